	.target	sm_90a

	.elftype	@"ET_EXEC"


//--------------------- .note.nv.tkinfo           --------------------------
	.section	.note.nv.tkinfo,"",@"SHT_NOTE"
	.sectionflags	@"SHF_NOTE_NV_TKINFO"
	.tkinfo
        /*0018*/ 	.word	0x00000002
        /*0030*/ 	.string	""
        /*0030*/ 	.string	"ptxas"
        /*0030*/ 	.string	"Cuda compilation tools, release 13.0, V13.0.88"
        /*0030*/ 	.string	"Build cuda_13.0.r13.0/compiler.36424714_0"
        /*0030*/ 	.string	"-arch sm_90a -m 64 "



//--------------------- .note.nv.cuinfo           --------------------------
	.section	.note.nv.cuinfo,"",@"SHT_NOTE"
	.sectionflags	@"SHF_NOTE_NV_CUINFO"
        /*0018*/ 	.short	0x0002
        /*001a*/ 	.short	0x005a
        /*001c*/ 	.short	0x0082
	.zero		2


//--------------------- .nv.info                  --------------------------
	.section	.nv.info,"",@"SHT_CUDA_INFO"
	.align	4


	//----- nvinfo : EIATTR_REGCOUNT
	.align		4
        /*0000*/ 	.byte	0x04, 0x2f
        /*0002*/ 	.short	(.L_12 - .L_11)
	.align		4
.L_11:
        /*0004*/ 	.word	index@(_ZN7cutlass13device_kernelINS_4conv6kernel13ConvUniversalINS1_16ConvProblemShapeILNS1_8OperatorE0ELi3EEENS1_10collective14CollectiveConvINS1_46MainloopSm90TmaGmmaWarpSpecializedImplicitGemmILS5_0ELi9ELi3EN4cute5tupleIJNSA_1CILi2EEENSC_ILi1EEESE_EEENS1_36KernelImplicitTmaWarpSpecializedSm90ELi1EEENSB_IJNSC_ILi256EEENSC_ILi128EEENSB_IJNSC_ILi64EEEEEEEEENS_12float_e4m3_tESN_NSA_8TiledMMAINSA_8MMA_AtomIJNSA_4SM904GMMA31MMA_64x128x32_F32E4M3E4M3_SS_TNILNSR_7ScaleInE1ELST_1EEEEEENSA_6LayoutINSB_IJSE_SE_SE_EEENSB_IJNSC_ILi0EEESY_SY_EEEEENSB_IJNSA_10UnderscoreES11_S11_EEEEENS7_6detail26Sm90ImplicitGemmTileTraitsINSA_20SM90_TMA_LOAD_IM2COLENSA_14ComposedLayoutINSA_7SwizzleILi2ELi4ELi3EEENSA_18smem_ptr_flag_bitsILi8EEENSW_INSB_IJNSB_IJNSC_ILi8EEENSC_ILi32EEEEEENSB_IJSK_SE_EEENSB_IJSE_NSC_ILi9EEEEEEEEENSB_IJNSB_IJSK_NSC_ILi512EEEEEENSB_IJSE_SY_EEENSB_IJSY_NSC_ILi16384EEEEEEEEEEEEEvEENS15_INSA_23SM90_TMA_LOAD_MULTICASTENS17_IS19_S1B_NSW_INSB_IJNSB_IJS1C_NSC_ILi16EEEEEES1F_S1H_EEENSB_IJS1K_S1L_NSB_IJSY_NSC_ILi8192EEEEEEEEEEEEEvEEEENS_8epilogue10collective6detail29Sm90TmaWarpSpecializedAdapterINS24_15DefaultEpilogueISN_NSB_IJNSB_IJllllEEESE_SY_EEES29_NS23_6thread17LinearCombinationISN_Li1EffLNS2A_9ScaleType4KindE0ELNS_15FloatRoundStyleE2ESN_EENS_4gemm15EpilogueDefaultEEEEEvvEEEEvNT_6ParamsE)
        /*0008*/ 	.word	0x000000ff


	//----- nvinfo : EIATTR_FRAME_SIZE
	.align		4
.L_12:
        /*000c*/ 	.byte	0x04, 0x11
        /*000e*/ 	.short	(.L_14 - .L_13)
	.align		4
.L_13:
        /*0010*/ 	.word	index@(_ZN7cutlass13device_kernelINS_4conv6kernel13ConvUniversalINS1_16ConvProblemShapeILNS1_8OperatorE0ELi3EEENS1_10collective14CollectiveConvINS1_46MainloopSm90TmaGmmaWarpSpecializedImplicitGemmILS5_0ELi9ELi3EN4cute5tupleIJNSA_1CILi2EEENSC_ILi1EEESE_EEENS1_36KernelImplicitTmaWarpSpecializedSm90ELi1EEENSB_IJNSC_ILi256EEENSC_ILi128EEENSB_IJNSC_ILi64EEEEEEEEENS_12float_e4m3_tESN_NSA_8TiledMMAINSA_8MMA_AtomIJNSA_4SM904GMMA31MMA_64x128x32_F32E4M3E4M3_SS_TNILNSR_7ScaleInE1ELST_1EEEEEENSA_6LayoutINSB_IJSE_SE_SE_EEENSB_IJNSC_ILi0EEESY_SY_EEEEENSB_IJNSA_10UnderscoreES11_S11_EEEEENS7_6detail26Sm90ImplicitGemmTileTraitsINSA_20SM90_TMA_LOAD_IM2COLENSA_14ComposedLayoutINSA_7SwizzleILi2ELi4ELi3EEENSA_18smem_ptr_flag_bitsILi8EEENSW_INSB_IJNSB_IJNSC_ILi8EEENSC_ILi32EEEEEENSB_IJSK_SE_EEENSB_IJSE_NSC_ILi9EEEEEEEEENSB_IJNSB_IJSK_NSC_ILi512EEEEEENSB_IJSE_SY_EEENSB_IJSY_NSC_ILi16384EEEEEEEEEEEEEvEENS15_INSA_23SM90_TMA_LOAD_MULTICASTENS17_IS19_S1B_NSW_INSB_IJNSB_IJS1C_NSC_ILi16EEEEEES1F_S1H_EEENSB_IJS1K_S1L_NSB_IJSY_NSC_ILi8192EEEEEEEEEEEEEvEEEENS_8epilogue10collective6detail29Sm90TmaWarpSpecializedAdapterINS24_15DefaultEpilogueISN_NSB_IJNSB_IJllllEEESE_SY_EEES29_NS23_6thread17LinearCombinationISN_Li1EffLNS2A_9ScaleType4KindE0ELNS_15FloatRoundStyleE2ESN_EENS_4gemm15EpilogueDefaultEEEEEvvEEEEvNT_6ParamsE)
        /*0014*/ 	.word	0x00000270


	//----- nvinfo : EIATTR_MIN_STACK_SIZE
	.align		4
.L_14:
        /*0018*/ 	.byte	0x04, 0x12
        /*001a*/ 	.short	(.L_16 - .L_15)
	.align		4
.L_15:
        /*001c*/ 	.word	index@(_ZN7cutlass13device_kernelINS_4conv6kernel13ConvUniversalINS1_16ConvProblemShapeILNS1_8OperatorE0ELi3EEENS1_10collective14CollectiveConvINS1_46MainloopSm90TmaGmmaWarpSpecializedImplicitGemmILS5_0ELi9ELi3EN4cute5tupleIJNSA_1CILi2EEENSC_ILi1EEESE_EEENS1_36KernelImplicitTmaWarpSpecializedSm90ELi1EEENSB_IJNSC_ILi256EEENSC_ILi128EEENSB_IJNSC_ILi64EEEEEEEEENS_12float_e4m3_tESN_NSA_8TiledMMAINSA_8MMA_AtomIJNSA_4SM904GMMA31MMA_64x128x32_F32E4M3E4M3_SS_TNILNSR_7ScaleInE1ELST_1EEEEEENSA_6LayoutINSB_IJSE_SE_SE_EEENSB_IJNSC_ILi0EEESY_SY_EEEEENSB_IJNSA_10UnderscoreES11_S11_EEEEENS7_6detail26Sm90ImplicitGemmTileTraitsINSA_20SM90_TMA_LOAD_IM2COLENSA_14ComposedLayoutINSA_7SwizzleILi2ELi4ELi3EEENSA_18smem_ptr_flag_bitsILi8EEENSW_INSB_IJNSB_IJNSC_ILi8EEENSC_ILi32EEEEEENSB_IJSK_SE_EEENSB_IJSE_NSC_ILi9EEEEEEEEENSB_IJNSB_IJSK_NSC_ILi512EEEEEENSB_IJSE_SY_EEENSB_IJSY_NSC_ILi16384EEEEEEEEEEEEEvEENS15_INSA_23SM90_TMA_LOAD_MULTICASTENS17_IS19_S1B_NSW_INSB_IJNSB_IJS1C_NSC_ILi16EEEEEES1F_S1H_EEENSB_IJS1K_S1L_NSB_IJSY_NSC_ILi8192EEEEEEEEEEEEEvEEEENS_8epilogue10collective6detail29Sm90TmaWarpSpecializedAdapterINS24_15DefaultEpilogueISN_NSB_IJNSB_IJllllEEESE_SY_EEES29_NS23_6thread17LinearCombinationISN_Li1EffLNS2A_9ScaleType4KindE0ELNS_15FloatRoundStyleE2ESN_EENS_4gemm15EpilogueDefaultEEEEEvvEEEEvNT_6ParamsE)
        /*0020*/ 	.word	0x00000270
.L_16:


//--------------------- .nv.compat                --------------------------
	.section	.nv.compat,"",@"SHT_CUDA_COMPAT_INFO"
	.align	4
        /*0000*/ 	.byte	0x02, 0x09, 0x01, 0x00, 0x02, 0x02, 0x04, 0x00, 0x02, 0x05, 0x05, 0x00, 0x03, 0x07, 0x01, 0x01
        /*0010*/ 	.byte	0x02, 0x03, 0x01, 0x00, 0x02, 0x06, 0x01, 0x00, 0x04, 0x0b, 0x08, 0x00, 0x00, 0x00, 0x00, 0x00
        /*0020*/ 	.byte	0x00, 0x00, 0x00, 0x00


//--------------------- .nv.info._ZN7cutlass13device_kernelINS_4conv6kernel13ConvUniversalINS1_16ConvProblemShapeILNS1_8OperatorE0ELi3EEENS1_10collective14CollectiveConvINS1_46MainloopSm90TmaGmmaWarpSpecializedImplicitGemmILS5_0ELi9ELi3EN4cute5tupleIJNSA_1CILi2EEENSC_ILi1EEESE_EEENS1_36KernelImplicitTmaWarpSpecializedSm90ELi1EEENSB_IJNSC_ILi256EEENSC_ILi128EEENSB_IJNSC_ILi64EEEEEEEEENS_12float_e4m3_tESN_NSA_8TiledMMAINSA_8MMA_AtomIJNSA_4SM904GMMA31MMA_64x128x32_F32E4M3E4M3_SS_TNILNSR_7ScaleInE1ELST_1EEEEEENSA_6LayoutINSB_IJSE_SE_SE_EEENSB_IJNSC_ILi0EEESY_SY_EEEEENSB_IJNSA_10UnderscoreES11_S11_EEEEENS7_6detail26Sm90ImplicitGemmTileTraitsINSA_20SM90_TMA_LOAD_IM2COLENSA_14ComposedLayoutINSA_7SwizzleILi2ELi4ELi3EEENSA_18smem_ptr_flag_bitsILi8EEENSW_INSB_IJNSB_IJNSC_ILi8EEENSC_ILi32EEEEEENSB_IJSK_SE_EEENSB_IJSE_NSC_ILi9EEEEEEEEENSB_IJNSB_IJSK_NSC_ILi512EEEEEENSB_IJSE_SY_EEENSB_IJSY_NSC_ILi16384EEEEEEEEEEEEEvEENS15_INSA_23SM90_TMA_LOAD_MULTICASTENS17_IS19_S1B_NSW_INSB_IJNSB_IJS1C_NSC_ILi16EEEEEES1F_S1H_EEENSB_IJS1K_S1L_NSB_IJSY_NSC_ILi8192EEEEEEEEEEEEEvEEEENS_8epilogue10collective6detail29Sm90TmaWarpSpecializedAdapterINS24_15DefaultEpilogueISN_NSB_IJNSB_IJllllEEESE_SY_EEES29_NS23_6thread17LinearCombinationISN_Li1EffLNS2A_9ScaleType4KindE0ELNS_15FloatRoundStyleE2ESN_EENS_4gemm15EpilogueDefaultEEEEEvvEEEEvNT_6ParamsE --------------------------
	.section	.nv.info._ZN7cutlass13device_kernelINS_4conv6kernel13ConvUniversalINS1_16ConvProblemShapeILNS1_8OperatorE0ELi3EEENS1_10collective14CollectiveConvINS1_46MainloopSm90TmaGmmaWarpSpecializedImplicitGemmILS5_0ELi9ELi3EN4cute5tupleIJNSA_1CILi2EEENSC_ILi1EEESE_EEENS1_36KernelImplicitTmaWarpSpecializedSm90ELi1EEENSB_IJNSC_ILi256EEENSC_ILi128EEENSB_IJNSC_ILi64EEEEEEEEENS_12float_e4m3_tESN_NSA_8TiledMMAINSA_8MMA_AtomIJNSA_4SM904GMMA31MMA_64x128x32_F32E4M3E4M3_SS_TNILNSR_7ScaleInE1ELST_1EEEEEENSA_6LayoutINSB_IJSE_SE_SE_EEENSB_IJNSC_ILi0EEESY_SY_EEEEENSB_IJNSA_10UnderscoreES11_S11_EEEEENS7_6detail26Sm90ImplicitGemmTileTraitsINSA_20SM90_TMA_LOAD_IM2COLENSA_14ComposedLayoutINSA_7SwizzleILi2ELi4ELi3EEENSA_18smem_ptr_flag_bitsILi8EEENSW_INSB_IJNSB_IJNSC_ILi8EEENSC_ILi32EEEEEENSB_IJSK_SE_EEENSB_IJSE_NSC_ILi9EEEEEEEEENSB_IJNSB_IJSK_NSC_ILi512EEEEEENSB_IJSE_SY_EEENSB_IJSY_NSC_ILi16384EEEEEEEEEEEEEvEENS15_INSA_23SM90_TMA_LOAD_MULTICASTENS17_IS19_S1B_NSW_INSB_IJNSB_IJS1C_NSC_ILi16EEEEEES1F_S1H_EEENSB_IJS1K_S1L_NSB_IJSY_NSC_ILi8192EEEEEEEEEEEEEvEEEENS_8epilogue10collective6detail29Sm90TmaWarpSpecializedAdapterINS24_15DefaultEpilogueISN_NSB_IJNSB_IJllllEEESE_SY_EEES29_NS23_6thread17LinearCombinationISN_Li1EffLNS2A_9ScaleType4KindE0ELNS_15FloatRoundStyleE2ESN_EENS_4gemm15EpilogueDefaultEEEEEvvEEEEvNT_6ParamsE,"",@"SHT_CUDA_INFO"
	.sectionflags	@""
	.align	4


	//----- nvinfo : EIATTR_CUDA_API_VERSION
	.align		4
        /*0000*/ 	.byte	0x04, 0x37
        /*0002*/ 	.short	(.L_18 - .L_17)
.L_17:
        /*0004*/ 	.word	0x00000082


	//----- nvinfo : EIATTR_KPARAM_INFO
	.align		4
.L_18:
        /*0008*/ 	.byte	0x04, 0x17
        /*000a*/ 	.short	(.L_20 - .L_19)
.L_19:
        /*000c*/ 	.word	0x00000000
        /*0010*/ 	.short	0x0000
        /*0012*/ 	.short	0x0070
        /*0014*/ 	.byte	0x00, 0xf0, 0x01, 0x10


	//----- nvinfo : EIATTR_SPARSE_MMA_MASK
	.align		4
.L_20:
        /*0018*/ 	.byte	0x03, 0x50
        /*001a*/ 	.short	0x0000


	//----- nvinfo : EIATTR_MAXREG_COUNT
	.align		4
        /*001c*/ 	.byte	0x03, 0x1b
        /*001e*/ 	.short	0x00ff


	//----- nvinfo : EIATTR_NUM_BARRIERS
	.align		4
        /*0020*/ 	.byte	0x02, 0x4c
        /*0022*/ 	.byte	0x01
	.zero		1


	//----- nvinfo : EIATTR_ANNOTATIONS
	.align		4
        /*0024*/ 	.byte	0x04, 0x55
        /*0026*/ 	.short	(.L_22 - .L_21)


	//   ....[0]....
.L_21:
        /*0028*/ 	.word	0x00000001
        /*002c*/ 	.byte	0xa0, 0x0b, 0x00, 0x00, 0x01, 0x00, 0x00, 0x00, 0xe0, 0x0b, 0x00, 0x00, 0x01, 0x00, 0x00, 0x00
        /* <DEDUP_REMOVED lines=236> */
        /*0efc*/ 	.byte	0x40, 0xbb, 0x01, 0x00, 0x01, 0x00, 0x00, 0x00, 0xd0, 0xbb, 0x01, 0x00


	//----- nvinfo : EIATTR_MERCURY_ISA_VERSION
	.align		4
.L_22:
        /*0f08*/ 	.byte	0x03, 0x5f
        /*0f0a*/ 	.short	0x0101


	//----- nvinfo : EIATTR_INT_WARP_WIDE_INSTR_OFFSETS
	.align		4
        /*0f0c*/ 	.byte	0x04, 0x31
        /*0f0e*/ 	.short	(.L_24 - .L_23)


	//   ....[0]....
.L_23:
        /*0f10*/ 	.word	0x00003b40


	//   ....[1]....
        /*0f14*/ 	.word	0x0000fee0


	//   ....[2]....
        /*0f18*/ 	.word	0x00010000


	//   ....[3]....
        /*0f1c*/ 	.word	0x00010190


	//   ....[4]....
        /*0f20*/ 	.word	0x000102d0


	//   ....[5]....
        /*0f24*/ 	.word	0x00010430


	//   ....[6]....
        /*0f28*/ 	.word	0x00010550


	//   ....[7]....
        /*0f2c*/ 	.word	0x00010670


	//   ....[8]....
        /*0f30*/ 	.word	0x000107b0


	//   ....[9]....
        /*0f34*/ 	.word	0x00010900


	//   ....[10]....
        /*0f38*/ 	.word	0x00010a30


	//   ....[11]....
        /*0f3c*/ 	.word	0x00010b50


	//   ....[12]....
        /*0f40*/ 	.word	0x00010c90


	//   ....[13]....
        /*0f44*/ 	.word	0x00010de0


	//   ....[14]....
        /*0f48*/ 	.word	0x00010f10


	//   ....[15]....
        /*0f4c*/ 	.word	0x00011030


	//   ....[16]....
        /*0f50*/ 	.word	0x00011170


	//   ....[17]....
        /*0f54*/ 	.word	0x000112c0


	//   ....[18]....
        /*0f58*/ 	.word	0x000113f0


	//   ....[19]....
        /*0f5c*/ 	.word	0x00011510


	//   ....[20]....
        /*0f60*/ 	.word	0x00011650


	//   ....[21]....
        /*0f64*/ 	.word	0x000117a0


	//   ....[22]....
        /*0f68*/ 	.word	0x000118d0


	//   ....[23]....
        /*0f6c*/ 	.word	0x000119f0


	//   ....[24]....
        /*0f70*/ 	.word	0x00011b30


	//   ....[25]....
        /*0f74*/ 	.word	0x00011c80


	//   ....[26]....
        /*0f78*/ 	.word	0x00011db0


	//   ....[27]....
        /*0f7c*/ 	.word	0x00011ed0


	//   ....[28]....
        /*0f80*/ 	.word	0x00012010


	//   ....[29]....
        /*0f84*/ 	.word	0x00012160


	//   ....[30]....
        /*0f88*/ 	.word	0x00012290


	//   ....[31]....
        /*0f8c*/ 	.word	0x000123b0


	//   ....[32]....
        /*0f90*/ 	.word	0x000124f0


	//   ....[33]....
        /*0f94*/ 	.word	0x00012640


	//   ....[34]....
        /*0f98*/ 	.word	0x00012770


	//   ....[35]....
        /*0f9c*/ 	.word	0x00012890


	//   ....[36]....
        /*0fa0*/ 	.word	0x000129d0


	//   ....[37]....
        /*0fa4*/ 	.word	0x00012b20


	//   ....[38]....
        /*0fa8*/ 	.word	0x00012c50


	//   ....[39]....
        /*0fac*/ 	.word	0x00012d70


	//   ....[40]....
        /*0fb0*/ 	.word	0x00012eb0


	//   ....[41]....
        /*0fb4*/ 	.word	0x00013000


	//   ....[42]....
        /*0fb8*/ 	.word	0x00013130


	//   ....[43]....
        /*0fbc*/ 	.word	0x00013250


	//   ....[44]....
        /*0fc0*/ 	.word	0x00013390


	//   ....[45]....
        /*0fc4*/ 	.word	0x000134e0


	//   ....[46]....
        /*0fc8*/ 	.word	0x00013610


	//   ....[47]....
        /*0fcc*/ 	.word	0x00013730


	//   ....[48]....
        /*0fd0*/ 	.word	0x00013870


	//   ....[49]....
        /*0fd4*/ 	.word	0x000139c0


	//   ....[50]....
        /*0fd8*/ 	.word	0x00013af0


	//   ....[51]....
        /*0fdc*/ 	.word	0x00013c10


	//   ....[52]....
        /*0fe0*/ 	.word	0x00013d50


	//   ....[53]....
        /*0fe4*/ 	.word	0x00013ea0


	//   ....[54]....
        /*0fe8*/ 	.word	0x00013fd0


	//   ....[55]....
        /*0fec*/ 	.word	0x000140f0


	//   ....[56]....
        /*0ff0*/ 	.word	0x00014230


	//   ....[57]....
        /*0ff4*/ 	.word	0x00014380


	//   ....[58]....
        /*0ff8*/ 	.word	0x000144a0


	//   ....[59]....
        /*0ffc*/ 	.word	0x000145b0


	//   ....[60]....
        /*1000*/ 	.word	0x000146e0


	//   ....[61]....
        /*1004*/ 	.word	0x00014820


	//   ....[62]....
        /*1008*/ 	.word	0x00014940


	//   ....[63]....
        /*100c*/ 	.word	0x00014a50


	//   ....[64]....
        /*1010*/ 	.word	0x0001ce60


	//   ....[65]....
        /*1014*/ 	.word	0x0001cf30


	//   ....[66]....
        /*1018*/ 	.word	0x0001d2d0


	//   ....[67]....
        /*101c*/ 	.word	0x0001d350


	//   ....[68]....
        /*1020*/ 	.word	0x0001d6b0


	//   ....[69]....
        /*1024*/ 	.word	0x0001d730


	//   ....[70]....
        /*1028*/ 	.word	0x0001da90


	//   ....[71]....
        /*102c*/ 	.word	0x0001db10


	//   ....[72]....
        /*1030*/ 	.word	0x0001de70


	//   ....[73]....
        /*1034*/ 	.word	0x0001def0


	//   ....[74]....
        /*1038*/ 	.word	0x0001e250


	//   ....[75]....
        /*103c*/ 	.word	0x0001e2d0


	//   ....[76]....
        /*1040*/ 	.word	0x0001e630


	//   ....[77]....
        /*1044*/ 	.word	0x0001e6b0


	//   ....[78]....
        /*1048*/ 	.word	0x0001ea10


	//   ....[79]....
        /*104c*/ 	.word	0x0001ea90


	//   ....[80]....
        /*1050*/ 	.word	0x0001edf0


	//   ....[81]....
        /*1054*/ 	.word	0x0001ee70


	//   ....[82]....
        /*1058*/ 	.word	0x0001f1d0


	//   ....[83]....
        /*105c*/ 	.word	0x0001f250


	//   ....[84]....
        /*1060*/ 	.word	0x0001f5b0


	//   ....[85]....
        /*1064*/ 	.word	0x0001f630


	//   ....[86]....
        /*1068*/ 	.word	0x0001f990


	//   ....[87]....
        /*106c*/ 	.word	0x0001fa10


	//   ....[88]....
        /*1070*/ 	.word	0x0001fd70


	//   ....[89]....
        /*1074*/ 	.word	0x0001fdf0


	//   ....[90]....
        /*1078*/ 	.word	0x00020150


	//   ....[91]....
        /*107c*/ 	.word	0x000201d0


	//   ....[92]....
        /*1080*/ 	.word	0x00020530


	//   ....[93]....
        /*1084*/ 	.word	0x000205b0


	//   ....[94]....
        /*1088*/ 	.word	0x00020940


	//   ....[95]....
        /*108c*/ 	.word	0x00020960


	//----- nvinfo : EIATTR_COOP_GROUP_MASK_REGIDS
	.align		4
.L_24:
        /*1090*/ 	.byte	0x04, 0x29
        /*1092*/ 	.short	(.L_26 - .L_25)


	//   ....[0]....
.L_25:
        /*1094*/ 	.word	0xffffffff


	//   ....[1]....
        /*1098*/ 	.word	0xffffffff


	//   ....[2]....
        /*109c*/ 	.word	0xffffffff


	//   ....[3]....
        /*10a0*/ 	.word	0xffffffff


	//----- nvinfo : EIATTR_COOP_GROUP_INSTR_OFFSETS
	.align		4
.L_26:
        /*10a4*/ 	.byte	0x04, 0x28
        /*10a6*/ 	.short	(.L_28 - .L_27)


	//   ....[0]....
.L_27:
        /*10a8*/ 	.word	0x00000080


	//   ....[1]....
        /*10ac*/ 	.word	0x000000b0


	//   ....[2]....
        /*10b0*/ 	.word	0x000001b0


	//   ....[3]....
        /*10b4*/ 	.word	0x000007a0


	//----- nvinfo : EIATTR_MBARRIER_INSTR_OFFSETS
	.align		4
.L_28:
        /*10b8*/ 	.byte	0x04, 0x39
        /*10ba*/ 	.short	(.L_30 - .L_29)


	//   ....[0]....
.L_29:
        /*10bc*/ 	.word	0x000003e0
        /*10c0*/ 	.word	0x000000ff
        /*10c4*/ 	.word	0x00036000
        /*10c8*/ 	.short	0x0100
        /*10ca*/ 	.byte	0x0a
	.zero		1


	//   ....[1]....
        /*10cc*/ 	.word	0x000003f0
        /*10d0*/ 	.word	0x000000ff
        /*10d4*/ 	.word	0x00036048
        /*10d8*/ 	.short	0x0100
        /*10da*/ 	.byte	0x0a
	.zero		1


	//   ....[2]....
        /*10dc*/ 	.word	0x00000400
        /*10e0*/ 	.word	0x000000ff
        /*10e4*/ 	.word	0x00036008
        /*10e8*/ 	.short	0x0100
        /*10ea*/ 	.byte	0x0a
	.zero		1


	//   ....[3]....
        /*10ec*/ 	.word	0x00000410
        /*10f0*/ 	.word	0x000000ff
        /*10f4*/ 	.word	0x00036050
        /*10f8*/ 	.short	0x0100
        /*10fa*/ 	.byte	0x0a
	.zero		1


	//   ....[4]....
        /*10fc*/ 	.word	0x00000420
        /*1100*/ 	.word	0x000000ff
        /*1104*/ 	.word	0x00036010
        /*1108*/ 	.short	0x0100
        /*110a*/ 	.byte	0x0a
	.zero		1


	//   ....[5]....
        /*110c*/ 	.word	0x00000430
        /*1110*/ 	.word	0x000000ff
        /*1114*/ 	.word	0x00036058
        /*1118*/ 	.short	0x0100
        /*111a*/ 	.byte	0x0a
	.zero		1


	//   ....[6]....
        /*111c*/ 	.word	0x00000440
        /*1120*/ 	.word	0x000000ff
        /*1124*/ 	.word	0x00036018
        /*1128*/ 	.short	0x0100
        /*112a*/ 	.byte	0x0a
	.zero		1


	//   ....[7]....
        /*112c*/ 	.word	0x00000450
        /*1130*/ 	.word	0x000000ff
        /*1134*/ 	.word	0x00036060
        /*1138*/ 	.short	0x0100
        /*113a*/ 	.byte	0x0a
	.zero		1


	//   ....[8]....
        /*113c*/ 	.word	0x00000460
        /*1140*/ 	.word	0x000000ff
        /*1144*/ 	.word	0x00036020
        /*1148*/ 	.short	0x0100
        /*114a*/ 	.byte	0x0a
	.zero		1


	//   ....[9]....
        /*114c*/ 	.word	0x00000470
        /*1150*/ 	.word	0x000000ff
        /*1154*/ 	.word	0x00036068
        /*1158*/ 	.short	0x0100
        /*115a*/ 	.byte	0x0a
	.zero		1


	//   ....[10]....
        /*115c*/ 	.word	0x00000480
        /*1160*/ 	.word	0x000000ff
        /*1164*/ 	.word	0x00036028
        /*1168*/ 	.short	0x0100
        /*116a*/ 	.byte	0x0a
	.zero		1


	//   ....[11]....
        /*116c*/ 	.word	0x00000490
        /*1170*/ 	.word	0x000000ff
        /*1174*/ 	.word	0x00036070
        /*1178*/ 	.short	0x0100
        /*117a*/ 	.byte	0x0a
	.zero		1


	//   ....[12]....
        /*117c*/ 	.word	0x000004a0
        /*1180*/ 	.word	0x000000ff
        /*1184*/ 	.word	0x00036030
        /*1188*/ 	.short	0x0100
        /*118a*/ 	.byte	0x0a
	.zero		1


	//   ....[13]....
        /*118c*/ 	.word	0x000004b0
        /*1190*/ 	.word	0x000000ff
        /*1194*/ 	.word	0x00036078
        /*1198*/ 	.short	0x0100
        /*119a*/ 	.byte	0x0a
	.zero		1


	//   ....[14]....
        /*119c*/ 	.word	0x000004c0
        /*11a0*/ 	.word	0x000000ff
        /*11a4*/ 	.word	0x00036038
        /*11a8*/ 	.short	0x0100
        /*11aa*/ 	.byte	0x0a
	.zero		1


	//   ....[15]....
        /*11ac*/ 	.word	0x000004d0
        /*11b0*/ 	.word	0x000000ff
        /*11b4*/ 	.word	0x00036080
        /*11b8*/ 	.short	0x0100
        /*11ba*/ 	.byte	0x0a
	.zero		1


	//   ....[16]....
        /*11bc*/ 	.word	0x000004e0
        /*11c0*/ 	.word	0x000000ff
        /*11c4*/ 	.word	0x00036040
        /*11c8*/ 	.short	0x0100
        /*11ca*/ 	.byte	0x0a
	.zero		1


	//   ....[17]....
        /*11cc*/ 	.word	0x000004f0
        /*11d0*/ 	.word	0x000000ff
        /*11d4*/ 	.word	0x00036088
        /*11d8*/ 	.short	0x0100
        /*11da*/ 	.byte	0x0a
	.zero		1


	//   ....[18]....
        /*11dc*/ 	.word	0x00001680
        /*11e0*/ 	.word	0x00000003
        /*11e4*/ 	.word	0x00036000
        /*11e8*/ 	.short	0x010a
        /*11ea*/ 	.byte	0x3f
	.zero		1


	//   ....[19]....
        /*11ec*/ 	.word	0x00002710
        /*11f0*/ 	.word	0x00000000
        /*11f4*/ 	.word	0x00036000
        /*11f8*/ 	.short	0x010a
        /*11fa*/ 	.byte	0x3f
	.zero		1


	//   ....[20]....
        /*11fc*/ 	.word	0x00003ba0
        /*1200*/ 	.word	0x00000000
        /*1204*/ 	.word	0x00000000
        /*1208*/ 	.short	0x0101
        /*120a*/ 	.byte	0x3f
	.zero		1


	//   ....[21]....
        /*120c*/ 	.word	0x00003dd0
        /*1210*/ 	.word	0x00000006
        /*1214*/ 	.word	0x00000000
        /*1218*/ 	.short	0x0101
        /*121a*/ 	.byte	0x3f
	.zero		1


	//   ....[22]....
        /*121c*/ 	.word	0x00020e90
        /*1220*/ 	.word	0x00000014
        /*1224*/ 	.word	0x00036048
        /*1228*/ 	.short	0x010a
        /*122a*/ 	.byte	0x3f
	.zero		1


	//   ....[23]....
        /*122c*/ 	.word	0x000216d0
        /*1230*/ 	.word	0x00000003
        /*1234*/ 	.word	0x00000000
        /*1238*/ 	.short	0x010a
        /*123a*/ 	.byte	0x3f
	.zero		1


	//   ....[24]....
        /*123c*/ 	.word	0x00021790
        /*1240*/ 	.word	0x00000003
        /*1244*/ 	.word	0x00000000
        /*1248*/ 	.short	0x010a
        /*124a*/ 	.byte	0x3f
	.zero		1


	//   ....[25]....
        /*124c*/ 	.word	0x00021850
        /*1250*/ 	.word	0x00000003
        /*1254*/ 	.word	0x00000000
        /*1258*/ 	.short	0x010a
        /*125a*/ 	.byte	0x3f
	.zero		1


	//   ....[26]....
        /*125c*/ 	.word	0x00021910
        /*1260*/ 	.word	0x00000003
        /*1264*/ 	.word	0x00000000
        /*1268*/ 	.short	0x010a
        /*126a*/ 	.byte	0x3f
	.zero		1


	//   ....[27]....
        /*126c*/ 	.word	0x000219d0
        /*1270*/ 	.word	0x00000003
        /*1274*/ 	.word	0x00000000
        /*1278*/ 	.short	0x010a
        /*127a*/ 	.byte	0x3f
	.zero		1


	//   ....[28]....
        /*127c*/ 	.word	0x00021a90
        /*1280*/ 	.word	0x00000003
        /*1284*/ 	.word	0x00000000
        /*1288*/ 	.short	0x010a
        /*128a*/ 	.byte	0x3f
	.zero		1


	//   ....[29]....
        /*128c*/ 	.word	0x00021b50
        /*1290*/ 	.word	0x00000003
        /*1294*/ 	.word	0x00000000
        /*1298*/ 	.short	0x010a
        /*129a*/ 	.byte	0x3f
	.zero		1


	//   ....[30]....
        /*129c*/ 	.word	0x00021c10
        /*12a0*/ 	.word	0x00000003
        /*12a4*/ 	.word	0x00000000
        /*12a8*/ 	.short	0x010a
        /*12aa*/ 	.byte	0x3f
	.zero		1


	//   ....[31]....
        /*12ac*/ 	.word	0x00021cd0
        /*12b0*/ 	.word	0x00000003
        /*12b4*/ 	.word	0x00000000
        /*12b8*/ 	.short	0x010a
        /*12ba*/ 	.byte	0x3f
	.zero		1


	//----- nvinfo : EIATTR_NUM_MBARRIERS
	.align		4
.L_30:
        /*12bc*/ 	.byte	0x03, 0x38
        /*12be*/ 	.short	0x0012


	//----- nvinfo : EIATTR_EXIT_INSTR_OFFSETS
	.align		4
        /*12c0*/ 	.byte	0x04, 0x1c
        /*12c2*/ 	.short	(.L_32 - .L_31)


	//   ....[0]....
.L_31:
        /*12c4*/ 	.word	0x00000b90


	//   ....[1]....
        /*12c8*/ 	.word	0x00004040


	//   ....[2]....
        /*12cc*/ 	.word	0x00014be0


	//   ....[3]....
        /*12d0*/ 	.word	0x00014cb0


	//   ....[4]....
        /*12d4*/ 	.word	0x00020b90


	//   ....[5]....
        /*12d8*/ 	.word	0x00020c60


	//   ....[6]....
        /*12dc*/ 	.word	0x00020c80


	//   ....[7]....
        /*12e0*/ 	.word	0x000215d0


	//   ....[8]....
        /*12e4*/ 	.word	0x00021d00


	//----- nvinfo : EIATTR_MAX_THREADS
	.align		4
.L_32:
        /*12e8*/ 	.byte	0x04, 0x05
        /*12ea*/ 	.short	(.L_34 - .L_33)
.L_33:
        /*12ec*/ 	.word	0x00000100
        /*12f0*/ 	.word	0x00000001
        /*12f4*/ 	.word	0x00000001


	//----- nvinfo : EIATTR_CRS_STACK_SIZE
	.align		4
.L_34:
        /*12f8*/ 	.byte	0x04, 0x1e
        /*12fa*/ 	.short	(.L_36 - .L_35)
.L_35:
        /*12fc*/ 	.word	0x00000000


	//----- nvinfo : EIATTR_CBANK_PARAM_SIZE
	.align		4
.L_36:
        /*1300*/ 	.byte	0x03, 0x19
        /*1302*/ 	.short	0x0470


	//----- nvinfo : EIATTR_PARAM_CBANK
	.align		4
        /*1304*/ 	.byte	0x04, 0x0a
        /*1306*/ 	.short	(.L_38 - .L_37)
	.align		4
.L_37:
        /*1308*/ 	.word	index@(.nv.constant0._ZN7cutlass13device_kernelINS_4conv6kernel13ConvUniversalINS1_16ConvProblemShapeILNS1_8OperatorE0ELi3EEENS1_10collective14CollectiveConvINS1_46MainloopSm90TmaGmmaWarpSpecializedImplicitGemmILS5_0ELi9ELi3EN4cute5tupleIJNSA_1CILi2EEENSC_ILi1EEESE_EEENS1_36KernelImplicitTmaWarpSpecializedSm90ELi1EEENSB_IJNSC_ILi256EEENSC_ILi128EEENSB_IJNSC_ILi64EEEEEEEEENS_12float_e4m3_tESN_NSA_8TiledMMAINSA_8MMA_AtomIJNSA_4SM904GMMA31MMA_64x128x32_F32E4M3E4M3_SS_TNILNSR_7ScaleInE1ELST_1EEEEEENSA_6LayoutINSB_IJSE_SE_SE_EEENSB_IJNSC_ILi0EEESY_SY_EEEEENSB_IJNSA_10UnderscoreES11_S11_EEEEENS7_6detail26Sm90ImplicitGemmTileTraitsINSA_20SM90_TMA_LOAD_IM2COLENSA_14ComposedLayoutINSA_7SwizzleILi2ELi4ELi3EEENSA_18smem_ptr_flag_bitsILi8EEENSW_INSB_IJNSB_IJNSC_ILi8EEENSC_ILi32EEEEEENSB_IJSK_SE_EEENSB_IJSE_NSC_ILi9EEEEEEEEENSB_IJNSB_IJSK_NSC_ILi512EEEEEENSB_IJSE_SY_EEENSB_IJSY_NSC_ILi16384EEEEEEEEEEEEEvEENS15_INSA_23SM90_TMA_LOAD_MULTICASTENS17_IS19_S1B_NSW_INSB_IJNSB_IJS1C_NSC_ILi16EEEEEES1F_S1H_EEENSB_IJS1K_S1L_NSB_IJSY_NSC_ILi8192EEEEEEEEEEEEEvEEEENS_8epilogue10collective6detail29Sm90TmaWarpSpecializedAdapterINS24_15DefaultEpilogueISN_NSB_IJNSB_IJllllEEESE_SY_EEES29_NS23_6thread17LinearCombinationISN_Li1EffLNS2A_9ScaleType4KindE0ELNS_15FloatRoundStyleE2ESN_EENS_4gemm15EpilogueDefaultEEEEEvvEEEEvNT_6ParamsE)
        /*130c*/ 	.short	0x0210
        /*130e*/ 	.short	0x0470


	//----- nvinfo : EIATTR_SW_WAR
	.align		4
.L_38:
        /*1310*/ 	.byte	0x04, 0x36
        /*1312*/ 	.short	(.L_40 - .L_39)
.L_39:
        /*1314*/ 	.word	0x00000008
.L_40:


//--------------------- .nv.callgraph             --------------------------
	.section	.nv.callgraph,"",@"SHT_CUDA_CALLGRAPH"
	.align	4
	.sectionentsize	8
	.align		4
        /*0000*/ 	.word	0x00000000
	.align		4
        /*0004*/ 	.word	0xffffffff
	.align		4
        /*0008*/ 	.word	0x00000000
	.align		4
        /*000c*/ 	.word	0xfffffffe
	.align		4
        /*0010*/ 	.word	0x00000000
	.align		4
        /*0014*/ 	.word	0xfffffffd
	.align		4
        /*0018*/ 	.word	0x00000000
	.align		4
        /*001c*/ 	.word	0xfffffffc


//--------------------- .nv.constant4             --------------------------
	.section	.nv.constant4,"a",@progbits
	.align	8
	.align		8
.nv.constant4:
        /*0000*/ 	.dword	_ZN39_INTERNAL_496b8564_4_k_cu_a4fc0240_40144cuda3std3__45__cpo5beginE
	.align		8
        /*0008*/ 	.dword	_ZN39_INTERNAL_496b8564_4_k_cu_a4fc0240_40144cuda3std3__45__cpo3endE
	.align		8
        /*0010*/ 	.dword	_ZN39_INTERNAL_496b8564_4_k_cu_a4fc0240_40144cuda3std3__45__cpo6cbeginE
	.align		8
        /*0018*/ 	.dword	_ZN39_INTERNAL_496b8564_4_k_cu_a4fc0240_40144cuda3std3__45__cpo4cendE
	.align		8
        /*0020*/ 	.dword	_ZN39_INTERNAL_496b8564_4_k_cu_a4fc0240_40144cuda3std3__441_GLOBAL__N__496b8564_4_k_cu_a4fc0240_40146ignoreE
	.align		8
        /*0028*/ 	.dword	_ZN39_INTERNAL_496b8564_4_k_cu_a4fc0240_40144cuda3std3__419piecewise_constructE
	.align		8
        /*0030*/ 	.dword	_ZN39_INTERNAL_496b8564_4_k_cu_a4fc0240_40144cuda3std3__48in_placeE
	.align		8
        /*0038*/ 	.dword	_ZN39_INTERNAL_496b8564_4_k_cu_a4fc0240_40144cuda3std6ranges3__45__cpo4swapE
	.align		8
        /*0040*/ 	.dword	_ZN39_INTERNAL_496b8564_4_k_cu_a4fc0240_40144cuda3std6ranges3__45__cpo9iter_moveE
	.align		8
        /*0048*/ 	.dword	_ZN39_INTERNAL_496b8564_4_k_cu_a4fc0240_40144cute7productE
	.align		8
        /*0050*/ 	.dword	_ZN39_INTERNAL_496b8564_4_k_cu_a4fc0240_40144cute1_E


//--------------------- .text._ZN7cutlass13device_kernelINS_4conv6kernel13ConvUniversalINS1_16ConvProblemShapeILNS1_8OperatorE0ELi3EEENS1_10collective14CollectiveConvINS1_46MainloopSm90TmaGmmaWarpSpecializedImplicitGemmILS5_0ELi9ELi3EN4cute5tupleIJNSA_1CILi2EEENSC_ILi1EEESE_EEENS1_36KernelImplicitTmaWarpSpecializedSm90ELi1EEENSB_IJNSC_ILi256EEENSC_ILi128EEENSB_IJNSC_ILi64EEEEEEEEENS_12float_e4m3_tESN_NSA_8TiledMMAINSA_8MMA_AtomIJNSA_4SM904GMMA31MMA_64x128x32_F32E4M3E4M3_SS_TNILNSR_7ScaleInE1ELST_1EEEEEENSA_6LayoutINSB_IJSE_SE_SE_EEENSB_IJNSC_ILi0EEESY_SY_EEEEENSB_IJNSA_10UnderscoreES11_S11_EEEEENS7_6detail26Sm90ImplicitGemmTileTraitsINSA_20SM90_TMA_LOAD_IM2COLENSA_14ComposedLayoutINSA_7SwizzleILi2ELi4ELi3EEENSA_18smem_ptr_flag_bitsILi8EEENSW_INSB_IJNSB_IJNSC_ILi8EEENSC_ILi32EEEEEENSB_IJSK_SE_EEENSB_IJSE_NSC_ILi9EEEEEEEEENSB_IJNSB_IJSK_NSC_ILi512EEEEEENSB_IJSE_SY_EEENSB_IJSY_NSC_ILi16384EEEEEEEEEEEEEvEENS15_INSA_23SM90_TMA_LOAD_MULTICASTENS17_IS19_S1B_NSW_INSB_IJNSB_IJS1C_NSC_ILi16EEEEEES1F_S1H_EEENSB_IJS1K_S1L_NSB_IJSY_NSC_ILi8192EEEEEEEEEEEEEvEEEENS_8epilogue10collective6detail29Sm90TmaWarpSpecializedAdapterINS24_15DefaultEpilogueISN_NSB_IJNSB_IJllllEEESE_SY_EEES29_NS23_6thread17LinearCombinationISN_Li1EffLNS2A_9ScaleType4KindE0ELNS_15FloatRoundStyleE2ESN_EENS_4gemm15EpilogueDefaultEEEEEvvEEEEvNT_6ParamsE --------------------------
	.section	.text._ZN7cutlass13device_kernelINS_4conv6kernel13ConvUniversalINS1_16ConvProblemShapeILNS1_8OperatorE0ELi3EEENS1_10collective14CollectiveConvINS1_46MainloopSm90TmaGmmaWarpSpecializedImplicitGemmILS5_0ELi9ELi3EN4cute5tupleIJNSA_1CILi2EEENSC_ILi1EEESE_EEENS1_36KernelImplicitTmaWarpSpecializedSm90ELi1EEENSB_IJNSC_ILi256EEENSC_ILi128EEENSB_IJNSC_ILi64EEEEEEEEENS_12float_e4m3_tESN_NSA_8TiledMMAINSA_8MMA_AtomIJNSA_4SM904GMMA31MMA_64x128x32_F32E4M3E4M3_SS_TNILNSR_7ScaleInE1ELST_1EEEEEENSA_6LayoutINSB_IJSE_SE_SE_EEENSB_IJNSC_ILi0EEESY_SY_EEEEENSB_IJNSA_10UnderscoreES11_S11_EEEEENS7_6detail26Sm90ImplicitGemmTileTraitsINSA_20SM90_TMA_LOAD_IM2COLENSA_14ComposedLayoutINSA_7SwizzleILi2ELi4ELi3EEENSA_18smem_ptr_flag_bitsILi8EEENSW_INSB_IJNSB_IJNSC_ILi8EEENSC_ILi32EEEEEENSB_IJSK_SE_EEENSB_IJSE_NSC_ILi9EEEEEEEEENSB_IJNSB_IJSK_NSC_ILi512EEEEEENSB_IJSE_SY_EEENSB_IJSY_NSC_ILi16384EEEEEEEEEEEEEvEENS15_INSA_23SM90_TMA_LOAD_MULTICASTENS17_IS19_S1B_NSW_INSB_IJNSB_IJS1C_NSC_ILi16EEEEEES1F_S1H_EEENSB_IJS1K_S1L_NSB_IJSY_NSC_ILi8192EEEEEEEEEEEEEvEEEENS_8epilogue10collective6detail29Sm90TmaWarpSpecializedAdapterINS24_15DefaultEpilogueISN_NSB_IJNSB_IJllllEEESE_SY_EEES29_NS23_6thread17LinearCombinationISN_Li1EffLNS2A_9ScaleType4KindE0ELNS_15FloatRoundStyleE2ESN_EENS_4gemm15EpilogueDefaultEEEEEvvEEEEvNT_6ParamsE,"ax",@progbits
	.align	128
.text._ZN7cutlass13device_kernelINS_4conv6kernel13ConvUniversalINS1_16ConvProblemShapeILNS1_8OperatorE0ELi3EEENS1_10collective14CollectiveConvINS1_46MainloopSm90TmaGmmaWarpSpecializedImplicitGemmILS5_0ELi9ELi3EN4cute5tupleIJNSA_1CILi2EEENSC_ILi1EEESE_EEENS1_36KernelImplicitTmaWarpSpecializedSm90ELi1EEENSB_IJNSC_ILi256EEENSC_ILi128EEENSB_IJNSC_ILi64EEEEEEEEENS_12float_e4m3_tESN_NSA_8TiledMMAINSA_8MMA_AtomIJNSA_4SM904GMMA31MMA_64x128x32_F32E4M3E4M3_SS_TNILNSR_7ScaleInE1ELST_1EEEEEENSA_6LayoutINSB_IJSE_SE_SE_EEENSB_IJNSC_ILi0EEESY_SY_EEEEENSB_IJNSA_10UnderscoreES11_S11_EEEEENS7_6detail26Sm90ImplicitGemmTileTraitsINSA_20SM90_TMA_LOAD_IM2COLENSA_14ComposedLayoutINSA_7SwizzleILi2ELi4ELi3EEENSA_18smem_ptr_flag_bitsILi8EEENSW_INSB_IJNSB_IJNSC_ILi8EEENSC_ILi32EEEEEENSB_IJSK_SE_EEENSB_IJSE_NSC_ILi9EEEEEEEEENSB_IJNSB_IJSK_NSC_ILi512EEEEEENSB_IJSE_SY_EEENSB_IJSY_NSC_ILi16384EEEEEEEEEEEEEvEENS15_INSA_23SM90_TMA_LOAD_MULTICASTENS17_IS19_S1B_NSW_INSB_IJNSB_IJS1C_NSC_ILi16EEEEEES1F_S1H_EEENSB_IJS1K_S1L_NSB_IJSY_NSC_ILi8192EEEEEEEEEEEEEvEEEENS_8epilogue10collective6detail29Sm90TmaWarpSpecializedAdapterINS24_15DefaultEpilogueISN_NSB_IJNSB_IJllllEEESE_SY_EEES29_NS23_6thread17LinearCombinationISN_Li1EffLNS2A_9ScaleType4KindE0ELNS_15FloatRoundStyleE2ESN_EENS_4gemm15EpilogueDefaultEEEEEvvEEEEvNT_6ParamsE:
        .type           _ZN7cutlass13device_kernelINS_4conv6kernel13ConvUniversalINS1_16ConvProblemShapeILNS1_8OperatorE0ELi3EEENS1_10collective14CollectiveConvINS1_46MainloopSm90TmaGmmaWarpSpecializedImplicitGemmILS5_0ELi9ELi3EN4cute5tupleIJNSA_1CILi2EEENSC_ILi1EEESE_EEENS1_36KernelImplicitTmaWarpSpecializedSm90ELi1EEENSB_IJNSC_ILi256EEENSC_ILi128EEENSB_IJNSC_ILi64EEEEEEEEENS_12float_e4m3_tESN_NSA_8TiledMMAINSA_8MMA_AtomIJNSA_4SM904GMMA31MMA_64x128x32_F32E4M3E4M3_SS_TNILNSR_7ScaleInE1ELST_1EEEEEENSA_6LayoutINSB_IJSE_SE_SE_EEENSB_IJNSC_ILi0EEESY_SY_EEEEENSB_IJNSA_10UnderscoreES11_S11_EEEEENS7_6detail26Sm90ImplicitGemmTileTraitsINSA_20SM90_TMA_LOAD_IM2COLENSA_14ComposedLayoutINSA_7SwizzleILi2ELi4ELi3EEENSA_18smem_ptr_flag_bitsILi8EEENSW_INSB_IJNSB_IJNSC_ILi8EEENSC_ILi32EEEEEENSB_IJSK_SE_EEENSB_IJSE_NSC_ILi9EEEEEEEEENSB_IJNSB_IJSK_NSC_ILi512EEEEEENSB_IJSE_SY_EEENSB_IJSY_NSC_ILi16384EEEEEEEEEEEEEvEENS15_INSA_23SM90_TMA_LOAD_MULTICASTENS17_IS19_S1B_NSW_INSB_IJNSB_IJS1C_NSC_ILi16EEEEEES1F_S1H_EEENSB_IJS1K_S1L_NSB_IJSY_NSC_ILi8192EEEEEEEEEEEEEvEEEENS_8epilogue10collective6detail29Sm90TmaWarpSpecializedAdapterINS24_15DefaultEpilogueISN_NSB_IJNSB_IJllllEEESE_SY_EEES29_NS23_6thread17LinearCombinationISN_Li1EffLNS2A_9ScaleType4KindE0ELNS_15FloatRoundStyleE2ESN_EENS_4gemm15EpilogueDefaultEEEEEvvEEEEvNT_6ParamsE,@function
        .size           _ZN7cutlass13device_kernelINS_4conv6kernel13ConvUniversalINS1_16ConvProblemShapeILNS1_8OperatorE0ELi3EEENS1_10collective14CollectiveConvINS1_46MainloopSm90TmaGmmaWarpSpecializedImplicitGemmILS5_0ELi9ELi3EN4cute5tupleIJNSA_1CILi2EEENSC_ILi1EEESE_EEENS1_36KernelImplicitTmaWarpSpecializedSm90ELi1EEENSB_IJNSC_ILi256EEENSC_ILi128EEENSB_IJNSC_ILi64EEEEEEEEENS_12float_e4m3_tESN_NSA_8TiledMMAINSA_8MMA_AtomIJNSA_4SM904GMMA31MMA_64x128x32_F32E4M3E4M3_SS_TNILNSR_7ScaleInE1ELST_1EEEEEENSA_6LayoutINSB_IJSE_SE_SE_EEENSB_IJNSC_ILi0EEESY_SY_EEEEENSB_IJNSA_10UnderscoreES11_S11_EEEEENS7_6detail26Sm90ImplicitGemmTileTraitsINSA_20SM90_TMA_LOAD_IM2COLENSA_14ComposedLayoutINSA_7SwizzleILi2ELi4ELi3EEENSA_18smem_ptr_flag_bitsILi8EEENSW_INSB_IJNSB_IJNSC_ILi8EEENSC_ILi32EEEEEENSB_IJSK_SE_EEENSB_IJSE_NSC_ILi9EEEEEEEEENSB_IJNSB_IJSK_NSC_ILi512EEEEEENSB_IJSE_SY_EEENSB_IJSY_NSC_ILi16384EEEEEEEEEEEEEvEENS15_INSA_23SM90_TMA_LOAD_MULTICASTENS17_IS19_S1B_NSW_INSB_IJNSB_IJS1C_NSC_ILi16EEEEEES1F_S1H_EEENSB_IJS1K_S1L_NSB_IJSY_NSC_ILi8192EEEEEEEEEEEEEvEEEENS_8epilogue10collective6detail29Sm90TmaWarpSpecializedAdapterINS24_15DefaultEpilogueISN_NSB_IJNSB_IJllllEEESE_SY_EEES29_NS23_6thread17LinearCombinationISN_Li1EffLNS2A_9ScaleType4KindE0ELNS_15FloatRoundStyleE2ESN_EENS_4gemm15EpilogueDefaultEEEEEvvEEEEvNT_6ParamsE,(.L_x_109 - _ZN7cutlass13device_kernelINS_4conv6kernel13ConvUniversalINS1_16ConvProblemShapeILNS1_8OperatorE0ELi3EEENS1_10collective14CollectiveConvINS1_46MainloopSm90TmaGmmaWarpSpecializedImplicitGemmILS5_0ELi9ELi3EN4cute5tupleIJNSA_1CILi2EEENSC_ILi1EEESE_EEENS1_36KernelImplicitTmaWarpSpecializedSm90ELi1EEENSB_IJNSC_ILi256EEENSC_ILi128EEENSB_IJNSC_ILi64EEEEEEEEENS_12float_e4m3_tESN_NSA_8TiledMMAINSA_8MMA_AtomIJNSA_4SM904GMMA31MMA_64x128x32_F32E4M3E4M3_SS_TNILNSR_7ScaleInE1ELST_1EEEEEENSA_6LayoutINSB_IJSE_SE_SE_EEENSB_IJNSC_ILi0EEESY_SY_EEEEENSB_IJNSA_10UnderscoreES11_S11_EEEEENS7_6detail26Sm90ImplicitGemmTileTraitsINSA_20SM90_TMA_LOAD_IM2COLENSA_14ComposedLayoutINSA_7SwizzleILi2ELi4ELi3EEENSA_18smem_ptr_flag_bitsILi8EEENSW_INSB_IJNSB_IJNSC_ILi8EEENSC_ILi32EEEEEENSB_IJSK_SE_EEENSB_IJSE_NSC_ILi9EEEEEEEEENSB_IJNSB_IJSK_NSC_ILi512EEEEEENSB_IJSE_SY_EEENSB_IJSY_NSC_ILi16384EEEEEEEEEEEEEvEENS15_INSA_23SM90_TMA_LOAD_MULTICASTENS17_IS19_S1B_NSW_INSB_IJNSB_IJS1C_NSC_ILi16EEEEEES1F_S1H_EEENSB_IJS1K_S1L_NSB_IJSY_NSC_ILi8192EEEEEEEEEEEEEvEEEENS_8epilogue10collective6detail29Sm90TmaWarpSpecializedAdapterINS24_15DefaultEpilogueISN_NSB_IJNSB_IJllllEEESE_SY_EEES29_NS23_6thread17LinearCombinationISN_Li1EffLNS2A_9ScaleType4KindE0ELNS_15FloatRoundStyleE2ESN_EENS_4gemm15EpilogueDefaultEEEEEvvEEEEvNT_6ParamsE)
        .other          _ZN7cutlass13device_kernelINS_4conv6kernel13ConvUniversalINS1_16ConvProblemShapeILNS1_8OperatorE0ELi3EEENS1_10collective14CollectiveConvINS1_46MainloopSm90TmaGmmaWarpSpecializedImplicitGemmILS5_0ELi9ELi3EN4cute5tupleIJNSA_1CILi2EEENSC_ILi1EEESE_EEENS1_36KernelImplicitTmaWarpSpecializedSm90ELi1EEENSB_IJNSC_ILi256EEENSC_ILi128EEENSB_IJNSC_ILi64EEEEEEEEENS_12float_e4m3_tESN_NSA_8TiledMMAINSA_8MMA_AtomIJNSA_4SM904GMMA31MMA_64x128x32_F32E4M3E4M3_SS_TNILNSR_7ScaleInE1ELST_1EEEEEENSA_6LayoutINSB_IJSE_SE_SE_EEENSB_IJNSC_ILi0EEESY_SY_EEEEENSB_IJNSA_10UnderscoreES11_S11_EEEEENS7_6detail26Sm90ImplicitGemmTileTraitsINSA_20SM90_TMA_LOAD_IM2COLENSA_14ComposedLayoutINSA_7SwizzleILi2ELi4ELi3EEENSA_18smem_ptr_flag_bitsILi8EEENSW_INSB_IJNSB_IJNSC_ILi8EEENSC_ILi32EEEEEENSB_IJSK_SE_EEENSB_IJSE_NSC_ILi9EEEEEEEEENSB_IJNSB_IJSK_NSC_ILi512EEEEEENSB_IJSE_SY_EEENSB_IJSY_NSC_ILi16384EEEEEEEEEEEEEvEENS15_INSA_23SM90_TMA_LOAD_MULTICASTENS17_IS19_S1B_NSW_INSB_IJNSB_IJS1C_NSC_ILi16EEEEEES1F_S1H_EEENSB_IJS1K_S1L_NSB_IJSY_NSC_ILi8192EEEEEEEEEEEEEvEEEENS_8epilogue10collective6detail29Sm90TmaWarpSpecializedAdapterINS24_15DefaultEpilogueISN_NSB_IJNSB_IJllllEEESE_SY_EEES29_NS23_6thread17LinearCombinationISN_Li1EffLNS2A_9ScaleType4KindE0ELNS_15FloatRoundStyleE2ESN_EENS_4gemm15EpilogueDefaultEEEEEvvEEEEvNT_6ParamsE,@"STO_CUDA_ENTRY STV_DEFAULT"
_ZN7cutlass13device_kernelINS_4conv6kernel13ConvUniversalINS1_16ConvProblemShapeILNS1_8OperatorE0ELi3EEENS1_10collective14CollectiveConvINS1_46MainloopSm90TmaGmmaWarpSpecializedImplicitGemmILS5_0ELi9ELi3EN4cute5tupleIJNSA_1CILi2EEENSC_ILi1EEESE_EEENS1_36KernelImplicitTmaWarpSpecializedSm90ELi1EEENSB_IJNSC_ILi256EEENSC_ILi128EEENSB_IJNSC_ILi64EEEEEEEEENS_12float_e4m3_tESN_NSA_8TiledMMAINSA_8MMA_AtomIJNSA_4SM904GMMA31MMA_64x128x32_F32E4M3E4M3_SS_TNILNSR_7ScaleInE1ELST_1EEEEEENSA_6LayoutINSB_IJSE_SE_SE_EEENSB_IJNSC_ILi0EEESY_SY_EEEEENSB_IJNSA_10UnderscoreES11_S11_EEEEENS7_6detail26Sm90ImplicitGemmTileTraitsINSA_20SM90_TMA_LOAD_IM2COLENSA_14ComposedLayoutINSA_7SwizzleILi2ELi4ELi3EEENSA_18smem_ptr_flag_bitsILi8EEENSW_INSB_IJNSB_IJNSC_ILi8EEENSC_ILi32EEEEEENSB_IJSK_SE_EEENSB_IJSE_NSC_ILi9EEEEEEEEENSB_IJNSB_IJSK_NSC_ILi512EEEEEENSB_IJSE_SY_EEENSB_IJSY_NSC_ILi16384EEEEEEEEEEEEEvEENS15_INSA_23SM90_TMA_LOAD_MULTICASTENS17_IS19_S1B_NSW_INSB_IJNSB_IJS1C_NSC_ILi16EEEEEES1F_S1H_EEENSB_IJS1K_S1L_NSB_IJSY_NSC_ILi8192EEEEEEEEEEEEEvEEEENS_8epilogue10collective6detail29Sm90TmaWarpSpecializedAdapterINS24_15DefaultEpilogueISN_NSB_IJNSB_IJllllEEESE_SY_EEES29_NS23_6thread17LinearCombinationISN_Li1EffLNS2A_9ScaleType4KindE0ELNS_15FloatRoundStyleE2ESN_EENS_4gemm15EpilogueDefaultEEEEEvvEEEEvNT_6ParamsE:
[----:B------:R-:W0:Y:S01]  /*0000*/  LDC R1, c[0x0][0x28] ;  /* 0x00000a00ff017b82 */ /* 0x000e220000000800 */
[----:B------:R-:W1:Y:S01]  /*0010*/  S2R R4, SR_TID.X ;  /* 0x0000000000047919 */ /* 0x000e620000002100 */
[----:B------:R-:W-:Y:S01]  /*0020*/  ELECT P0, URZ, PT ;  /* 0x00000000003f782f */ /* 0x000fe20003800000 */
[----:B------:R-:W-:Y:S01]  /*0030*/  BSSY B0, `(.L_x_0) ;  /* 0x0000017000007945 */ /* 0x000fe20003800000 */
[----:B0-----:R-:W-:Y:S01]  /*0040*/  VIADD R1, R1, 0xfffffd90 ;  /* 0xfffffd9001017836 */ /* 0x001fe20000000000 */
[----:B------:R-:W0:Y:S01]  /*0050*/  S2R R7, SR_CTAID.X ;  /* 0x0000000000077919 */ /* 0x000e220000002500 */
[--C-:B-1----:R-:W-:Y:S02]  /*0060*/  SHF.R.U32.HI R0, RZ, 0x5, R4.reuse ;  /* 0x00000005ff007819 */ /* 0x102fe40000011604 */
[----:B------:R-:W-:-:S03]  /*0070*/  SHF.R.S32.HI R3, RZ, 0x1f, R4 ;  /* 0x0000001fff037819 */ /* 0x000fc60000011404 */
[----:B------:R-:W1:Y:S02]  /*0080*/  SHFL.IDX PT, R2, R0, RZ, 0x1f ;  /* 0x00001fff00027589 */ /* 0x000e6400000e0000 */
[----:B-1----:R-:W-:Y:S02]  /*0090*/  R2UR UR4, R2 ;  /* 0x00000000020472ca */ /* 0x002fe400000e0000 */
[----:B------:R-:W-:-:S06]  /*00a0*/  SHF.R.U32.HI R2, RZ, 0x7, R4 ;  /* 0x00000007ff027819 */ /* 0x000fcc0000011604 */
[----:B------:R-:W1:Y:S05]  /*00b0*/  SHFL.IDX PT, R2, R2, RZ, 0x1f ;  /* 0x00001fff02027589 */ /* 0x000e6a00000e0000 */
[----:B------:R-:W-:Y:S02]  /*00c0*/  USHF.R.S32.HI UR5, URZ, 0x1f, UR4 ;  /* 0x0000001f3f057899 */ /* 0x000fe40008011404 */
[----:B------:R-:W-:Y:S02]  /*00d0*/  ISETP.NE.OR P0, PT, RZ, UR4, !P0 ;  /* 0x00000004ff007c0c */ /* 0x000fe4000c705670 */
[----:B------:R-:W-:-:S04]  /*00e0*/  ULEA.HI UR5, UR5, UR4, URZ, 0x2 ;  /* 0x0000000405057291 */ /* 0x000fc8000f8f103f */
[----:B------:R-:W-:-:S04]  /*00f0*/  ULOP3.LUT UR5, UR5, 0xfffffffc, URZ, 0xc0, !UPT ;  /* 0xfffffffc05057892 */ /* 0x000fc8000f8ec03f */
[----:B------:R-:W-:-:S03]  /*0100*/  UIADD3 UR7, UR4, -UR5, URZ ;  /* 0x8000000504077290 */ /* 0x000fc6000fffe03f */
[----:B0-----:R-:W-:Y:S09]  /*0110*/  @P0 BRA `(.L_x_1) ;  /* 0x0000000000200947 */ /* 0x001ff20003800000 */
[----:B------:R-:W-:Y:S02]  /*0120*/  ULDC.64 UR4, c[0x0][0x198] ;  /* 0x0000660000047ab9 */ /* 0x000fe40000000a00 */
[----:B------:R-:W-:Y:S02]  /*0130*/  UIADD3 UR8, UP0, UR4, 0xf0, URZ ;  /* 0x000000f004087890 */ /* 0x000fe4000ff1e03f */
[----:B------:R-:W-:Y:S02]  /*0140*/  UIADD3 UR4, UP1, UR4, 0x270, URZ ;  /* 0x0000027004047890 */ /* 0x000fe4000ff3e03f */
[----:B------:R-:W-:Y:S02]  /*0150*/  UIADD3.X UR9, URZ, UR5, URZ, UP0, !UPT ;  /* 0x000000053f097290 */ /* 0x000fe400087fe43f */
[----:B------:R-:W-:-:S07]  /*0160*/  UIADD3.X UR5, URZ, UR5, URZ, UP1, !UPT ;  /* 0x000000053f057290 */ /* 0x000fce0008ffe43f */
[----:B------:R0:W-:Y:S02]  /*0170*/  UTMACCTL.PF [UR8] ;  /* 0x00000000080079b9 */ /* 0x0001e40008040000 */
[----:B------:R0:W-:Y:S02]  /*0180*/  UTMACCTL.PF [UR4] ;  /* 0x00000000040079b9 */ /* 0x0001e40008040000 */
[----:B0-----:R-:W-:Y:S01]  /*0190*/  NOP ;  /* 0x0000000000007918 */ /* 0x001fe20000000000 */
.L_x_1:
[----:B------:R-:W-:Y:S05]  /*01a0*/  BSYNC B0 ;  /* 0x0000000000007941 */ /* 0x000fea0003800000 */
.L_x_0:
[----:B------:R-:W0:Y:S01]  /*01b0*/  SHFL.IDX PT, R0, R0, RZ, 0x1f ;  /* 0x00001fff00007589 */ /* 0x000e2200000e0000 */
[----:B------:R-:W-:Y:S02]  /*01c0*/  LEA.HI R3, R3, R4, RZ, 0x7 ;  /* 0x0000000403037211 */ /* 0x000fe400078f38ff */
[----:B-1----:R-:W-:Y:S01]  /*01d0*/  R2UR UR11, R2 ;  /* 0x00000000020b72ca */ /* 0x002fe200000e0000 */
[----:B------:R-:W1:Y:S01]  /*01e0*/  S2R R9, SR_CTAID.Y ;  /* 0x0000000000097919 */ /* 0x000e620000002600 */
[----:B------:R-:W-:Y:S02]  /*01f0*/  LOP3.LUT R3, R3, 0xffffff80, RZ, 0xc0, !PT ;  /* 0xffffff8003037812 */ /* 0x000fe400078ec0ff */
[----:B------:R-:W-:-:S03]  /*0200*/  I2FP.F32.U32 R6, R7 ;  /* 0x0000000700067245 */ /* 0x000fc60000201000 */
[----:B------:R-:W-:-:S05]  /*0210*/  IMAD.IADD R11, R4, 0x1, -R3 ;  /* 0x00000001040b7824 */ /* 0x000fca00078e0a03 */
[----:B------:R-:W-:Y:S01]  /*0220*/  SHF.R.S32.HI R2, RZ, 0x1f, R11 ;  /* 0x0000001fff027819 */ /* 0x000fe2000001140b */
[----:B------:R-:W-:Y:S02]  /*0230*/  ULOP3.LUT UP0, URZ, UR11, UR7, URZ, 0xfc, !UPT ;  /* 0x000000070b3f7292 */ /* 0x000fe4000f80fc3f */
[----:B------:R-:W-:Y:S01]  /*0240*/  UISETP.NE.AND UP1, UPT, UR11, 0x1, UPT ;  /* 0x000000010b00788c */ /* 0x000fe2000bf25270 */
[----:B------:R-:W-:Y:S01]  /*0250*/  LEA.HI R2, R2, R11, RZ, 0x3 ;  /* 0x0000000b02027211 */ /* 0x000fe200078f18ff */
[----:B------:R-:W-:-:S03]  /*0260*/  USEL UR6, URZ, 0x1, UP0 ;  /* 0x000000013f067887 */ /* 0x000fc60008000000 */
[--C-:B------:R-:W-:Y:S01]  /*0270*/  SHF.R.S32.HI R3, RZ, 0x3, R2.reuse ;  /* 0x00000003ff037819 */ /* 0x100fe20000011402 */
[----:B------:R-:W-:Y:S01]  /*0280*/  USEL UR6, UR6, 0x2, UP1 ;  /* 0x0000000206067887 */ /* 0x000fe20008800000 */
[----:B0-----:R-:W-:Y:S02]  /*0290*/  ISETP.NE.AND P0, PT, R0, RZ, PT ;  /* 0x000000ff0000720c */ /* 0x001fe40003f05270 */
[----:B------:R-:W-:Y:S02]  /*02a0*/  SHF.R.S32.HI R2, RZ, 0x1f, R2 ;  /* 0x0000001fff027819 */ /* 0x000fe40000011402 */
[----:B------:R-:W-:Y:S02]  /*02b0*/  SHF.R.S32.HI R5, RZ, 0x1f, R0 ;  /* 0x0000001fff057819 */ /* 0x000fe40000011400 */
[----:B------:R-:W-:Y:S02]  /*02c0*/  LEA.HI R2, R2, R3, RZ, 0x2 ;  /* 0x0000000302027211 */ /* 0x000fe400078f10ff */
[----:B------:R-:W-:-:S05]  /*02d0*/  LEA.HI R5, R5, R0, RZ, 0x2 ;  /* 0x0000000005057211 */ /* 0x000fca00078f10ff */
[----:B-1----:R-:W-:Y:S05]  /*02e0*/  @P0 BRA `(.L_x_2) ;  /* 0x00000000008c0947 */ /* 0x002fea0003800000 */
[----:B------:R-:W-:Y:S01]  /*02f0*/  ELECT P0, URZ, PT ;  /* 0x00000000003f782f */ /* 0x000fe20003800000 */
[----:B------:R-:W-:-:S12]  /*0300*/  BSSY B0, `(.L_x_2) ;  /* 0x0000021000007945 */ /* 0x000fd80003800000 */
[----:B------:R-:W-:Y:S05]  /*0310*/  @!P0 BRA `(.L_x_3) ;  /* 0x00000000007c8947 */ /* 0x000fea0003800000 */
[----:B------:R-:W0:Y:S01]  /*0320*/  S2UR UR10, SR_CgaCtaId ;  /* 0x00000000000a79c3 */ /* 0x000e220000008800 */
[----:B------:R-:W-:Y:S01]  /*0330*/  UMOV UR4, 0x400 ;  /* 0x0000040000047882 */ /* 0x000fe20000000000 */
[----:B------:R-:W-:Y:S01]  /*0340*/  UMOV UR5, 0x1 ;  /* 0x0000000100057882 */ /* 0x000fe20000000000 */
[----:B------:R-:W-:Y:S02]  /*0350*/  UMOV UR8, 0x2 ;  /* 0x0000000200087882 */ /* 0x000fe40000000000 */
[----:B------:R-:W-:-:S04]  /*0360*/  UIADD3 UR8, -UR8, 0x100000, URZ ;  /* 0x0010000008087890 */ /* 0x000fc8000fffe13f */
[----:B------:R-:W-:Y:S02]  /*0370*/  USHF.L.U32 UR9, UR8, 0xb, URZ ;  /* 0x0000000b08097899 */ /* 0x000fe4000800063f */
[----:B------:R-:W-:Y:S02]  /*0380*/  USHF.L.U32 UR8, UR8, 0x1, URZ ;  /* 0x0000000108087899 */ /* 0x000fe4000800063f */
[----:B0-----:R-:W-:Y:S02]  /*0390*/  ULEA UR10, UR10, UR4, 0x18 ;  /* 0x000000040a0a7291 */ /* 0x001fe4000f8ec03f */
[----:B------:R-:W-:-:S04]  /*03a0*/  UIADD3 UR4, -UR5, 0x100000, URZ ;  /* 0x0010000005047890 */ /* 0x000fc8000fffe13f */
[----:B------:R-:W-:Y:S02]  /*03b0*/  USHF.L.U32 UR5, UR4, 0xb, URZ ;  /* 0x0000000b04057899 */ /* 0x000fe4000800063f */
[----:B------:R-:W-:Y:S01]  /*03c0*/  USHF.L.U32 UR4, UR4, 0x1, URZ ;  /* 0x0000000104047899 */ /* 0x000fe2000800063f */
[----:B------:R-:W0:Y:S11]  /*03d0*/  FENCE.VIEW.ASYNC.S ;  /* 0x00000000000073c6 */ /* 0x000e360000000000 */
[----:B0-----:R0:W1:Y:S01]  /*03e0*/  SYNCS.EXCH.64 URZ, [UR10+0x36000], UR4 ;  /* 0x036000040a3f75b2 */ /* 0x0010620008000100 */
[----:B------:R0:W2:Y:S01]  /*03f0*/  SYNCS.EXCH.64 URZ, [UR10+0x36048], UR8 ;  /* 0x036048080a3f75b2 */ /* 0x0000a20008000100 */
[----:B------:R0:W3:Y:S01]  /*0400*/  SYNCS.EXCH.64 URZ, [UR10+0x36008], UR4 ;  /* 0x036008040a3f75b2 */ /* 0x0000e20008000100 */
[----:B------:R0:W4:Y:S01]  /*0410*/  SYNCS.EXCH.64 URZ, [UR10+0x36050], UR8 ;  /* 0x036050080a3f75b2 */ /* 0x0001220008000100 */
[----:B------:R0:W0:Y:S01]  /*0420*/  SYNCS.EXCH.64 URZ, [UR10+0x36010], UR4 ;  /* 0x036010040a3f75b2 */ /* 0x0000220008000100 */
        /* <DEDUP_REMOVED lines=13> */
[----:B------:R-:W-:Y:S01]  /*0500*/  NOP ;  /* 0x0000000000007918 */ /* 0x000fe20000000000 */
.L_x_3:
[----:B0-----:R-:W-:Y:S05]  /*0510*/  BSYNC B0 ;  /* 0x0000000000007941 */ /* 0x001fea0003800000 */
.L_x_2:
[----:B------:R-:W-:Y:S01]  /*0520*/  ULDC UR4, c[0x0][0x150] ;  /* 0x0000540000047ab9 */ /* 0x000fe20000000800 */
[----:B------:R-:W-:Y:S01]  /*0530*/  LOP3.LUT R2, R2, 0xfffffffc, RZ, 0xc0, !PT ;  /* 0xfffffffc02027812 */ /* 0x000fe200078ec0ff */
[----:B------:R-:W-:Y:S01]  /*0540*/  FMUL R6, R6, UR4 ;  /* 0x0000000406067c20 */ /* 0x000fe20008400000 */
[----:B------:R-:W-:Y:S01]  /*0550*/  LOP3.LUT R5, R5, 0x3ffffffc, RZ, 0xc0, !PT ;  /* 0x3ffffffc05057812 */ /* 0x000fe200078ec0ff */
[----:B------:R-:W-:Y:S01]  /*0560*/  ULDC UR4, c[0x0][0x154] ;  /* 0x0000550000047ab9 */ /* 0x000fe20000000800 */
[----:B------:R-:W0:Y:S01]  /*0570*/  LDC R8, c[0x0][0x140] ;  /* 0x00005000ff087b82 */ /* 0x000e220000000800 */
[----:B------:R-:W-:Y:S01]  /*0580*/  IMAD.IADD R2, R3, 0x1, -R2 ;  /* 0x0000000103027824 */ /* 0x000fe200078e0a02 */
[----:B------:R-:W-:Y:S01]  /*0590*/  LOP3.LUT P0, RZ, R11, 0x7, RZ, 0xc0, !PT ;  /* 0x000000070bff7812 */ /* 0x000fe2000780c0ff */
[----:B------:R-:W5:Y:S01]  /*05a0*/  F2I.U32.TRUNC.NTZ R6, R6 ;  /* 0x0000000600067305 */ /* 0x000f62000020f000 */
[----:B------:R-:W-:Y:S01]  /*05b0*/  IMAD.IADD R5, R0, 0x1, -R5 ;  /* 0x0000000100057824 */ /* 0x000fe200078e0a05 */
[----:B------:R-:W-:Y:S01]  /*05c0*/  NOP ;  /* 0x0000000000007918 */ /* 0x000fe20000000000 */
[----:B------:R-:W-:-:S02]  /*05d0*/  NOP ;  /* 0x0000000000007918 */ /* 0x000fc40000000000 */
[----:B------:R-:W-:Y:S01]  /*05e0*/  IMAD R2, R5, 0x4, R2 ;  /* 0x0000000405027824 */ /* 0x000fe200078e0202 */
[----:B------:R-:W-:-:S04]  /*05f0*/  I2FP.F32.U32 R5, R9 ;  /* 0x0000000900057245 */ /* 0x000fc80000201000 */
[----:B------:R-:W-:Y:S01]  /*0600*/  LEA.HI R0, R2, R2, RZ, 0x1 ;  /* 0x0000000202007211 */ /* 0x000fe200078f08ff */
[----:B------:R-:W-:Y:S01]  /*0610*/  FMUL R5, R5, UR4 ;  /* 0x0000000405057c20 */ /* 0x000fe20008400000 */
[----:B------:R-:W-:Y:S02]  /*0620*/  ULDC UR4, c[0x0][0x144] ;  /* 0x0000510000047ab9 */ /* 0x000fe40000000800 */
[----:B------:R-:W-:Y:S01]  /*0630*/  LOP3.LUT R3, R0, 0xfffffffe, RZ, 0xc0, !PT ;  /* 0xfffffffe00037812 */ /* 0x000fe200078ec0ff */
[----:B-----5:R-:W-:Y:S02]  /*0640*/  IMAD.MOV R0, RZ, RZ, -R6 ;  /* 0x000000ffff007224 */ /* 0x020fe400078e0a06 */
[----:B------:R-:W5:Y:S02]  /*0650*/  F2I.U32.TRUNC.NTZ R5, R5 ;  /* 0x0000000500057305 */ /* 0x000f64000020f000 */
[----:B------:R-:W-:Y:S02]  /*0660*/  IMAD.IADD R3, R2, 0x1, -R3 ;  /* 0x0000000102037824 */ /* 0x000fe400078e0a03 */
[----:B------:R-:W-:Y:S01]  /*0670*/  IMAD R0, R0, UR4, R7 ;  /* 0x0000000400007c24 */ /* 0x000fe2000f8e0207 */
[----:B------:R-:W-:Y:S01]  /*0680*/  ULDC UR4, c[0x0][0x148] ;  /* 0x0000520000047ab9 */ /* 0x000fe20000000800 */
[----:B0-----:R-:W-:-:S03]  /*0690*/  ISETP.EQ.U32.AND P1, PT, R8, 0x1, PT ;  /* 0x000000010800780c */ /* 0x001fc60003f22070 */
[----:B------:R-:W-:Y:S01]  /*06a0*/  ISETP.NE.AND P2, PT, R3, R0, PT ;  /* 0x000000000300720c */ /* 0x000fe20003f45270 */
[----:B------:R-:W-:-:S05]  /*06b0*/  IMAD.SHL.U32 R3, R2, 0x4, RZ ;  /* 0x0000000402037824 */ /* 0x000fca00078e00ff */
[----:B------:R-:W-:Y:S01]  /*06c0*/  LOP3.LUT R6, R2, 0xc, R3, 0x78, !PT ;  /* 0x0000000c02067812 */ /* 0x000fe200078e7803 */
[----:B-----5:R-:W-:Y:S02]  /*06d0*/  IMAD.MOV R2, RZ, RZ, -R5 ;  /* 0x000000ffff027224 */ /* 0x020fe400078e0a05 */
[----:B------:R-:W-:Y:S01]  /*06e0*/  IMAD.MOV.U32 R5, RZ, RZ, 0x1 ;  /* 0x00000001ff057424 */ /* 0x000fe200078e00ff */
[----:B------:R-:W-:Y:S01]  /*06f0*/  ISETP.LT.U32.AND P0, PT, R6, 0x2, !P0 ;  /* 0x000000020600780c */ /* 0x000fe20004701070 */
[----:B------:R-:W-:Y:S02]  /*0700*/  IMAD R3, R2, UR4, R9 ;  /* 0x0000000402037c24 */ /* 0x000fe4000f8e0209 */
[----:B------:R-:W-:-:S04]  /*0710*/  @P2 LEA.HI R0, R6, R6, RZ, 0x1 ;  /* 0x0000000606002211 */ /* 0x000fc800078f08ff */
[----:B------:R-:W-:-:S04]  /*0720*/  @P2 SHF.R.S32.HI R0, RZ, 0x1, R0 ;  /* 0x00000001ff002819 */ /* 0x000fc80000011400 */
[----:B------:R-:W-:Y:S02]  /*0730*/  @P2 ISETP.NE.AND P3, PT, R0, R3, PT ;  /* 0x000000030000220c */ /* 0x000fe40003f65270 */
[----:B------:R-:W-:Y:S02]  /*0740*/  SEL R0, RZ, 0x1, !P0 ;  /* 0x00000001ff007807 */ /* 0x000fe40004000000 */
[----:B------:R-:W-:-:S04]  /*0750*/  @P2 SEL R5, RZ, 0x1, P3 ;  /* 0x00000001ff052807 */ /* 0x000fc80001800000 */
[----:B------:R-:W-:Y:S01]  /*0760*/  LOP3.LUT R5, R5, R0, RZ, 0xc0, !PT ;  /* 0x0000000005057212 */ /* 0x000fe200078ec0ff */
[----:B------:R-:W-:Y:S06]  /*0770*/  @!P1 BRA `(.L_x_4) ;  /* 0x0000000000089947 */ /* 0x000fec0003800000 */
[----:B-1234-:R-:W-:Y:S01]  /*0780*/  UCGABAR_ARV ;  /* 0x00000000000079c7 */ /* 0x01efe20008000000 */
[----:B------:R-:W-:Y:S05]  /*0790*/  BRA `(.L_x_5) ;  /* 0x0000000000047947 */ /* 0x000fea0003800000 */
.L_x_4:
[----:B-1234-:R-:W-:Y:S01]  /*07a0*/  NOP ;  /* 0x0000000000007918 */ /* 0x01efe20000000000 */
.L_x_5:
[----:B------:R-:W-:Y:S01]  /*07b0*/  ULDC.64 UR4, c[0x0][0x618] ;  /* 0x0001860000047ab9 */ /* 0x000fe20000000a00 */
[----:B------:R-:W-:Y:S01]  /*07c0*/  ULDC.64 UR14, c[0x0][0x208] ;  /* 0x00008200000e7ab9 */ /* 0x000fe20000000a00 */
[----:B------:R-:W-:-:S04]  /*07d0*/  ISETP.NE.U32.AND P0, PT, RZ, UR4, PT ;  /* 0x00000004ff007c0c */ /* 0x000fc8000bf05070 */
[----:B------:R-:W-:-:S13]  /*07e0*/  ISETP.NE.AND.EX P0, PT, RZ, UR5, PT, P0 ;  /* 0x00000005ff007c0c */ /* 0x000fda000bf05300 */
[----:B------:R-:W-:Y:S05]  /*07f0*/  @!P0 BRA `(.L_x_6) ;  /* 0x0000000000208947 */ /* 0x000fea0003800000 */
[----:B------:R-:W0:Y:S02]  /*0800*/  LDC.64 R2, c[0x0][0x618] ;  /* 0x00018600ff027b82 */ /* 0x000e240000000a00 */
[----:B0-----:R-:W2:Y:S02]  /*0810*/  LDG.E.64 R2, desc[UR14][R2.64] ;  /* 0x0000000e02027981 */ /* 0x001ea4000c1e1b00 */
[----:B--2---:R-:W-:-:S04]  /*0820*/  ISETP.NE.U32.AND P0, PT, R2, RZ, PT ;  /* 0x000000ff0200720c */ /* 0x004fc80003f05070 */
[----:B------:R-:W-:-:S13]  /*0830*/  ISETP.NE.AND.EX P0, PT, R3, RZ, PT, P0 ;  /* 0x000000ff0300720c */ /* 0x000fda0003f05300 */
[----:B------:R-:W-:Y:S05]  /*0840*/  @!P0 BRA `(.L_x_6) ;  /* 0x00000000000c8947 */ /* 0x000fea0003800000 */
[----:B------:R-:W2:Y:S02]  /*0850*/  LD.E R2, desc[UR14][R2.64] ;  /* 0x0000000e02027980 */ /* 0x000ea4000c101900 */
[----:B--2---:R-:W-:Y:S01]  /*0860*/  R2UR UR13, R2 ;  /* 0x00000000020d72ca */ /* 0x004fe200000e0000 */
[----:B------:R-:W-:-:S14]  /*0870*/  BRA `(.L_x_7) ;  /* 0x0000000000247947 */ /* 0x000fdc0003800000 */
.L_x_6:
[----:B------:R-:W-:Y:S02]  /*0880*/  ULDC.64 UR4, c[0x0][0x608] ;  /* 0x0001820000047ab9 */ /* 0x000fe40000000a00 */
[----:B------:R-:W-:-:S04]  /*0890*/  ISETP.NE.U32.AND P0, PT, RZ, UR4, PT ;  /* 0x00000004ff007c0c */ /* 0x000fc8000bf05070 */
[----:B------:R-:W-:-:S13]  /*08a0*/  ISETP.NE.AND.EX P0, PT, RZ, UR5, PT, P0 ;  /* 0x00000005ff007c0c */ /* 0x000fda000bf05300 */
[----:B------:R-:W-:Y:S05]  /*08b0*/  @!P0 BRA `(.L_x_8) ;  /* 0x0000000000108947 */ /* 0x000fea0003800000 */
[----:B------:R-:W0:Y:S02]  /*08c0*/  LDC.64 R2, c[0x0][0x608] ;  /* 0x00018200ff027b82 */ /* 0x000e240000000a00 */
[----:B0-----:R-:W2:Y:S02]  /*08d0*/  LDG.E R2, desc[UR14][R2.64] ;  /* 0x0000000e02027981 */ /* 0x001ea4000c1e1900 */
[----:B--2---:R-:W-:Y:S01]  /*08e0*/  R2UR UR13, R2 ;  /* 0x00000000020d72ca */ /* 0x004fe200000e0000 */
[----:B------:R-:W-:-:S14]  /*08f0*/  BRA `(.L_x_7) ;  /* 0x0000000000047947 */ /* 0x000fdc0003800000 */
.L_x_8:
[----:B------:R-:W-:-:S05]  /*0900*/  ULDC UR13, c[0x0][0x600] ;  /* 0x00018000000d7ab9 */ /* 0x000fca0000000800 */
.L_x_7:
[----:B------:R-:W-:Y:S02]  /*0910*/  ULDC.64 UR4, c[0x0][0x620] ;  /* 0x0001880000047ab9 */ /* 0x000fe40000000a00 */
        /* <DEDUP_REMOVED lines=11> */
.L_x_9:
        /* <DEDUP_REMOVED lines=8> */
.L_x_11:
[----:B------:R-:W-:-:S05]  /*0a50*/  ULDC UR16, c[0x0][0x604] ;  /* 0x0001810000107ab9 */ /* 0x000fca0000000800 */
.L_x_10:
[----:B------:R-:W-:Y:S01]  /*0a60*/  ULDC UR4, c[0x0][0x3dc] ;  /* 0x0000f70000047ab9 */ /* 0x000fe20000000800 */
[----:B------:R-:W-:Y:S01]  /*0a70*/  ULDC.64 UR8, c[0x0][0x3e0] ;  /* 0x0000f80000087ab9 */ /* 0x000fe20000000a00 */
[----:B------:R-:W-:Y:S02]  /*0a80*/  UIADD3 UR4, UR4, 0x3f, URZ ;  /* 0x0000003f04047890 */ /* 0x000fe4000fffe03f */
[----:B------:R-:W-:Y:S02]  /*0a90*/  UIMAD UR8, UR9, UR8, URZ ;  /* 0x00000008090872a4 */ /* 0x000fe4000f8e023f */
[----:B------:R-:W-:-:S04]  /*0aa0*/  USHF.R.S32.HI UR5, URZ, 0x1f, UR4 ;  /* 0x0000001f3f057899 */ /* 0x000fc80008011404 */
[----:B------:R-:W-:-:S03]  /*0ab0*/  ULEA.HI UR4, UR5, UR4, URZ, 0x6 ;  /* 0x0000000405047291 */ /* 0x000fc6000f8f303f */
[----:B------:R-:W-:Y:S01]  /*0ac0*/  ULDC UR5, c[0x0][0x3e8] ;  /* 0x0000fa0000057ab9 */ /* 0x000fe20000000800 */
[----:B------:R-:W-:Y:S02]  /*0ad0*/  USHF.R.S32.HI UR4, URZ, 0x6, UR4 ;  /* 0x000000063f047899 */ /* 0x000fe40008011404 */
[----:B------:R-:W-:-:S04]  /*0ae0*/  UIMAD UR5, UR8, UR5, URZ ;  /* 0x00000005080572a4 */ /* 0x000fc8000f8e023f */
[----:B------:R-:W-:Y:S01]  /*0af0*/  UIMAD UR5, UR4, UR5, URZ ;  /* 0x00000005040572a4 */ /* 0x000fe2000f8e023f */
[----:B------:R-:W-:Y:S11]  /*0b00*/  @!P1 BRA `(.L_x_12) ;  /* 0x00000000000c9947 */ /* 0x000ff60003800000 */
[----:B------:R-:W-:Y:S01]  /*0b10*/  UCGABAR_WAIT ;  /* 0x0000000000007dc7 */ /* 0x000fe20008000000 */
[----:B------:R-:W-:Y:S01]  /*0b20*/  CCTL.IVALL ;  /* 0x00000000ff00798f */ /* 0x000fe20002000000 */
[----:B------:R-:W-:Y:S05]  /*0b30*/  BRA `(.L_x_13) ;  /* 0x0000000000047947 */ /* 0x000fea0003800000 */
.L_x_12:
[----:B------:R-:W-:Y:S06]  /*0b40*/  BAR.SYNC.DEFER_BLOCKING 0x0 ;  /* 0x0000000000007b1d */ /* 0x000fec0000010000 */
.L_x_13:
[----:B------:R-:W-:-:S13]  /*0b50*/  ISETP.NE.AND P0, PT, RZ, UR11, PT ;  /* 0x0000000bff007c0c */ /* 0x000fda000bf05270 */
[----:B------:R-:W-:Y:S05]  /*0b60*/  @!P0 BRA `(.L_x_14) ;  /* 0x0000020000408947 */ /* 0x000fea0003800000 */
[----:B------:R-:W-:-:S06]  /*0b70*/  UISETP.NE.AND UP0, UPT, UR11, 0x1, UPT ;  /* 0x000000010b00788c */ /* 0x000fcc000bf05270 */
[----:B------:R-:W-:-:S13]  /*0b80*/  PLOP3.LUT P0, PT, PT, PT, UP0, 0x80, 0x0 ;  /* 0x000000000000781c */ /* 0x000fda0003f0f008 */
[----:B------:R-:W-:Y:S05]  /*0b90*/  @P0 EXIT ;  /* 0x000000000000094d */ /* 0x000fea0003800000 */
[----:B------:R0:W-:Y:S01]  /*0ba0*/  STL [R1], RZ ;  /* 0x000000ff01007387 */ /* 0x0001e20000100800 */
[----:B------:R-:W-:Y:S01]  /*0bb0*/  UISETP.GE.AND UP0, UPT, UR5, 0x1, UPT ;  /* 0x000000010500788c */ /* 0x000fe2000bf06270 */
[----:B------:R-:W-:Y:S01]  /*0bc0*/  CS2R R86, SRZ ;  /* 0x0000000000567805 */ /* 0x000fe2000001ff00 */
[----:B------:R-:W-:Y:S01]  /*0bd0*/  UMOV UR4, URZ ;  /* 0x0000003f00047c82 */ /* 0x000fe20008000000 */
[----:B------:R0:W-:Y:S01]  /*0be0*/  STL [R1+0x4], RZ ;  /* 0x000004ff01007387 */ /* 0x0001e20000100800 */
[----:B------:R-:W-:Y:S02]  /*0bf0*/  CS2R R152, SRZ ;  /* 0x0000000000987805 */ /* 0x000fe4000001ff00 */
[----:B------:R-:W-:Y:S02]  /*0c00*/  CS2R R154, SRZ ;  /* 0x00000000009a7805 */ /* 0x000fe4000001ff00 */
[----:B------:R-:W-:Y:S01]  /*0c10*/  PLOP3.LUT P0, PT, PT, PT, UP0, 0x80, 0x0 ;  /* 0x000000000000781c */ /* 0x000fe20003f0f008 */
[----:B------:R0:W-:Y:S01]  /*0c20*/  STL [R1+0x8], RZ ;  /* 0x000008ff01007387 */ /* 0x0001e20000100800 */
[----:B------:R-:W-:-:S02]  /*0c30*/  CS2R R156, SRZ ;  /* 0x00000000009c7805 */ /* 0x000fc4000001ff00 */
[----:B------:R-:W-:Y:S02]  /*0c40*/  CS2R R158, SRZ ;  /* 0x00000000009e7805 */ /* 0x000fe4000001ff00 */
[----:B------:R-:W-:Y:S01]  /*0c50*/  CS2R R160, SRZ ;  /* 0x0000000000a07805 */ /* 0x000fe2000001ff00 */
[----:B------:R0:W-:Y:S01]  /*0c60*/  STL [R1+0xc], RZ ;  /* 0x00000cff01007387 */ /* 0x0001e20000100800 */
[----:B------:R-:W-:Y:S02]  /*0c70*/  CS2R R162, SRZ ;  /* 0x0000000000a27805 */ /* 0x000fe4000001ff00 */
[----:B------:R-:W-:Y:S02]  /*0c80*/  CS2R R164, SRZ ;  /* 0x0000000000a47805 */ /* 0x000fe4000001ff00 */
[----:B------:R-:W-:Y:S01]  /*0c90*/  CS2R R166, SRZ ;  /* 0x0000000000a67805 */ /* 0x000fe2000001ff00 */
        /* <DEDUP_REMOVED lines=116> */
[----:B------:R0:W-:Y:S04]  /*13e0*/  STL [R1+0x84], RZ ;  /* 0x000084ff01007387 */ /* 0x0001e80000100800 */
        /* <DEDUP_REMOVED lines=29> */
[----:B------:R0:W-:Y:S01]  /*15c0*/  STL [R1+0xfc], RZ ;  /* 0x0000fcff01007387 */ /* 0x0001e20000100800 */
[----:B------:R-:W-:Y:S05]  /*15d0*/  @!P0 BRA `(.L_x_15) ;  /* 0x0000000c00f88947 */ /* 0x000fea0003800000 */
[----:B------:R-:W-:-:S04]  /*15e0*/  ULOP3.LUT UR4, UR6, 0x1, URZ, 0xfc, !UPT ;  /* 0x0000000106047892 */ /* 0x000fc8000f8efc3f */
[----:B------:R-:W-:-:S06]  /*15f0*/  UISETP.NE.AND UP0, UPT, UR4, 0x3, UPT ;  /* 0x000000030400788c */ /* 0x000fcc000bf05270 */
[----:B------:R-:W-:-:S13]  /*1600*/  PLOP3.LUT P1, PT, PT, PT, UP0, 0x80, 0x0 ;  /* 0x000000000000781c */ /* 0x000fda0003f2f008 */
[----:B------:R-:W-:Y:S05]  /*1610*/  @!P1 BRA `(.L_x_16) ;  /* 0x0000000000049947 */ /* 0x000fea0003800000 */
[----:B------:R-:W-:Y:S01]  /*1620*/  BPT.TRAP 0x1 ;  /* 0x000000040000795c */ /* 0x000fe20000300000 */
.L_x_16:
[----:B------:R-:W1:Y:S01]  /*1630*/  S2UR UR7, SR_CgaCtaId ;  /* 0x00000000000779c3 */ /* 0x000e620000008800 */
[----:B------:R-:W-:Y:S01]  /*1640*/  SHF.L.U32 R0, RZ, 0x1f, RZ ;  /* 0x0000001fff007819 */ /* 0x000fe200000006ff */
[----:B------:R-:W-:Y:S02]  /*1650*/  UMOV UR4, 0x400 ;  /* 0x0000040000047882 */ /* 0x000fe40000000000 */
[----:B-1----:R-:W-:-:S12]  /*1660*/  ULEA UR4, UR7, UR4, 0x18 ;  /* 0x0000000407047291 */ /* 0x002fd8000f8ec03f */
.L_x_17:
[----:B-1----:R-:W-:-:S04]  /*1670*/  IMAD.U32 R3, RZ, RZ, UR4 ;  /* 0x00000004ff037e24 */ /* 0x002fc8000f8e00ff */
[----:B------:R1:W2:Y:S03]  /*1680*/  SYNCS.PHASECHK.TRANS64.TRYWAIT P1, [R3+URZ+0x36000], R0 ;  /* 0x03600000030075a7 */ /* 0x0002a6000802017f */
[----:B--2---:R-:W-:Y:S05]  /*1690*/  @!P1 NANOSLEEP.SYNCS 0x989680 ;  /* 0x009896800000995d */ /* 0x004fea0003900000 */
[----:B------:R-:W2:Y:S02]  /*16a0*/  @!P1 SYNCS.PHASECHK.TRANS64 P1, [R3+URZ+0x36000], R0 ;  /* 0x03600000030095a7 */ /* 0x000ea4000802007f */
[----:B--2---:R-:W-:Y:S05]  /*16b0*/  @!P1 BRA `(.L_x_17) ;  /* 0xfffffffc00ec9947 */ /* 0x004fea000383ffff */
[----:B------:R-:W-:Y:S01]  /*16c0*/  UIADD3 UR7, UR4, 0x24000, URZ ;  /* 0x0002400004077890 */ /* 0x000fe2000fffe03f */
[----:B------:R-:W-:Y:S01]  /*16d0*/  WARPGROUP.ARRIVE ;  /* 0x00000000000079c5 */ /* 0x000fe20000000000 */
[----:B------:R-:W-:Y:S02]  /*16e0*/  USHF.R.U32.HI UR4, URZ, 0x4, UR4 ;  /* 0x000000043f047899 */ /* 0x000fe40008011604 */
[----:B------:R-:W-:Y:S02]  /*16f0*/  USHF.R.U32.HI UR7, URZ, 0x4, UR7 ;  /* 0x000000043f077899 */ /* 0x000fe40008011607 */
[----:B------:R-:W-:Y:S02]  /*1700*/  ULOP3.LUT UR4, UR4, 0x3fff, URZ, 0xc0, !UPT ;  /* 0x00003fff04047892 */ /* 0x000fe4000f8ec03f */
[----:B------:R-:W-:Y:S02]  /*1710*/  ULOP3.LUT UR7, UR7, 0x3fff, URZ, 0xc0, !UPT ;  /* 0x00003fff07077892 */ /* 0x000fe4000f8ec03f */
[----:B------:R-:W-:-:S02]  /*1720*/  ULOP3.LUT UR4, UR4, 0x10000, URZ, 0xfc, !UPT ;  /* 0x0001000004047892 */ /* 0x000fc4000f8efc3f */
[----:B------:R-:W-:Y:S01]  /*1730*/  ULOP3.LUT UR7, UR7, 0x10000, URZ, 0xfc, !UPT ;  /* 0x0001000007077892 */ /* 0x000fe2000f8efc3f */
[----:B------:R-:W-:Y:S01]  /*1740*/  UMOV UR9, 0x80000020 ;  /* 0x8000002000097882 */ /* 0x000fe20000000000 */
[----:B------:R-:W-:-:S03]  /*1750*/  UMOV UR11, 0x80000020 ;  /* 0x80000020000b7882 */ /* 0x000fc60000000000 */
[----:B------:R-:W-:Y:S02]  /*1760*/  UMOV UR8, UR4 ;  /* 0x0000000400087c82 */ /* 0x000fe40008000000 */
[----:B------:R-:W-:Y:S02]  /*1770*/  UMOV UR10, UR7 ;  /* 0x00000007000a7c82 */ /* 0x000fe40008000000 */
[----:B------:R-:W-:Y:S01]  /*1780*/  QGMMA.64x128x32.F32.E4M3.E4M3 R68, gdesc[UR8], RZ, !UPT, gsb0 ;  /* 0x01e00000084479f3 */ /* 0x000fe2000c0008ff */
[----:B------:R-:W-:Y:S01]  /*1790*/  UIADD3 UR8, UR4, 0x100, URZ ;  /* 0x0000010004087890 */ /* 0x000fe2000fffe03f */
[----:B------:R-:W-:Y:S01]  /*17a0*/  UMOV UR9, 0x80000020 ;  /* 0x8000002000097882 */ /* 0x000fe20000000000 */
[----:B------:R-:W-:Y:S02]  /*17b0*/  WARPGROUP.DEPBAR.LE gsb0, 0x0 ;  /* 0x00008000000079c5 */ /* 0x000fe40000010000 */
[----:B------:R-:W-:Y:S01]  /*17c0*/  WARPGROUP.ARRIVE ;  /* 0x00000000000079c5 */ /* 0x000fe20000000000 */
[----:B------:R-:W-:-:S02]  /*17d0*/  IMAD.MOV.U32 R46, RZ, RZ, R88 ;  /* 0x000000ffff2e7224 */ /* 0x000fc400078e0058 */
[----:B------:R-:W-:Y:S02]  /*17e0*/  IMAD.MOV.U32 R45, RZ, RZ, R89 ;  /* 0x000000ffff2d7224 */ /* 0x000fe400078e0059 */
[----:B------:R-:W-:Y:S02]  /*17f0*/  IMAD.MOV.U32 R44, RZ, RZ, R90 ;  /* 0x000000ffff2c7224 */ /* 0x000fe400078e005a */
[----:B------:R-:W-:Y:S01]  /*1800*/  QGMMA.64x128x32.F32.E4M3.E4M3 R152, gdesc[UR8], RZ, !UPT, gsb0 ;  /* 0x01e00000089879f3 */ /* 0x000fe2000c0008ff */
[----:B------:R-:W-:Y:S01]  /*1810*/  UIADD3 UR8, UR4, 0x200, URZ ;  /* 0x0000020004087890 */ /* 0x000fe2000fffe03f */
[----:B------:R-:W-:Y:S01]  /*1820*/  IMAD.MOV.U32 R43, RZ, RZ, R91 ;  /* 0x000000ffff2b7224 */ /* 0x000fe200078e005b */
[----:B------:R-:W-:Y:S01]  /*1830*/  UMOV UR9, 0x80000020 ;  /* 0x8000002000097882 */ /* 0x000fe20000000000 */
[----:B------:R-:W-:Y:S02]  /*1840*/  IMAD.MOV.U32 R42, RZ, RZ, R92 ;  /* 0x000000ffff2a7224 */ /* 0x000fe400078e005c */
[----:B------:R-:W-:-:S02]  /*1850*/  IMAD.MOV.U32 R41, RZ, RZ, R93 ;  /* 0x000000ffff297224 */ /* 0x000fc400078e005d */
[----:B------:R-:W-:Y:S02]  /*1860*/  IMAD.MOV.U32 R40, RZ, RZ, R94 ;  /* 0x000000ffff287224 */ /* 0x000fe400078e005e */
[----:B------:R-:W-:Y:S02]  /*1870*/  IMAD.MOV.U32 R39, RZ, RZ, R95 ;  /* 0x000000ffff277224 */ /* 0x000fe400078e005f */
[----:B------:R-:W-:Y:S02]  /*1880*/  IMAD.MOV.U32 R38, RZ, RZ, R96 ;  /* 0x000000ffff267224 */ /* 0x000fe400078e0060 */
[----:B------:R-:W-:Y:S02]  /*1890*/  IMAD.MOV.U32 R37, RZ, RZ, R97 ;  /* 0x000000ffff257224 */ /* 0x000fe400078e0061 */
        /* <DEDUP_REMOVED lines=31> */
[----:B-1----:R-:W-:-:S02]  /*1a90*/  IMAD.MOV.U32 R3, RZ, RZ, R129 ;  /* 0x000000ffff037224 */ /* 0x002fc400078e0081 */
        /* <DEDUP_REMOVED lines=26> */
[----:B------:R-:W-:Y:S01]  /*1c40*/  IMAD.MOV.U32 R220, RZ, RZ, R34 ;  /* 0x000000ffffdc7224 */ /* 0x000fe200078e0022 */
[----:B------:R-:W-:Y:S02]  /*1c50*/  WARPGROUP.DEPBAR.LE gsb0, 0x0 ;  /* 0x00008000000079c5 */ /* 0x000fe40000010000 */
[----:B------:R-:W-:Y:S01]  /*1c60*/  WARPGROUP.ARRIVE ;  /* 0x00000000000079c5 */ /* 0x000fe20000000000 */
[----:B------:R1:W-:Y:S01]  /*1c70*/  STL.64 [R1+0x168], R214 ;  /* 0x000168d601007387 */ /* 0x0003e20000100a00 */
[----:B------:R-:W-:Y:S02]  /*1c80*/  IMAD.MOV.U32 R221, RZ, RZ, R33 ;  /* 0x000000ffffdd7224 */ /* 0x000fe400078e0021 */
[----:B------:R-:W-:Y:S01]  /*1c90*/  IMAD.MOV.U32 R222, RZ, RZ, R32 ;  /* 0x000000ffffde7224 */ /* 0x000fe200078e0020 */
[----:B------:R2:W-:Y:S01]  /*1ca0*/  STL.64 [R1+0x160], R212 ;  /* 0x000160d401007387 */ /* 0x0005e20000100a00 */
[----:B------:R-:W-:Y:S01]  /*1cb0*/  QGMMA.64x128x32.F32.E4M3.E4M3 R88, gdesc[UR8], RZ, !UPT, gsb0 ;  /* 0x01e00000085879f3 */ /* 0x000fe2000c0008ff */
[----:B------:R-:W-:Y:S01]  /*1cc0*/  UIADD3 UR8, UR4, 0x300, URZ ;  /* 0x0000030004087890 */ /* 0x000fe2000fffe03f */
[----:B------:R-:W-:Y:S01]  /*1cd0*/  IMAD.MOV.U32 R223, RZ, RZ, R31 ;  /* 0x000000ffffdf7224 */ /* 0x000fe200078e001f */
[----:B------:R3:W-:Y:S01]  /*1ce0*/  STL.64 [R1+0x158], R210 ;  /* 0x000158d201007387 */ /* 0x0007e20000100a00 */
[----:B------:R-:W-:Y:S01]  /*1cf0*/  IMAD.MOV.U32 R224, RZ, RZ, R30 ;  /* 0x000000ffffe07224 */ /* 0x000fe200078e001e */
[----:B------:R-:W-:Y:S01]  /*1d00*/  UMOV UR9, 0x80000020 ;  /* 0x8000002000097882 */ /* 0x000fe20000000000 */
[----:B------:R-:W-:Y:S01]  /*1d10*/  IMAD.MOV.U32 R225, RZ, RZ, R29 ;  /* 0x000000ffffe17224 */ /* 0x000fe200078e001d */
[----:B------:R4:W-:Y:S01]  /*1d20*/  STL.64 [R1+0x150], R208 ;  /* 0x000150d001007387 */ /* 0x0009e20000100a00 */
[----:B-1----:R-:W-:-:S02]  /*1d30*/  IMAD.MOV.U32 R214, RZ, RZ, R40 ;  /* 0x000000ffffd67224 */ /* 0x002fc400078e0028 */
[----:B------:R-:W-:Y:S01]  /*1d40*/  IMAD.MOV.U32 R215, RZ, RZ, R39 ;  /* 0x000000ffffd77224 */ /* 0x000fe200078e0027 */
[----:B------:R1:W-:Y:S01]  /*1d50*/  STL.64 [R1+0x148], R206 ;  /* 0x000148ce01007387 */ /* 0x0003e20000100a00 */
[----:B--2---:R-:W-:Y:S02]  /*1d60*/  IMAD.MOV.U32 R212, RZ, RZ, R42 ;  /* 0x000000ffffd47224 */ /* 0x004fe400078e002a */
[----:B------:R-:W-:Y:S01]  /*1d70*/  IMAD.MOV.U32 R213, RZ, RZ, R41 ;  /* 0x000000ffffd57224 */ /* 0x000fe200078e0029 */
[----:B------:R2:W-:Y:S01]  /*1d80*/  STL.64 [R1+0x140], R204 ;  /* 0x000140cc01007387 */ /* 0x0005e20000100a00 */
[----:B---3--:R-:W-:Y:S02]  /*1d90*/  IMAD.MOV.U32 R210, RZ, RZ, R44 ;  /* 0x000000ffffd27224 */ /* 0x008fe400078e002c */
[----:B------:R-:W-:Y:S01]  /*1da0*/  IMAD.MOV.U32 R211, RZ, RZ, R43 ;  /* 0x000000ffffd37224 */ /* 0x000fe200078e002b */
[----:B------:R3:W-:Y:S01]  /*1db0*/  STL.64 [R1+0x138], R202 ;  /* 0x000138ca01007387 */ /* 0x0007e20000100a00 */
[----:B----4-:R-:W-:-:S02]  /*1dc0*/  IMAD.MOV.U32 R208, RZ, RZ, R46 ;  /* 0x000000ffffd07224 */ /* 0x010fc400078e002e */
[----:B------:R-:W-:Y:S01]  /*1dd0*/  IMAD.MOV.U32 R209, RZ, RZ, R45 ;  /* 0x000000ffffd17224 */ /* 0x000fe200078e002d */
[----:B------:R4:W-:Y:S01]  /*1de0*/  STL.64 [R1+0x130], R200 ;  /* 0x000130c801007387 */ /* 0x0009e20000100a00 */
[----:B-1----:R-:W-:Y:S02]  /*1df0*/  IMAD.MOV.U32 R206, RZ, RZ, R48 ;  /* 0x000000ffffce7224 */ /* 0x002fe400078e0030 */
[----:B------:R-:W-:Y:S01]  /*1e00*/  IMAD.MOV.U32 R207, RZ, RZ, R47 ;  /* 0x000000ffffcf7224 */ /* 0x000fe200078e002f */
[----:B------:R1:W-:Y:S01]  /*1e10*/  STL.64 [R1+0x128], R198 ;  /* 0x000128c601007387 */ /* 0x0003e20000100a00 */
[----:B--2---:R-:W-:Y:S02]  /*1e20*/  IMAD.MOV.U32 R204, RZ, RZ, R50 ;  /* 0x000000ffffcc7224 */ /* 0x004fe400078e0032 */
[----:B------:R-:W-:Y:S01]  /*1e30*/  IMAD.MOV.U32 R205, RZ, RZ, R49 ;  /* 0x000000ffffcd7224 */ /* 0x000fe200078e0031 */
[----:B------:R2:W-:Y:S01]  /*1e40*/  STL.64 [R1+0x120], R196 ;  /* 0x000120c401007387 */ /* 0x0005e20000100a00 */
[----:B---3--:R-:W-:-:S02]  /*1e50*/  IMAD.MOV.U32 R202, RZ, RZ, R52 ;  /* 0x000000ffffca7224 */ /* 0x008fc400078e0034 */
[----:B------:R-:W-:Y:S01]  /*1e60*/  IMAD.MOV.U32 R203, RZ, RZ, R51 ;  /* 0x000000ffffcb7224 */ /* 0x000fe200078e0033 */
[----:B------:R3:W-:Y:S01]  /*1e70*/  STL.64 [R1+0x118], R194 ;  /* 0x000118c201007387 */ /* 0x0007e20000100a00 */
[----:B----4-:R-:W-:Y:S02]  /*1e80*/  IMAD.MOV.U32 R200, RZ, RZ, R54 ;  /* 0x000000ffffc87224 */ /* 0x010fe400078e0036 */
[----:B------:R-:W-:Y:S01]  /*1e90*/  IMAD.MOV.U32 R201, RZ, RZ, R53 ;  /* 0x000000ffffc97224 */ /* 0x000fe200078e0035 */
[----:B------:R4:W-:Y:S01]  /*1ea0*/  STL.64 [R1+0x110], R192 ;  /* 0x000110c001007387 */ /* 0x0009e20000100a00 */
[----:B-1----:R-:W-:Y:S02]  /*1eb0*/  IMAD.MOV.U32 R198, RZ, RZ, R56 ;  /* 0x000000ffffc67224 */ /* 0x002fe400078e0038 */
[----:B------:R-:W-:Y:S01]  /*1ec0*/  IMAD.MOV.U32 R199, RZ, RZ, R55 ;  /* 0x000000ffffc77224 */ /* 0x000fe200078e0037 */
[----:B------:R1:W-:Y:S01]  /*1ed0*/  STL.64 [R1+0x108], R190 ;  /* 0x000108be01007387 */ /* 0x0003e20000100a00 */
[----:B--2---:R-:W-:-:S02]  /*1ee0*/  IMAD.MOV.U32 R196, RZ, RZ, R58 ;  /* 0x000000ffffc47224 */ /* 0x004fc400078e003a */
[----:B------:R-:W-:Y:S01]  /*1ef0*/  IMAD.MOV.U32 R197, RZ, RZ, R57 ;  /* 0x000000ffffc57224 */ /* 0x000fe200078e0039 */
[----:B------:R2:W-:Y:S01]  /*1f00*/  STL.64 [R1+0x100], R188 ;  /* 0x000100bc01007387 */ /* 0x0005e20000100a00 */
[----:B---3--:R-:W-:Y:S02]  /*1f10*/  IMAD.MOV.U32 R194, RZ, RZ, R60 ;  /* 0x000000ffffc27224 */ /* 0x008fe400078e003c */
[----:B------:R-:W-:Y:S02]  /*1f20*/  IMAD.MOV.U32 R195, RZ, RZ, R59 ;  /* 0x000000ffffc37224 */ /* 0x000fe400078e003b */
[----:B----4-:R-:W-:Y:S02]  /*1f30*/  IMAD.MOV.U32 R192, RZ, RZ, R62 ;  /* 0x000000ffffc07224 */ /* 0x010fe400078e003e */
[----:B------:R-:W-:Y:S02]  /*1f40*/  IMAD.MOV.U32 R193, RZ, RZ, R61 ;  /* 0x000000ffffc17224 */ /* 0x000fe400078e003d */
[----:B-1----:R-:W-:-:S02]  /*1f50*/  IMAD.MOV.U32 R190, RZ, RZ, R64 ;  /* 0x000000ffffbe7224 */ /* 0x002fc400078e0040 */
[----:B------:R-:W-:Y:S02]  /*1f60*/  IMAD.MOV.U32 R191, RZ, RZ, R63 ;  /* 0x000000ffffbf7224 */ /* 0x000fe400078e003f */
[----:B--2---:R-:W-:Y:S02]  /*1f70*/  IMAD.MOV.U32 R188, RZ, RZ, R66 ;  /* 0x000000ffffbc7224 */ /* 0x004fe400078e0042 */
        /* <DEDUP_REMOVED lines=26> */
[----:B------:R-:W-:Y:S01]  /*2120*/  IMAD.MOV.U32 R251, RZ, RZ, R0 ;  /* 0x000000fffffb7224 */ /* 0x000fe200078e0000 */
[----:B------:R-:W-:Y:S02]  /*2130*/  WARPGROUP.DEPBAR.LE gsb0, 0x0 ;  /* 0x00008000000079c5 */ /* 0x000fe40000010000 */
[----:B------:R-:W-:-:S06]  /*2140*/  WARPGROUP.ARRIVE ;  /* 0x00000000000079c5 */ /* 0x000fcc0000000000 */
[----:B------:R-:W-:Y:S01]  /*2150*/  QGMMA.64x128x32.F32.E4M3.E4M3 R24, gdesc[UR8], RZ, !UPT, gsb0 ;  /* 0x01e00000081879f3 */ /* 0x000fe2000c0008ff */
[----:B------:R-:W-:Y:S02]  /*2160*/  UIADD3 UR8, UR4, 0x2, URZ ;  /* 0x0000000204087890 */ /* 0x000fe4000fffe03f */
[----:B------:R-:W-:Y:S01]  /*2170*/  UIADD3 UR10, UR7, 0x2, URZ ;  /* 0x00000002070a7890 */ /* 0x000fe2000fffe03f */
[----:B------:R-:W-:Y:S01]  /*2180*/  UMOV UR9, 0x80000020 ;  /* 0x8000002000097882 */ /* 0x000fe20000000000 */
[----:B------:R-:W-:Y:S01]  /*2190*/  UMOV UR11, 0x80000020 ;  /* 0x80000020000b7882 */ /* 0x000fe20000000000 */
[----:B------:R-:W-:Y:S02]  /*21a0*/  WARPGROUP.DEPBAR.LE gsb0, 0x0 ;  /* 0x00008000000079c5 */ /* 0x000fe40000010000 */
[----:B------:R-:W-:-:S06]  /*21b0*/  WARPGROUP.ARRIVE ;  /* 0x00000000000079c5 */ /* 0x000fcc0000000000 */
[----:B------:R-:W-:Y:S03]  /*21c0*/  QGMMA.64x128x32.F32.E4M3.E4M3 R188, gdesc[UR8], R188, gsb0 ;  /* 0x01e0000008bc79f3 */ /* 0x000fe600080008bc */
[----:B------:R-:W-:Y:S02]  /*21d0*/  WARPGROUP.DEPBAR.LE gsb0, 0x0 ;  /* 0x00008000000079c5 */ /* 0x000fe40000010000 */
[----:B------:R-:W-:Y:S04]  /*21e0*/  STL.64 [R1], R188 ;  /* 0x000000bc01007387 */ /* 0x000fe80000100a00 */
[----:B------:R-:W-:Y:S04]  /*21f0*/  STL.64 [R1+0x8], R190 ;  /* 0x000008be01007387 */ /* 0x000fe80000100a00 */
        /* <DEDUP_REMOVED lines=11> */
[----:B------:R1:W-:Y:S04]  /*22b0*/  STL.64 [R1+0x68], R214 ;  /* 0x000068d601007387 */ /* 0x0003e80000100a00 */
        /* <DEDUP_REMOVED lines=18> */
[----:B-1----:R-:W3:Y:S04]  /*23e0*/  LDL.LU.64 R214, [R1+0x168] ;  /* 0x0001680001d67983 */ /* 0x002ee80000300a00 */
[----:B------:R-:W3:Y:S04]  /*23f0*/  LDL.LU.64 R212, [R1+0x160] ;  /* 0x0001600001d47983 */ /* 0x000ee80000300a00 */
        /* <DEDUP_REMOVED lines=11> */
[----:B------:R-:W3:Y:S01]  /*24b0*/  LDL.LU.64 R188, [R1+0x100] ;  /* 0x0001000001bc7983 */ /* 0x000ee20000300a00 */
[----:B------:R-:W-:Y:S01]  /*24c0*/  UIADD3 UR8, UR4, 0x102, URZ ;  /* 0x0000010204087890 */ /* 0x000fe2000fffe03f */
[----:B------:R-:W-:Y:S01]  /*24d0*/  UMOV UR9, 0x80000020 ;  /* 0x8000002000097882 */ /* 0x000fe20000000000 */
[----:B---3--:R-:W-:-:S07]  /*24e0*/  WARPGROUP.ARRIVE ;  /* 0x00000000000079c5 */ /* 0x008fce0000000000 */
[----:B------:R-:W-:Y:S01]  /*24f0*/  QGMMA.64x128x32.F32.E4M3.E4M3 R152, gdesc[UR8], R152, gsb0 ;  /* 0x01e00000089879f3 */ /* 0x000fe20008000898 */
[----:B------:R-:W-:Y:S01]  /*2500*/  UIADD3 UR8, UR4, 0x202, URZ ;  /* 0x0000020204087890 */ /* 0x000fe2000fffe03f */
[----:B------:R-:W-:Y:S01]  /*2510*/  UMOV UR9, 0x80000020 ;  /* 0x8000002000097882 */ /* 0x000fe20000000000 */
[----:B------:R-:W-:Y:S02]  /*2520*/  WARPGROUP.DEPBAR.LE gsb0, 0x0 ;  /* 0x00008000000079c5 */ /* 0x000fe40000010000 */
[----:B------:R-:W-:-:S07]  /*2530*/  WARPGROUP.ARRIVE ;  /* 0x00000000000079c5 */ /* 0x000fce0000000000 */
[----:B------:R-:W-:Y:S01]  /*2540*/  QGMMA.64x128x32.F32.E4M3.E4M3 R88, gdesc[UR8], R88, gsb0 ;  /* 0x01e00000085879f3 */ /* 0x000fe20008000858 */
[----:B------:R-:W-:Y:S01]  /*2550*/  UIADD3 UR8, UR4, 0x302, URZ ;  /* 0x0000030204087890 */ /* 0x000fe2000fffe03f */
[----:B------:R-:W-:Y:S02]  /*2560*/  UMOV UR9, 0x80000020 ;  /* 0x8000002000097882 */ /* 0x000fe40000000000 */
[----:B------:R-:W-:Y:S01]  /*2570*/  UMOV UR4, 0x1 ;  /* 0x0000000100047882 */ /* 0x000fe20000000000 */
[----:B------:R-:W-:Y:S02]  /*2580*/  WARPGROUP.DEPBAR.LE gsb0, 0x0 ;  /* 0x00008000000079c5 */ /* 0x000fe40000010000 */
[----:B------:R-:W-:-:S06]  /*2590*/  WARPGROUP.ARRIVE ;  /* 0x00000000000079c5 */ /* 0x000fcc0000000000 */
[----:B--2---:R-:W-:Y:S03]  /*25a0*/  QGMMA.64x128x32.F32.E4M3.E4M3 R24, gdesc[UR8], R24, gsb0 ;  /* 0x01e00000081879f3 */ /* 0x004fe60008000818 */
[----:B------:R-:W-:Y:S02]  /*25b0*/  WARPGROUP.DEPBAR.LE gsb0, 0x0 ;  /* 0x00008000000079c5 */ /* 0x000fe40000010000 */
.L_x_15:
[----:B------:R-:W-:-:S04]  /*25c0*/  UISETP.LT.AND UP0, UPT, UR5, 0x1, UPT ;  /* 0x000000010500788c */ /* 0x000fc8000bf01270 */
[----:B------:R-:W-:-:S04]  /*25d0*/  USEL UR7, UR5, 0x1, UP0 ;  /* 0x0000000105077887 */ /* 0x000fc80008000000 */
[----:B------:R-:W-:-:S04]  /*25e0*/  UIADD3 UR7, UR5, -UR7, URZ ;  /* 0x8000000705077290 */ /* 0x000fc8000fffe03f */
[----:B------:R-:W-:-:S06]  /*25f0*/  UISETP.GE.AND UP0, UPT, UR7, 0x1, UPT ;  /* 0x000000010700788c */ /* 0x000fcc000bf06270 */
[----:B------:R-:W-:-:S13]  /*2600*/  PLOP3.LUT P1, PT, PT, PT, UP0, 0x80, 0x0 ;  /* 0x000000000000781c */ /* 0x000fda0003f2f008 */
[----:B------:R-:W-:Y:S05]  /*2610*/  @!P1 BRA `(.L_x_18) ;  /* 0x0000001400a09947 */ /* 0x000fea0003800000 */
[----:B------:R-:W-:Y:S01]  /*2620*/  IMAD.MOV.U32 R4, RZ, RZ, RZ ;  /* 0x000000ffff047224 */ /* 0x000fe200078e00ff */
[----:B------:R-:W-:Y:S01]  /*2630*/  ULOP3.LUT UR19, UR6, 0x1, URZ, 0xfc, !UPT ;  /* 0x0000000106137892 */ /* 0x000fe2000f8efc3f */
[----:B------:R-:W-:Y:S01]  /*2640*/  IMAD.U32 R3, RZ, RZ, UR7 ;  /* 0x00000007ff037e24 */ /* 0x000fe2000f8e00ff */
[----:B------:R-:W-:Y:S01]  /*2650*/  UISETP.NE.U32.AND UP0, UPT, UR4, URZ, UPT ;  /* 0x0000003f0400728c */ /* 0x000fe2000bf05070 */
[----:B------:R-:W-:-:S10]  /*2660*/  UMOV UR5, URZ ;  /* 0x0000003f00057c82 */ /* 0x000fd40008000000 */
.L_x_23:
[----:B------:R-:W-:-:S06]  /*2670*/  UISETP.NE.AND UP1, UPT, UR19, 0x3, UPT ;  /* 0x000000031300788c */ /* 0x000fcc000bf25270 */
[----:B------:R-:W-:-:S13]  /*2680*/  PLOP3.LUT P2, PT, PT, PT, UP1, 0x80, 0x0 ;  /* 0x000000000000781c */ /* 0x000fda0003f4f018 */
[----:B------:R-:W-:Y:S05]  /*2690*/  @!P2 BRA `(.L_x_19) ;  /* 0x000000000004a947 */ /* 0x000fea0003800000 */
[----:B------:R-:W-:Y:S01]  /*26a0*/  BPT.TRAP 0x1 ;  /* 0x000000040000795c */ /* 0x000fe20000300000 */
.L_x_19:
[----:B------:R-:W1:Y:S01]  /*26b0*/  S2UR UR8, SR_CgaCtaId ;  /* 0x00000000000879c3 */ /* 0x000e620000008800 */
[----:B------:R-:W-:Y:S01]  /*26c0*/  UMOV UR12, 0x400 ;  /* 0x00000400000c7882 */ /* 0x000fe20000000000 */
[----:B------:R-:W-:Y:S01]  /*26d0*/  SHF.L.U32 R2, R4, 0x1f, RZ ;  /* 0x0000001f04027819 */ /* 0x000fe200000006ff */
[----:B-1----:R-:W-:-:S04]  /*26e0*/  ULEA UR12, UR8, UR12, 0x18 ;  /* 0x0000000c080c7291 */ /* 0x002fc8000f8ec03f */
[----:B------:R-:W-:-:S12]  /*26f0*/  ULEA UR8, UR4, UR12, 0x3 ;  /* 0x0000000c04087291 */ /* 0x000fd8000f8e183f */
.L_x_20:
[----:B-1----:R-:W-:-:S04]  /*2700*/  IMAD.U32 R0, RZ, RZ, UR8 ;  /* 0x00000008ff007e24 */ /* 0x002fc8000f8e00ff */
[----:B------:R1:W2:Y:S03]  /*2710*/  SYNCS.PHASECHK.TRANS64.TRYWAIT P1, [R0+URZ+0x36000], R2 ;  /* 0x03600002000075a7 */ /* 0x0002a6000802017f */
[----:B--2---:R-:W-:Y:S05]  /*2720*/  @!P1 NANOSLEEP.SYNCS 0x989680 ;  /* 0x009896800000995d */ /* 0x004fea0003900000 */
[----:B------:R-:W2:Y:S02]  /*2730*/  @!P1 SYNCS.PHASECHK.TRANS64 P1, [R0+URZ+0x36000], R2 ;  /* 0x03600002000095a7 */ /* 0x000ea4000802007f */
[----:B--2---:R-:W-:Y:S05]  /*2740*/  @!P1 BRA `(.L_x_20) ;  /* 0xfffffffc00ec9947 */ /* 0x004fea000383ffff */
        /* <DEDUP_REMOVED lines=32> */
[----:B--2---:R-:W2:Y:S04]  /*2950*/  LDL.LU.64 R24, [R1] ;  /* 0x0000000001187983 */ /* 0x004ea80000300a00 */
[----:B------:R-:W2:Y:S04]  /*2960*/  LDL.LU.64 R26, [R1+0x8] ;  /* 0x00000800011a7983 */ /* 0x000ea80000300a00 */
        /* <DEDUP_REMOVED lines=29> */
[----:B------:R-:W2:Y:S01]  /*2b40*/  LDL.LU.64 R86, [R1+0xf8] ;  /* 0x0000f80001567983 */ /* 0x000ea20000300a00 */
[----:B------:R-:W-:-:S02]  /*2b50*/  UIADD3 UR9, UR12, 0x24000, URZ ;  /* 0x000240000c097890 */ /* 0x000fc4000fffe03f */
[----:B------:R-:W-:Y:S02]  /*2b60*/  USHF.R.U32.HI UR8, URZ, 0x4, UR12 ;  /* 0x000000043f087899 */ /* 0x000fe4000801160c */
[----:B------:R-:W-:Y:S02]  /*2b70*/  USHF.R.U32.HI UR9, URZ, 0x4, UR9 ;  /* 0x000000043f097899 */ /* 0x000fe40008011609 */
[----:B------:R-:W-:Y:S02]  /*2b80*/  ULOP3.LUT UR8, UR8, 0x3fff, URZ, 0xc0, !UPT ;  /* 0x00003fff08087892 */ /* 0x000fe4000f8ec03f */
[----:B------:R-:W-:Y:S02]  /*2b90*/  ULOP3.LUT UR9, UR9, 0x3fff, URZ, 0xc0, !UPT ;  /* 0x00003fff09097892 */ /* 0x000fe4000f8ec03f */
[----:B------:R-:W-:Y:S02]  /*2ba0*/  ULOP3.LUT UR8, UR8, 0x10000, URZ, 0xfc, !UPT ;  /* 0x0001000008087892 */ /* 0x000fe4000f8efc3f */
[----:B------:R-:W-:-:S02]  /*2bb0*/  ULOP3.LUT UR9, UR9, 0x10000, URZ, 0xfc, !UPT ;  /* 0x0001000009097892 */ /* 0x000fc4000f8efc3f */
[----:B------:R-:W-:Y:S02]  /*2bc0*/  ULEA UR17, UR4, UR8, 0xa ;  /* 0x0000000804117291 */ /* 0x000fe4000f8e503f */
[----:B------:R-:W-:Y:S01]  /*2bd0*/  ULEA UR18, UR4, UR9, 0x9 ;  /* 0x0000000904127291 */ /* 0x000fe2000f8e483f */
[----:B------:R-:W-:Y:S02]  /*2be0*/  UMOV UR11, 0x80000020 ;  /* 0x80000020000b7882 */ /* 0x000fe40000000000 */
[----:B------:R-:W-:Y:S02]  /*2bf0*/  UMOV UR9, 0x80000020 ;  /* 0x8000002000097882 */ /* 0x000fe40000000000 */
[----:B------:R-:W-:Y:S02]  /*2c00*/  UMOV UR8, UR17 ;  /* 0x0000001100087c82 */ /* 0x000fe40008000000 */
[----:B------:R-:W-:Y:S01]  /*2c10*/  UMOV UR10, UR18 ;  /* 0x00000012000a7c82 */ /* 0x000fe20008000000 */
[----:B--2---:R-:W-:-:S06]  /*2c20*/  WARPGROUP.ARRIVE ;  /* 0x00000000000079c5 */ /* 0x004fcc0000000000 */
[----:B------:R-:W-:Y:S01]  /*2c30*/  QGMMA.64x128x32.F32.E4M3.E4M3 R24, gdesc[UR8], R24, UP0, gsb0 ;  /* 0x01e00000081879f3 */ /* 0x000fe2000b800818 */
[----:B------:R-:W-:Y:S01]  /*2c40*/  UIADD3 UR8, UR17, 0x100, URZ ;  /* 0x0000010011087890 */ /* 0x000fe2000fffe03f */
[----:B------:R-:W-:Y:S01]  /*2c50*/  UMOV UR9, 0x80000020 ;  /* 0x8000002000097882 */ /* 0x000fe20000000000 */
[----:B------:R-:W-:Y:S02]  /*2c60*/  WARPGROUP.DEPBAR.LE gsb0, 0x0 ;  /* 0x00008000000079c5 */ /* 0x000fe40000010000 */
[----:B------:R-:W-:Y:S01]  /*2c70*/  STL.64 [R1], R24 ;  /* 0x0000001801007387 */ /* 0x000fe20000100a00 */
[----:B-1----:R-:W-:Y:S02]  /*2c80*/  IMAD.MOV.U32 R2, RZ, RZ, R86 ;  /* 0x000000ffff027224 */ /* 0x002fe400078e0056 */
[----:B------:R-:W-:Y:S01]  /*2c90*/  IMAD.MOV.U32 R0, RZ, RZ, R87 ;  /* 0x000000ffff007224 */ /* 0x000fe200078e0057 */
[----:B------:R-:W-:Y:S01]  /*2ca0*/  STL.64 [R1+0x8], R26 ;  /* 0x0000081a01007387 */ /* 0x000fe20000100a00 */
[----:B------:R-:W-:-:S02]  /*2cb0*/  IMAD.MOV.U32 R8, RZ, RZ, R84 ;  /* 0x000000ffff087224 */ /* 0x000fc400078e0054 */
[----:B------:R-:W-:Y:S01]  /*2cc0*/  IMAD.MOV.U32 R7, RZ, RZ, R85 ;  /* 0x000000ffff077224 */ /* 0x000fe200078e0055 */
[----:B------:R-:W-:Y:S01]  /*2cd0*/  STL.64 [R1+0x10], R28 ;  /* 0x0000101c01007387 */ /* 0x000fe20000100a00 */
[----:B------:R-:W-:Y:S02]  /*2ce0*/  IMAD.MOV.U32 R10, RZ, RZ, R82 ;  /* 0x000000ffff0a7224 */ /* 0x000fe400078e0052 */
[----:B------:R-:W-:Y:S01]  /*2cf0*/  IMAD.MOV.U32 R9, RZ, RZ, R83 ;  /* 0x000000ffff097224 */ /* 0x000fe200078e0053 */
[----:B------:R1:W-:Y:S01]  /*2d00*/  STL.64 [R1+0x18], R30 ;  /* 0x0000181e01007387 */ /* 0x0003e20000100a00 */
[----:B------:R-:W-:Y:S02]  /*2d10*/  IMAD.MOV.U32 R12, RZ, RZ, R80 ;  /* 0x000000ffff0c7224 */ /* 0x000fe400078e0050 */
[----:B------:R-:W-:Y:S01]  /*2d20*/  IMAD.MOV.U32 R11, RZ, RZ, R81 ;  /* 0x000000ffff0b7224 */ /* 0x000fe200078e0051 */
[----:B------:R-:W2:Y:S01]  /*2d30*/  LDL.LU.64 R86, [R1+0x268] ;  /* 0x0002680001567983 */ /* 0x000ea20000300a00 */
[----:B------:R-:W-:-:S02]  /*2d40*/  IMAD.MOV.U32 R14, RZ, RZ, R78 ;  /* 0x000000ffff0e7224 */ /* 0x000fc400078e004e */
[----:B------:R-:W-:Y:S01]  /*2d50*/  IMAD.MOV.U32 R13, RZ, RZ, R79 ;  /* 0x000000ffff0d7224 */ /* 0x000fe200078e004f */
[----:B------:R-:W2:Y:S01]  /*2d60*/  LDL.LU.64 R84, [R1+0x260] ;  /* 0x0002600001547983 */ /* 0x000ea20000300a00 */
[----:B------:R-:W-:Y:S02]  /*2d70*/  IMAD.MOV.U32 R16, RZ, RZ, R76 ;  /* 0x000000ffff107224 */ /* 0x000fe400078e004c */
[----:B------:R-:W-:Y:S01]  /*2d80*/  IMAD.MOV.U32 R15, RZ, RZ, R77 ;  /* 0x000000ffff0f7224 */ /* 0x000fe200078e004d */
[----:B------:R-:W2:Y:S01]  /*2d90*/  LDL.LU.64 R82, [R1+0x258] ;  /* 0x0002580001527983 */ /* 0x000ea20000300a00 */
        /* <DEDUP_REMOVED lines=15> */
[----:B------:R-:W-:Y:S01]  /*2e90*/  IMAD.MOV.U32 R228, RZ, RZ, R64 ;  /* 0x000000ffffe47224 */ /* 0x000fe200078e0040 */
[----:B------:R-:W-:Y:S01]  /*2ea0*/  WARPGROUP.ARRIVE ;  /* 0x00000000000079c5 */ /* 0x000fe20000000000 */
[----:B------:R-:W-:Y:S01]  /*2eb0*/  IMAD.MOV.U32 R229, RZ, RZ, R65 ;  /* 0x000000ffffe57224 */ /* 0x000fe200078e0041 */
[----:B------:R-:W2:Y:S01]  /*2ec0*/  LDL.LU.64 R70, [R1+0x228] ;  /* 0x0002280001467983 */ /* 0x000ea20000300a00 */
[----:B------:R-:W-:Y:S02]  /*2ed0*/  IMAD.MOV.U32 R226, RZ, RZ, R62 ;  /* 0x000000ffffe27224 */ /* 0x000fe400078e003e */
[----:B------:R-:W-:Y:S01]  /*2ee0*/  IMAD.MOV.U32 R227, RZ, RZ, R63 ;  /* 0x000000ffffe37224 */ /* 0x000fe200078e003f */
[----:B------:R-:W2:Y:S01]  /*2ef0*/  LDL.LU.64 R68, [R1+0x220] ;  /* 0x0002200001447983 */ /* 0x000ea20000300a00 */
[----:B------:R-:W-:Y:S01]  /*2f00*/  IMAD.MOV.U32 R224, RZ, RZ, R60 ;  /* 0x000000ffffe07224 */ /* 0x000fe200078e003c */
[----:B------:R-:W-:Y:S01]  /*2f10*/  QGMMA.64x128x32.F32.E4M3.E4M3 R152, gdesc[UR8], R152, UP0, gsb0 ;  /* 0x01e00000089879f3 */ /* 0x000fe2000b800898 */
        /* <DEDUP_REMOVED lines=43> */
[----:B------:R-:W2:Y:S04]  /*31d0*/  LDL.LU.64 R38, [R1+0x1a8] ;  /* 0x0001a80001267983 */ /* 0x000ea80000300a00 */
[----:B------:R-:W2:Y:S04]  /*31e0*/  LDL.LU.64 R36, [R1+0x1a0] ;  /* 0x0001a00001247983 */ /* 0x000ea80000300a00 */
[----:B------:R-:W2:Y:S04]  /*31f0*/  LDL.LU.64 R34, [R1+0x198] ;  /* 0x0001980001227983 */ /* 0x000ea80000300a00 */
[----:B------:R-:W2:Y:S04]  /*3200*/  LDL.LU.64 R32, [R1+0x190] ;  /* 0x0001900001207983 */ /* 0x000ea80000300a00 */
[----:B-1----:R-:W2:Y:S04]  /*3210*/  LDL.LU.64 R30, [R1+0x188] ;  /* 0x00018800011e7983 */ /* 0x002ea80000300a00 */
[----:B------:R-:W2:Y:S04]  /*3220*/  LDL.LU.64 R28, [R1+0x180] ;  /* 0x00018000011c7983 */ /* 0x000ea80000300a00 */
[----:B------:R-:W2:Y:S04]  /*3230*/  LDL.LU.64 R26, [R1+0x178] ;  /* 0x00017800011a7983 */ /* 0x000ea80000300a00 */
[----:B------:R-:W2:Y:S01]  /*3240*/  LDL.LU.64 R24, [R1+0x170] ;  /* 0x0001700001187983 */ /* 0x000ea20000300a00 */
[----:B------:R-:W-:-:S03]  /*3250*/  WARPGROUP.DEPBAR.LE gsb0, 0x0 ;  /* 0x00008000000079c5 */ /* 0x000fc60000010000 */
        /* <DEDUP_REMOVED lines=14> */
[----:B-1----:R-:W3:Y:S04]  /*3340*/  LDL.LU R188, [R1] ;  /* 0x0000000001bc7983 */ /* 0x002ee80000300800 */
[----:B------:R-:W3:Y:S04]  /*3350*/  LDL.LU R189, [R1+0x4] ;  /* 0x0000040001bd7983 */ /* 0x000ee80000300800 */
[----:B------:R-:W3:Y:S04]  /*3360*/  LDL.LU R190, [R1+0x8] ;  /* 0x0000080001be7983 */ /* 0x000ee80000300800 */
[----:B------:R-:W3:Y:S04]  /*3370*/  LDL.LU R191, [R1+0xc] ;  /* 0x00000c0001bf7983 */ /* 0x000ee80000300800 */
[----:B------:R-:W3:Y:S04]  /*3380*/  LDL.LU R192, [R1+0x10] ;  /* 0x0000100001c07983 */ /* 0x000ee80000300800 */
[----:B------:R-:W3:Y:S04]  /*3390*/  LDL.LU R193, [R1+0x14] ;  /* 0x0000140001c17983 */ /* 0x000ee80000300800 */
[----:B------:R-:W3:Y:S04]  /*33a0*/  LDL.LU R194, [R1+0x18] ;  /* 0x0000180001c27983 */ /* 0x000ee80000300800 */
[----:B------:R-:W3:Y:S01]  /*33b0*/  LDL.LU R195, [R1+0x1c] ;  /* 0x00001c0001c37983 */ /* 0x000ee20000300800 */
[----:B------:R-:W-:Y:S01]  /*33c0*/  UIADD3 UR8, UR17, 0x200, URZ ;  /* 0x0000020011087890 */ /* 0x000fe2000fffe03f */
[----:B------:R-:W-:Y:S01]  /*33d0*/  WARPGROUP.ARRIVE ;  /* 0x00000000000079c5 */ /* 0x000fe20000000000 */
[----:B------:R-:W-:-:S07]  /*33e0*/  UMOV UR9, 0x80000020 ;  /* 0x8000002000097882 */ /* 0x000fce0000000000 */
[----:B------:R-:W-:Y:S01]  /*33f0*/  QGMMA.64x128x32.F32.E4M3.E4M3 R88, gdesc[UR8], R88, UP0, gsb0 ;  /* 0x01e00000085879f3 */ /* 0x000fe2000b800858 */
[----:B------:R-:W-:Y:S01]  /*3400*/  UIADD3 UR8, UR17, 0x300, URZ ;  /* 0x0000030011087890 */ /* 0x000fe2000fffe03f */
[----:B------:R-:W-:Y:S01]  /*3410*/  UMOV UR9, 0x80000020 ;  /* 0x8000002000097882 */ /* 0x000fe20000000000 */
        /* <DEDUP_REMOVED lines=10> */
[----:B------:R-:W-:Y:S01]  /*34c0*/  IMAD.MOV.U32 R207, RZ, RZ, R241 ;  /* 0x000000ffffcf7224 */ /* 0x000fe200078e00f1 */
[----:B------:R-:W-:-:S02]  /*34d0*/  WARPGROUP.DEPBAR.LE gsb0, 0x0 ;  /* 0x00008000000079c5 */ /* 0x000fc40000010000 */
[----:B--2---:R-:W-:-:S06]  /*34e0*/  WARPGROUP.ARRIVE ;  /* 0x00000000000079c5 */ /* 0x004fcc0000000000 */
[----:B------:R-:W-:Y:S01]  /*34f0*/  QGMMA.64x128x32.F32.E4M3.E4M3 R24, gdesc[UR8], R24, UP0, gsb0 ;  /* 0x01e00000081879f3 */ /* 0x000fe2000b800818 */
        /* <DEDUP_REMOVED lines=27> */
[----:B------:R-:W-:Y:S01]  /*36b0*/  IMAD.MOV.U32 R251, RZ, RZ, R0 ;  /* 0x000000fffffb7224 */ /* 0x000fe200078e0000 */
[----:B------:R-:W-:Y:S02]  /*36c0*/  UIADD3 UR8, UR17, 0x2, URZ ;  /* 0x0000000211087890 */ /* 0x000fe4000fffe03f */
[----:B------:R-:W-:Y:S01]  /*36d0*/  UIADD3 UR10, UR18, 0x2, URZ ;  /* 0x00000002120a7890 */ /* 0x000fe2000fffe03f */
[----:B------:R-:W-:Y:S01]  /*36e0*/  UMOV UR9, 0x80000020 ;  /* 0x8000002000097882 */ /* 0x000fe20000000000 */
[----:B------:R-:W-:Y:S01]  /*36f0*/  UMOV UR11, 0x80000020 ;  /* 0x80000020000b7882 */ /* 0x000fe20000000000 */
[----:B------:R-:W-:-:S02]  /*3700*/  WARPGROUP.DEPBAR.LE gsb0, 0x0 ;  /* 0x00008000000079c5 */ /* 0x000fc40000010000 */
[----:B---3--:R-:W-:-:S06]  /*3710*/  WARPGROUP.ARRIVE ;  /* 0x00000000000079c5 */ /* 0x008fcc0000000000 */
        /* <DEDUP_REMOVED lines=58> */
[----:B------:R-:W-:Y:S01]  /*3ac0*/  UMOV UR9, 0x80000020 ;  /* 0x8000002000097882 */ /* 0x000fe20000000000 */
[----:B------:R-:W-:Y:S02]  /*3ad0*/  WARPGROUP.DEPBAR.LE gsb0, 0x0 ;  /* 0x00008000000079c5 */ /* 0x000fe40000010000 */
[----:B------:R-:W-:-:S07]  /*3ae0*/  WARPGROUP.ARRIVE ;  /* 0x00000000000079c5 */ /* 0x000fce0000000000 */
[----:B------:R-:W-:Y:S03]  /*3af0*/  QGMMA.64x128x32.F32.E4M3.E4M3 R24, gdesc[UR8], R24, gsb0 ;  /* 0x01e00000081879f3 */ /* 0x000fe60008000818 */
[----:B------:R-:W-:Y:S02]  /*3b00*/  WARPGROUP.DEPBAR.LE gsb0, 0x0 ;  /* 0x00008000000079c5 */ /* 0x000fe40000010000 */
[----:B--2---:R-:W-:Y:S05]  /*3b10*/  @!P2 BRA `(.L_x_21) ;  /* 0x000000000004a947 */ /* 0x004fea0003800000 */
[----:B------:R-:W-:Y:S01]  /*3b20*/  BPT.TRAP 0x1 ;  /* 0x000000040000795c */ /* 0x000fe20000300000 */
.L_x_21:
[----:B------:R-:W-:-:S13]  /*3b30*/  ISETP.NE.AND P1, PT, R5, RZ, PT ;  /* 0x000000ff0500720c */ /* 0x000fda0003f25270 */
[----:B------:R-:W-:-:S05]  /*3b40*/  VOTEU.ANY UP0, P1 ;  /* 0x00000000003f7886 */ /* 0x000fca0000800100 */
[----:B------:R-:W-:-:S04]  /*3b50*/  @UP0 ULEA UR12, UR5, UR12, 0x3 ;  /* 0x0000000c050c0291 */ /* 0x000fc8000f8e183f */
[----:B------:R-:W-:Y:S02]  /*3b60*/  @UP0 UIADD3 UR12, UR12, 0x36048, URZ ;  /* 0x000360480c0c0890 */ /* 0x000fe4000fffe03f */
[----:B------:R-:W-:-:S04]  /*3b70*/  UISETP.GT.U32.AND UP0, UPT, UR6, 0x1, UPT ;  /* 0x000000010600788c */ /* 0x000fc8000bf04070 */
[----:B------:R-:W-:-:S05]  /*3b80*/  IMAD.U32 R0, RZ, RZ, UR12 ;  /* 0x0000000cff007e24 */ /* 0x000fca000f8e00ff */
[----:B------:R-:W-:-:S04]  /*3b90*/  @P1 PRMT R0, R6, 0x654, R0 ;  /* 0x0000065406001816 */ /* 0x000fc80000000000 */
[----:B------:R1:W-:Y:S01]  /*3ba0*/  @P1 SYNCS.ARRIVE.TRANS64.RED.A1T0 RZ, [R0+URZ], RZ ;  /* 0x000000ff00ff19a7 */ /* 0x0003e2000810043f */
[----:B------:R-:W-:-:S13]  /*3bb0*/  PLOP3.LUT P1, PT, PT, PT, UP0, 0x80, 0x0 ;  /* 0x000000000000781c */ /* 0x000fda0003f2f008 */
[----:B-1----:R-:W-:Y:S05]  /*3bc0*/  @P1 BRA `(.L_x_22) ;  /* 0x0000000000041947 */ /* 0x002fea0003800000 */
[----:B------:R-:W-:Y:S01]  /*3bd0*/  BPT.TRAP 0x1 ;  /* 0x000000040000795c */ /* 0x000fe20000300000 */
.L_x_22:
[----:B------:R-:W-:Y:S01]  /*3be0*/  UIADD3 UR4, UR4, 0x1, URZ ;  /* 0x0000000104047890 */ /* 0x000fe2000fffe03f */
[C---:B------:R-:W-:Y:S01]  /*3bf0*/  ISETP.GT.AND P1, PT, R3.reuse, 0x1, PT ;  /* 0x000000010300780c */ /* 0x040fe20003f24270 */
[----:B------:R-:W-:Y:S01]  /*3c00*/  UIADD3 UR5, UR5, 0x1, URZ ;  /* 0x0000000105057890 */ /* 0x000fe2000fffe03f */
[----:B------:R-:W-:Y:S01]  /*3c10*/  VIADD R3, R3, 0xffffffff ;  /* 0xffffffff03037836 */ /* 0x000fe20000000000 */
[----:B------:R-:W-:Y:S02]  /*3c20*/  UISETP.NE.AND UP0, UPT, UR4, 0x9, UPT ;  /* 0x000000090400788c */ /* 0x000fe4000bf05270 */
[----:B------:R-:W-:Y:S02]  /*3c30*/  UISETP.NE.AND UP1, UPT, UR5, 0x9, UPT ;  /* 0x000000090500788c */ /* 0x000fe4000bf25270 */
[----:B------:R-:W-:Y:S02]  /*3c40*/  USEL UR8, URZ, 0x1, UP0 ;  /* 0x000000013f087887 */ /* 0x000fe40008000000 */
[----:B------:R-:W-:-:S02]  /*3c50*/  USEL UR4, UR4, URZ, UP0 ;  /* 0x0000003f04047287 */ /* 0x000fc40008000000 */
[----:B------:R-:W-:Y:S02]  /*3c60*/  USEL UR5, UR5, URZ, UP1 ;  /* 0x0000003f05057287 */ /* 0x000fe40008800000 */
[----:B------:R-:W-:Y:S01]  /*3c70*/  UPLOP3.LUT UP0, UPT, UPT, UPT, UPT, 0x80, 0x0 ;  /* 0x000000000000789c */ /* 0x000fe20003f0f070 */
[----:B------:R-:W-:Y:S01]  /*3c80*/  LOP3.LUT R4, R4, UR8, RZ, 0x3c, !PT ;  /* 0x0000000804047c12 */ /* 0x000fe2000f8e3cff */
[----:B------:R-:W-:Y:S09]  /*3c90*/  @P1 BRA `(.L_x_23) ;  /* 0xffffffe800741947 */ /* 0x000ff2000383ffff */
.L_x_18:
[----:B------:R-:W-:Y:S05]  /*3ca0*/  @!P0 BRA `(.L_x_24) ;  /* 0x0000000000608947 */ /* 0x000fea0003800000 */
[----:B------:R-:W-:-:S04]  /*3cb0*/  ULOP3.LUT UR4, UR6, 0x1, URZ, 0xfc, !UPT ;  /* 0x0000000106047892 */ /* 0x000fc8000f8efc3f */
[----:B------:R-:W-:-:S06]  /*3cc0*/  UISETP.NE.AND UP0, UPT, UR4, 0x3, UPT ;  /* 0x000000030400788c */ /* 0x000fcc000bf05270 */
[----:B------:R-:W-:-:S13]  /*3cd0*/  PLOP3.LUT P0, PT, PT, PT, UP0, 0x80, 0x0 ;  /* 0x000000000000781c */ /* 0x000fda0003f0f008 */
[----:B------:R-:W-:Y:S05]  /*3ce0*/  @!P0 BRA `(.L_x_25) ;  /* 0x0000000000048947 */ /* 0x000fea0003800000 */
[----:B------:R-:W-:Y:S01]  /*3cf0*/  BPT.TRAP 0x1 ;  /* 0x000000040000795c */ /* 0x000fe20000300000 */
.L_x_25:
[----:B------:R-:W-:Y:S01]  /*3d00*/  ISETP.NE.AND P0, PT, R5, RZ, PT ;  /* 0x000000ff0500720c */ /* 0x000fe20003f05270 */
[----:B------:R-:W-:-:S12]  /*3d10*/  BSSY B0, `(.L_x_26) ;  /* 0x000000d000007945 */ /* 0x000fd80003800000 */
[----:B------:R-:W-:Y:S05]  /*3d20*/  @!P0 BRA `(.L_x_27) ;  /* 0x00000000002c8947 */ /* 0x000fea0003800000 */
[----:B------:R-:W1:Y:S01]  /*3d30*/  S2UR UR8, SR_CgaCtaId ;  /* 0x00000000000879c3 */ /* 0x000e620000008800 */
[----:B------:R-:W-:-:S04]  /*3d40*/  UIMAD.WIDE.U32 UR4, UR7, 0x38e38e39, URZ ;  /* 0x38e38e39070478a5 */ /* 0x000fc8000f8e003f */
[----:B------:R-:W-:-:S03]  /*3d50*/  USHF.R.U32.HI UR4, URZ, 0x1, UR5 ;  /* 0x000000013f047899 */ /* 0x000fc60008011605 */
[----:B------:R-:W-:Y:S01]  /*3d60*/  UMOV UR5, 0x400 ;  /* 0x0000040000057882 */ /* 0x000fe20000000000 */
[----:B------:R-:W-:Y:S02]  /*3d70*/  UIMAD UR4, UR4, -0x9, UR7 ;  /* 0xfffffff7040478a4 */ /* 0x000fe4000f8e0207 */
[----:B-1----:R-:W-:-:S04]  /*3d80*/  ULEA UR5, UR8, UR5, 0x18 ;  /* 0x0000000508057291 */ /* 0x002fc8000f8ec03f */
[----:B------:R-:W-:-:S04]  /*3d90*/  ULEA UR4, UR4, UR5, 0x3 ;  /* 0x0000000504047291 */ /* 0x000fc8000f8e183f */
[----:B------:R-:W-:-:S06]  /*3da0*/  UIADD3 UR4, UR4, 0x36048, URZ ;  /* 0x0003604804047890 */ /* 0x000fcc000fffe03f */
[----:B------:R-:W-:-:S05]  /*3db0*/  IMAD.U32 R0, RZ, RZ, UR4 ;  /* 0x00000004ff007e24 */ /* 0x000fca000f8e00ff */
[----:B------:R-:W-:-:S04]  /*3dc0*/  PRMT R6, R6, 0x654, R0 ;  /* 0x0000065406067816 */ /* 0x000fc80000000000 */
[----:B------:R1:W-:Y:S03]  /*3dd0*/  SYNCS.ARRIVE.TRANS64.RED.A1T0 RZ, [R6+URZ], RZ ;  /* 0x000000ff06ff79a7 */ /* 0x0003e6000810043f */
.L_x_27:
[----:B------:R-:W-:Y:S05]  /*3de0*/  BSYNC B0 ;  /* 0x0000000000007941 */ /* 0x000fea0003800000 */
.L_x_26:
[----:B------:R-:W-:-:S06]  /*3df0*/  UISETP.GT.U32.AND UP0, UPT, UR6, 0x1, UPT ;  /* 0x000000010600788c */ /* 0x000fcc000bf04070 */
[----:B------:R-:W-:-:S13]  /*3e00*/  PLOP3.LUT P0, PT, PT, PT, UP0, 0x80, 0x0 ;  /* 0x000000000000781c */ /* 0x000fda0003f0f008 */
[----:B------:R-:W-:Y:S05]  /*3e10*/  @P0 BRA `(.L_x_24) ;  /* 0x0000000000040947 */ /* 0x000fea0003800000 */
[----:B------:R-:W-:Y:S01]  /*3e20*/  BPT.TRAP 0x1 ;  /* 0x000000040000795c */ /* 0x000fe20000300000 */
.L_x_24:
[----:B------:R-:W2:Y:S01]  /*3e30*/  S2R R2, SR_TID.X ;  /* 0x0000000000027919 */ /* 0x000ea20000002100 */
[----:B------:R-:W-:Y:S01]  /*3e40*/  ULDC.64 UR4, c[0x0][0x280] ;  /* 0x0000a00000047ab9 */ /* 0x000fe20000000a00 */
[----:B------:R-:W3:Y:S01]  /*3e50*/  S2R R4, SR_CTAID.Y ;  /* 0x0000000000047919 */ /* 0x000ee20000002600 */
[----:B--2---:R-:W-:-:S04]  /*3e60*/  SHF.R.S32.HI R0, RZ, 0x1f, R2 ;  /* 0x0000001fff007819 */ /* 0x004fc80000011402 */
[----:B------:R-:W-:Y:S01]  /*3e70*/  LEA.HI R0, R0, R2, RZ, 0x7 ;  /* 0x0000000200007211 */ /* 0x000fe200078f38ff */
[----:B---3--:R-:W-:-:S03]  /*3e80*/  IMAD.SHL.U32 R4, R4, 0x80, RZ ;  /* 0x0000008004047824 */ /* 0x008fc600078e00ff */
[----:B------:R-:W-:Y:S02]  /*3e90*/  LOP3.LUT R0, R0, 0xffffff80, RZ, 0xc0, !PT ;  /* 0xffffff8000007812 */ /* 0x000fe400078ec0ff */
[----:B------:R-:W-:-:S03]  /*3ea0*/  ISETP.GE.AND P0, PT, R4, UR5, PT ;  /* 0x0000000504007c0c */ /* 0x000fc6000bf06270 */
[----:B------:R-:W-:-:S05]  /*3eb0*/  IMAD.IADD R0, R2, 0x1, -R0 ;  /* 0x0000000102007824 */ /* 0x000fca00078e0a00 */
[----:B------:R-:W-:-:S04]  /*3ec0*/  SHF.R.S32.HI R3, RZ, 0x1f, R0 ;  /* 0x0000001fff037819 */ /* 0x000fc80000011400 */
[CC--:B------:R-:W-:Y:S02]  /*3ed0*/  LEA.HI R2, R3.reuse, R0.reuse, RZ, 0x2 ;  /* 0x0000000003027211 */ /* 0x0c0fe400078f10ff */
[----:B------:R-:W-:Y:S02]  /*3ee0*/  LEA.HI R3, R3, R0, RZ, 0x5 ;  /* 0x0000000003037211 */ /* 0x000fe400078f28ff */
[--C-:B------:R-:W-:Y:S02]  /*3ef0*/  SHF.R.S32.HI R12, RZ, 0x2, R2.reuse ;  /* 0x00000002ff0c7819 */ /* 0x100fe40000011402 */
[----:B------:R-:W-:Y:S02]  /*3f00*/  SHF.R.S32.HI R13, RZ, 0x1f, R2 ;  /* 0x0000001fff0d7819 */ /* 0x000fe40000011402 */
[----:B------:R-:W-:Y:S02]  /*3f10*/  LOP3.LUT R2, R2, 0x7ffffffc, RZ, 0xc0, !PT ;  /* 0x7ffffffc02027812 */ /* 0x000fe400078ec0ff */
[----:B------:R-:W-:-:S03]  /*3f20*/  LEA.HI R13, R13, R12, RZ, 0x3 ;  /* 0x0000000c0d0d7211 */ /* 0x000fc600078f18ff */
[----:B------:R-:W-:Y:S01]  /*3f30*/  IMAD.IADD R2, R0, 0x1, -R2 ;  /* 0x0000000100027824 */ /* 0x000fe200078e0a02 */
[----:B------:R-:W-:-:S03]  /*3f40*/  LOP3.LUT R13, R13, 0xfffffff8, RZ, 0xc0, !PT ;  /* 0xfffffff80d0d7812 */ /* 0x000fc600078ec0ff */
[----:B------:R-:W-:Y:S02]  /*3f50*/  IMAD.SHL.U32 R0, R2, 0x2, RZ ;  /* 0x0000000202007824 */ /* 0x000fe400078e00ff */
[----:B------:R-:W-:-:S03]  /*3f60*/  IMAD.IADD R12, R12, 0x1, -R13 ;  /* 0x000000010c0c7824 */ /* 0x000fc600078e0a0d */
[----:B------:R-:W-:Y:S02]  /*3f70*/  SHF.R.S32.HI R2, RZ, 0x1f, R0 ;  /* 0x0000001fff027819 */ /* 0x000fe40000011400 */
[----:B------:R-:W-:Y:S02]  /*3f80*/  IADD3 R14, P1, R4, R0, RZ ;  /* 0x00000000040e7210 */ /* 0x000fe40007f3e0ff */
[----:B------:R-:W-:Y:S02]  /*3f90*/  IADD3 R0, -R0, UR5, -R4 ;  /* 0x0000000500007c10 */ /* 0x000fe4000fffe904 */
[----:B------:R-:W-:Y:S02]  /*3fa0*/  LEA.HI.X.SX32 R15, R4, R2, 0x1, P1 ;  /* 0x00000002040f7211 */ /* 0x000fe400008f0eff */
[----:B------:R-:W2:Y:S01]  /*3fb0*/  S2R R4, SR_CTAID.X ;  /* 0x0000000000047919 */ /* 0x000ea20000002500 */
[----:B------:R-:W-:Y:S02]  /*3fc0*/  SHF.R.S32.HI R2, RZ, 0x5, R3 ;  /* 0x00000005ff027819 */ /* 0x000fe40000011403 */
[----:B------:R-:W-:Y:S01]  /*3fd0*/  SHF.R.S32.HI R13, RZ, 0x1f, R12 ;  /* 0x0000001fff0d7819 */ /* 0x000fe2000001140c */
[----:B--2---:R-:W-:-:S02]  /*3fe0*/  IMAD.SHL.U32 R3, R4, 0x100, RZ ;  /* 0x0000010004037824 */ /* 0x004fc400078e00ff */
[----:B------:R-:W-:-:S03]  /*3ff0*/  IMAD.WIDE R10, R4, 0x100, R12 ;  /* 0x00000100040a7825 */ /* 0x000fc600078e020c */
[----:B------:R-:W-:Y:S01]  /*4000*/  ISETP.GE.OR P0, PT, R3, UR4, P0 ;  /* 0x0000000403007c0c */ /* 0x000fe20008706670 */
[----:B------:R-:W-:-:S04]  /*4010*/  IMAD.WIDE R10, R2, 0x10, R10 ;  /* 0x00000010020a7825 */ /* 0x000fc800078e020a */
[----:B------:R-:W-:-:S05]  /*4020*/  IMAD R2, R2, -0x10, -R3 ;  /* 0xfffffff002027824 */ /* 0x000fca00078e0a03 */
[----:B------:R-:W-:-:S03]  /*4030*/  IADD3 R12, R2, UR4, -R12 ;  /* 0x00000004020c7c10 */ /* 0x000fc6000fffe80c */
[----:B------:R-:W-:Y:S05]  /*4040*/  @P0 EXIT ;  /* 0x000000000000094d */ /* 0x000fea0003800000 */
[----:B------:R-:W-:Y:S01]  /*4050*/  FSETP.NEU.AND P0, PT, RZ, UR16, PT ;  /* 0x00000010ff007c0b */ /* 0x000fe2000bf0d000 */
[----:B------:R-:W-:Y:S02]  /*4060*/  ULDC.64 UR6, c[0x0][0x658] ;  /* 0x0001960000067ab9 */ /* 0x000fe40000000a00 */
[----:B------:R-:W-:Y:S01]  /*4070*/  IMAD R2, R11, UR6, RZ ;  /* 0x000000060b027c24 */ /* 0x000fe2000f8e02ff */
[----:B------:R-:W-:Y:S02]  /*4080*/  USHF.L.U64.HI UR5, UR6, 0x3, UR7 ;  /* 0x0000000306057899 */ /* 0x000fe40008010207 */
[----:B------:R-:W-:Y:S01]  /*4090*/  IMAD.WIDE.U32 R4, R10, UR6, R14 ;  /* 0x000000060a047c25 */ /* 0x000fe2000f8e000e */
[----:B------:R-:W-:-:S03]  /*40a0*/  USHF.L.U32 UR8, UR6, 0x3, URZ ;  /* 0x0000000306087899 */ /* 0x000fc6000800063f */
[----:B------:R-:W-:-:S04]  /*40b0*/  IMAD R2, R10, UR7, R2 ;  /* 0x000000070a027c24 */ /* 0x000fc8000f8e0202 */
[----:B------:R-:W-:Y:S01]  /*40c0*/  IMAD.IADD R3, R5, 0x1, R2 ;  /* 0x0000000105037824 */ /* 0x000fe200078e0202 */
[----:B------:R-:W-:Y:S06]  /*40d0*/  @!P0 BRA `(.L_x_28) ;  /* 0x0000010800f88947 */ /* 0x000fec0003800000 */
[----:B------:R-:W-:Y:S01]  /*40e0*/  ULDC.64 UR18, c[0x0][0x630] ;  /* 0x00018c0000127ab9 */ /* 0x000fe20000000a00 */
[----:B------:R-:W-:Y:S01]  /*40f0*/  ULDC.64 UR20, c[0x0][0x628] ;  /* 0x00018a0000147ab9 */ /* 0x000fe20000000a00 */
[----:B------:R-:W-:Y:S01]  /*4100*/  IMAD R2, R11, UR18, RZ ;  /* 0x000000120b027c24 */ /* 0x000fe2000f8e02ff */
[----:B------:R-:W2:Y:S01]  /*4110*/  LDL.LU R17, [R1] ;  /* 0x0000000001117983 */ /* 0x000ea20000300800 */
[----:B-1----:R-:W-:Y:S01]  /*4120*/  IMAD.WIDE.U32 R6, R10, UR18, R14 ;  /* 0x000000120a067c25 */ /* 0x002fe2000f8e000e */
[----:B------:R-:W-:Y:S02]  /*4130*/  ISETP.GE.AND P1, PT, R12, 0x1, PT ;  /* 0x000000010c00780c */ /* 0x000fe40003f26270 */
[----:B------:R-:W3:Y:S01]  /*4140*/  LDL.LU R16, [R1+0x4] ;  /* 0x0000040001107983 */ /* 0x000ee20000300800 */
[----:B------:R-:W-:Y:S01]  /*4150*/  IMAD R2, R10, UR19, R2 ;  /* 0x000000130a027c24 */ /* 0x000fe2000f8e0202 */
[----:B------:R-:W-:Y:S02]  /*4160*/  IADD3 R8, P0, R6, UR20, RZ ;  /* 0x0000001406087c10 */ /* 0x000fe4000ff1e0ff */
[----:B------:R1:W-:Y:S02]  /*4170*/  STL [R1+0x140], R71 ;  /* 0x0001404701007387 */ /* 0x0003e40000100800 */
[----:B------:R-:W-:-:S02]  /*4180*/  IADD3.X R9, R7, UR21, R2, P0, !PT ;  /* 0x0000001507097c10 */ /* 0x000fc400087fe402 */
[----:B------:R-:W-:Y:S02]  /*4190*/  ISETP.LT.OR P0, PT, R0, 0x1, !P1 ;  /* 0x000000010000780c */ /* 0x000fe40004f01670 */
[----:B------:R-:W-:Y:S01]  /*41a0*/  PRMT R2, RZ, 0x7610, R2 ;  /* 0x00007610ff027816 */ /* 0x000fe20000000002 */
[----:B-1----:R-:W4:Y:S04]  /*41b0*/  LDL.LU R71, [R1+0x8] ;  /* 0x0000080001477983 */ /* 0x002f280000300800 */
[----:B------:R1:W-:Y:S06]  /*41c0*/  STL [R1+0x13c], R72 ;  /* 0x00013c4801007387 */ /* 0x0003ec0000100800 */
[----:B------:R-:W0:Y:S01]  /*41d0*/  @!P0 LDC.64 R6, c[0x0][0x650] ;  /* 0x00019400ff068b82 */ /* 0x000e220000000a00 */
[----:B------:R-:W2:Y:S04]  /*41e0*/  @!P0 LDG.E.U8 R2, desc[UR14][R8.64] ;  /* 0x0000000e08028981 */ /* 0x000ea8000c1e1100 */
[----:B-1----:R-:W4:Y:S04]  /*41f0*/  LDL.LU R72, [R1+0xc] ;  /* 0x00000c0001487983 */ /* 0x002f280000300800 */
[----:B------:R1:W-:Y:S04]  /*4200*/  STL [R1+0x138], R73 ;  /* 0x0001384901007387 */ /* 0x0003e80000100800 */
[----:B-1----:R-:W4:Y:S01]  /*4210*/  LDL.LU R73, [R1+0x14] ;  /* 0x0000140001497983 */ /* 0x002f220000300800 */
[----:B0-----:R-:W-:-:S03]  /*4220*/  @!P0 IADD3 R6, P2, R4, R6, RZ ;  /* 0x0000000604068210 */ /* 0x001fc60007f5e0ff */
[----:B------:R0:W-:Y:S02]  /*4230*/  STL [R1+0x134], R74 ;  /* 0x0001344a01007387 */ /* 0x0001e40000100800 */
[----:B------:R-:W-:Y:S02]  /*4240*/  @!P0 IMAD.X R7, R3, 0x1, R7, P2 ;  /* 0x0000000103078824 */ /* 0x000fe400010e0607 */
[----:B0-----:R-:W4:Y:S04]  /*4250*/  LDL.LU R74, [R1+0x18] ;  /* 0x00001800014a7983 */ /* 0x001f280000300800 */
[----:B------:R0:W-:Y:S04]  /*4260*/  STL [R1+0x130], R75 ;  /* 0x0001304b01007387 */ /* 0x0001e80000100800 */
        /* <DEDUP_REMOVED lines=25> */
[----:B------:R-:W4:Y:S04]  /*4400*/  LDL.LU R13, [R1+0x50] ;  /* 0x00005000010d7983 */ /* 0x000f280000300800 */
        /* <DEDUP_REMOVED lines=18> */
[----:B------:R-:W4:Y:S01]  /*4530*/  LDL.LU R238, [R1+0x9c] ;  /* 0x00009c0001ee7983 */ /* 0x000f220000300800 */
[----:B--2---:R-:W-:-:S03]  /*4540*/  LOP3.LUT R2, R2, 0xff, RZ, 0xc0, !PT ;  /* 0x000000ff02027812 */ /* 0x004fc600078ec0ff */
[----:B------:R-:W2:Y:S01]  /*4550*/  LDL.LU R237, [R1+0xa0] ;  /* 0x0000a00001ed7983 */ /* 0x000ea20000300800 */
[----:B------:R-:W-:-:S03]  /*4560*/  F2FP.F16.E4M3.UNPACK_B R2, R2 ;  /* 0x00000002ff02723e */ /* 0x000fc600020006ff */
[----:B------:R-:W2:Y:S02]  /*4570*/  LDL.LU R236, [R1+0xa4] ;  /* 0x0000a40001ec7983 */ /* 0x000ea40000300800 */
[----:B------:R-:W-:Y:S02]  /*4580*/  HADD2.F32 R2, -RZ, R2.H0_H0 ;  /* 0x20000002ff027230 */ /* 0x000fe40000004100 */
[----:B------:R-:W2:Y:S03]  /*4590*/  LDL.LU R235, [R1+0xa8] ;  /* 0x0000a80001eb7983 */ /* 0x000ea60000300800 */
[----:B------:R-:W-:Y:S01]  /*45a0*/  FMUL R2, R2, UR16 ;  /* 0x0000001002027c20 */ /* 0x000fe20008400000 */
[----:B------:R-:W2:Y:S03]  /*45b0*/  LDL.LU R234, [R1+0xac] ;  /* 0x0000ac0001ea7983 */ /* 0x000ea60000300800 */
[----:B------:R-:W-:Y:S01]  /*45c0*/  FFMA R2, R17, UR13, R2 ;  /* 0x0000000d11027c23 */ /* 0x000fe20008000002 */
[----:B------:R-:W2:Y:S04]  /*45d0*/  LDL.LU R233, [R1+0xb0] ;  /* 0x0000b00001e97983 */ /* 0x000ea80000300800 */
[----:B------:R-:W-:Y:S01]  /*45e0*/  F2FP.SATFINITE.E4M3.F32.PACK_AB_MERGE_C R2, RZ, R2, RZ ;  /* 0x00000002ff02723e */ /* 0x000fe200048070ff */
[----:B------:R-:W2:Y:S04]  /*45f0*/  LDL.LU R232, [R1+0xb4] ;  /* 0x0000b40001e87983 */ /* 0x000ea80000300800 */
[----:B------:R0:W-:Y:S01]  /*4600*/  @!P0 STG.E.U8 desc[UR14][R6.64], R2 ;  /* 0x0000000206008986 */ /* 0x0001e2000c10110e */
[----:B------:R-:W-:-:S03]  /*4610*/  ISETP.LT.OR P0, PT, R0, 0x2, !P1 ;  /* 0x000000020000780c */ /* 0x000fc60004f01670 */
[----:B------:R-:W2:Y:S04]  /*4620*/  LDL.LU R231, [R1+0xb8] ;  /* 0x0000b80001e77983 */ /* 0x000ea80000300800 */
[----:B------:R-:W2:Y:S01]  /*4630*/  LDL.LU R230, [R1+0xbc] ;  /* 0x0000bc0001e67983 */ /* 0x000ea20000300800 */
[----:B0-----:R-:W-:-:S03]  /*4640*/  PRMT R2, RZ, 0x7610, R2 ;  /* 0x00007610ff027816 */ /* 0x001fc60000000002 */
[----:B------:R-:W2:Y:S02]  /*4650*/  LDL.LU R229, [R1+0xc0] ;  /* 0x0000c00001e57983 */ /* 0x000ea40000300800 */
[----:B------:R-:W0:Y:S02]  /*4660*/  @!P0 LDC.64 R6, c[0x0][0x650] ;  /* 0x00019400ff068b82 */ /* 0x000e240000000a00 */
[----:B------:R-:W2:Y:S04]  /*4670*/  LDL.LU R228, [R1+0xc4] ;  /* 0x0000c40001e47983 */ /* 0x000ea80000300800 */
[----:B------:R-:W3:Y:S04]  /*4680*/  @!P0 LDG.E.U8 R2, desc[UR14][R8.64+0x1] ;  /* 0x0000010e08028981 */ /* 0x000ee8000c1e1100 */
[----:B------:R-:W2:Y:S04]  /*4690*/  LDL.LU R227, [R1+0xc8] ;  /* 0x0000c80001e37983 */ /* 0x000ea80000300800 */
[----:B------:R-:W2:Y:S04]  /*46a0*/  LDL.LU R226, [R1+0xcc] ;  /* 0x0000cc0001e27983 */ /* 0x000ea80000300800 */
[----:B------:R-:W2:Y:S04]  /*46b0*/  LDL.LU R225, [R1+0xd0] ;  /* 0x0000d00001e17983 */ /* 0x000ea80000300800 */
[----:B------:R-:W2:Y:S01]  /*46c0*/  LDL.LU R224, [R1+0xd4] ;  /* 0x0000d40001e07983 */ /* 0x000ea20000300800 */
[----:B0-----:R-:W-:-:S03]  /*46d0*/  @!P0 IADD3 R6, P2, R4, R6, RZ ;  /* 0x0000000604068210 */ /* 0x001fc60007f5e0ff */
[----:B------:R-:W2:Y:S02]  /*46e0*/  LDL.LU R223, [R1+0xd8] ;  /* 0x0000d80001df7983 */ /* 0x000ea40000300800 */
[----:B------:R-:W-:Y:S02]  /*46f0*/  @!P0 IMAD.X R7, R3, 0x1, R7, P2 ;  /* 0x0000000103078824 */ /* 0x000fe400010e0607 */
[----:B------:R-:W2:Y:S04]  /*4700*/  LDL.LU R222, [R1+0xdc] ;  /* 0x0000dc0001de7983 */ /* 0x000ea80000300800 */
[----:B------:R-:W2:Y:S04]  /*4710*/  LDL.LU R221, [R1+0xe0] ;  /* 0x0000e00001dd7983 */ /* 0x000ea80000300800 */
[----:B------:R-:W2:Y:S04]  /*4720*/  LDL.LU R220, [R1+0xe4] ;  /* 0x0000e40001dc7983 */ /* 0x000ea80000300800 */
[----:B------:R-:W2:Y:S04]  /*4730*/  LDL.LU R219, [R1+0xe8] ;  /* 0x0000e80001db7983 */ /* 0x000ea80000300800 */
[----:B------:R-:W2:Y:S04]  /*4740*/  LDL.LU R218, [R1+0xec] ;  /* 0x0000ec0001da7983 */ /* 0x000ea80000300800 */
[----:B------:R-:W2:Y:S04]  /*4750*/  LDL.LU R217, [R1+0xf0] ;  /* 0x0000f00001d97983 */ /* 0x000ea80000300800 */
[----:B------:R-:W2:Y:S04]  /*4760*/  LDL.LU R216, [R1+0xf4] ;  /* 0x0000f40001d87983 */ /* 0x000ea80000300800 */
[----:B------:R-:W2:Y:S04]  /*4770*/  LDL.LU R23, [R1+0xf8] ;  /* 0x0000f80001177983 */ /* 0x000ea80000300800 */
[----:B------:R-:W2:Y:S01]  /*4780*/  LDL.LU R22, [R1+0xfc] ;  /* 0x0000fc0001167983 */ /* 0x000ea20000300800 */
[----:B---3--:R-:W-:-:S04]  /*4790*/  LOP3.LUT R2, R2, 0xff, RZ, 0xc0, !PT ;  /* 0x000000ff02027812 */ /* 0x008fc800078ec0ff */
[----:B------:R-:W-:-:S05]  /*47a0*/  F2FP.F16.E4M3.UNPACK_B R2, R2 ;  /* 0x00000002ff02723e */ /* 0x000fca00020006ff */
[----:B------:R-:W-:-:S05]  /*47b0*/  HADD2.F32 R2, -RZ, R2.H0_H0 ;  /* 0x20000002ff027230 */ /* 0x000fca0000004100 */
[----:B------:R-:W-:-:S04]  /*47c0*/  FMUL R2, R2, UR16 ;  /* 0x0000001002027c20 */ /* 0x000fc80008400000 */
[----:B------:R-:W-:-:S05]  /*47d0*/  FFMA R2, R16, UR13, R2 ;  /* 0x0000000d10027c23 */ /* 0x000fca0008000002 */
[----:B------:R-:W-:-:S05]  /*47e0*/  F2FP.SATFINITE.E4M3.F32.PACK_AB_MERGE_C R2, RZ, R2, RZ ;  /* 0x00000002ff02723e */ /* 0x000fca00048070ff */
[----:B------:R0:W-:Y:S02]  /*47f0*/  @!P0 STG.E.U8 desc[UR14][R6.64+0x1], R2 ;  /* 0x0000010206008986 */ /* 0x0001e4000c10110e */
[----:B0-----:R-:W-:-:S05]  /*4800*/  IADD3 R6, P0, R10, 0x8, RZ ;  /* 0x000000080a067810 */ /* 0x001fca0007f1e0ff */
[----:B------:R-:W-:-:S04]  /*4810*/  IMAD.X R2, RZ, RZ, R11, P0 ;  /* 0x000000ffff027224 */ /* 0x000fc800000e060b */
[----:B------:R-:W-:-:S04]  /*4820*/  IMAD R2, R2, UR18, RZ ;  /* 0x0000001202027c24 */ /* 0x000fc8000f8e02ff */
[C---:B------:R-:W-:Y:S02]  /*4830*/  IMAD R2, R6.reuse, UR19, R2 ;  /* 0x0000001306027c24 */ /* 0x040fe4000f8e0202 */
[----:B------:R-:W-:-:S03]  /*4840*/  IMAD.WIDE.U32 R6, R6, UR18, R14 ;  /* 0x0000001206067c25 */ /* 0x000fc6000f8e000e */
[----:B------:R-:W-:-:S04]  /*4850*/  IADD3 R6, P0, R6, UR20, RZ ;  /* 0x0000001406067c10 */ /* 0x000fc8000ff1e0ff */
[----:B------:R-:W-:Y:S02]  /*4860*/  IADD3.X R7, R7, UR21, R2, P0, !PT ;  /* 0x0000001507077c10 */ /* 0x000fe400087fe402 */
[----:B------:R-:W-:-:S04]  /*4870*/  ISETP.GE.AND P0, PT, R12, 0x9, PT ;  /* 0x000000090c00780c */ /* 0x000fc80003f06270 */
[----:B------:R-:W-:Y:S02]  /*4880*/  ISETP.LT.OR P2, PT, R0, 0x1, !P0 ;  /* 0x000000010000780c */ /* 0x000fe40004741670 */
[----:B------:R-:W-:-:S11]  /*4890*/  PRMT R2, RZ, 0x7610, R2 ;  /* 0x00007610ff027816 */ /* 0x000fd60000000002 */
[----:B------:R-:W3:Y:S01]  /*48a0*/  @!P2 LDG.E.U8 R2, desc[UR14][R6.64] ;  /* 0x0000000e0602a981 */ /* 0x000ee2000c1e1100 */
[----:B------:R-:W0:Y:S02]  /*48b0*/  @!P2 LDC.64 R16, c[0x0][0x650] ;  /* 0x00019400ff10ab82 */ /* 0x000e240000000a00 */
[----:B0-----:R-:W-:-:S04]  /*48c0*/  @!P2 IADD3 R16, P3, P4, R4, UR8, R16 ;  /* 0x000000080410ac10 */ /* 0x001fc8000fc7e010 */
[----:B------:R-:W-:Y:S02]  /*48d0*/  @!P2 IADD3.X R17, R3, UR5, R17, P3, P4 ;  /* 0x000000050311ac10 */ /* 0x000fe40009fe8411 */
[----:B---3--:R-:W-:-:S04]  /*48e0*/  LOP3.LUT R2, R2, 0xff, RZ, 0xc0, !PT ;  /* 0x000000ff02027812 */ /* 0x008fc800078ec0ff */
[----:B------:R-:W-:-:S05]  /*48f0*/  F2FP.F16.E4M3.UNPACK_B R2, R2 ;  /* 0x00000002ff02723e */ /* 0x000fca00020006ff */
[----:B------:R-:W-:-:S05]  /*4900*/  HADD2.F32 R2, -RZ, R2.H0_H0 ;  /* 0x20000002ff027230 */ /* 0x000fca0000004100 */
[----:B------:R-:W-:-:S04]  /*4910*/  FMUL R2, R2, UR16 ;  /* 0x0000001002027c20 */ /* 0x000fc80008400000 */
[----:B----4-:R-:W-:Y:S02]  /*4920*/  FFMA R2, R71, UR13, R2 ;  /* 0x0000000d47027c23 */ /* 0x010fe40008000002 */
[----:B------:R-:W3:Y:S03]  /*4930*/  LDL.LU R71, [R1+0x140] ;  /* 0x0001400001477983 */ /* 0x000ee60000300800 */
[----:B------:R-:W-:-:S05]  /*4940*/  F2FP.SATFINITE.E4M3.F32.PACK_AB_MERGE_C R2, RZ, R2, RZ ;  /* 0x00000002ff02723e */ /* 0x000fca00048070ff */
[----:B------:R0:W-:Y:S01]  /*4950*/  @!P2 STG.E.U8 desc[UR14][R16.64], R2 ;  /* 0x000000021000a986 */ /* 0x0001e2000c10110e */
[----:B------:R-:W-:Y:S02]  /*4960*/  ISETP.LT.OR P2, PT, R0, 0x2, !P0 ;  /* 0x000000020000780c */ /* 0x000fe40004741670 */
[----:B0-----:R-:W-:-:S11]  /*4970*/  PRMT R2, RZ, 0x7610, R2 ;  /* 0x00007610ff027816 */ /* 0x001fd60000000002 */
[----:B------:R-:W0:Y:S01]  /*4980*/  @!P2 LDC.64 R16, c[0x0][0x650] ;  /* 0x00019400ff10ab82 */ /* 0x000e220000000a00 */
[----:B------:R-:W4:Y:S01]  /*4990*/  @!P2 LDG.E.U8 R2, desc[UR14][R6.64+0x1] ;  /* 0x0000010e0602a981 */ /* 0x000f22000c1e1100 */
[----:B0-----:R-:W-:-:S04]  /*49a0*/  @!P2 IADD3 R16, P3, P4, R4, UR8, R16 ;  /* 0x000000080410ac10 */ /* 0x001fc8000fc7e010 */
[----:B------:R-:W-:Y:S02]  /*49b0*/  @!P2 IADD3.X R17, R3, UR5, R17, P3, P4 ;  /* 0x000000050311ac10 */ /* 0x000fe40009fe8411 */
[----:B----4-:R-:W-:-:S04]  /*49c0*/  LOP3.LUT R2, R2, 0xff, RZ, 0xc0, !PT ;  /* 0x000000ff02027812 */ /* 0x010fc800078ec0ff */
[----:B------:R-:W-:-:S05]  /*49d0*/  F2FP.F16.E4M3.UNPACK_B R2, R2 ;  /* 0x00000002ff02723e */ /* 0x000fca00020006ff */
[----:B------:R-:W-:-:S05]  /*49e0*/  HADD2.F32 R2, -RZ, R2.H0_H0 ;  /* 0x20000002ff027230 */ /* 0x000fca0000004100 */
[----:B------:R-:W-:-:S04]  /*49f0*/  FMUL R2, R2, UR16 ;  /* 0x0000001002027c20 */ /* 0x000fc80008400000 */
[----:B------:R-:W-:Y:S02]  /*4a00*/  FFMA R2, R72, UR13, R2 ;  /* 0x0000000d48027c23 */ /* 0x000fe40008000002 */
[----:B------:R-:W4:Y:S03]  /*4a10*/  LDL.LU R72, [R1+0x13c] ;  /* 0x00013c0001487983 */ /* 0x000f260000300800 */
[----:B------:R-:W-:-:S05]  /*4a20*/  F2FP.SATFINITE.E4M3.F32.PACK_AB_MERGE_C R2, RZ, R2, RZ ;  /* 0x00000002ff02723e */ /* 0x000fca00048070ff */
[----:B------:R0:W-:Y:S01]  /*4a30*/  @!P2 STG.E.U8 desc[UR14][R16.64+0x1], R2 ;  /* 0x000001021000a986 */ /* 0x0001e2000c10110e */
[C---:B------:R-:W-:Y:S02]  /*4a40*/  ISETP.LT.OR P2, PT, R0.reuse, 0x9, !P1 ;  /* 0x000000090000780c */ /* 0x040fe40004f41670 */
[----:B0-----:R-:W-:Y:S01]  /*4a50*/  PRMT R2, RZ, 0x7610, R2 ;  /* 0x00007610ff027816 */ /* 0x001fe20000000002 */
[----:B------:R-:W2:Y:S10]  /*4a60*/  LDL.LU R17, [R1+0x10] ;  /* 0x0000100001117983 */ /* 0x000eb40000300800 */
[----:B------:R-:W3:Y:S01]  /*4a70*/  @!P2 LDG.E.U8 R2, desc[UR14][R8.64+0x8] ;  /* 0x0000080e0802a981 */ /* 0x000ee2000c1e1100 */
[----:B------:R-:W-:-:S02]  /*4a80*/  ISETP.LT.OR P3, PT, R0, 0xa, !P1 ;  /* 0x0000000a0000780c */ /* 0x000fc40004f61670 */
[----:B---3--:R-:W-:-:S04]  /*4a90*/  LOP3.LUT R2, R2, 0xff, RZ, 0xc0, !PT ;  /* 0x000000ff02027812 */ /* 0x008fc800078ec0ff */
[----:B------:R-:W-:-:S05]  /*4aa0*/  F2FP.F16.E4M3.UNPACK_B R2, R2 ;  /* 0x00000002ff02723e */ /* 0x000fca00020006ff */
[----:B------:R-:W-:-:S05]  /*4ab0*/  HADD2.F32 R2, -RZ, R2.H0_H0 ;  /* 0x20000002ff027230 */ /* 0x000fca0000004100 */
[----:B------:R-:W-:-:S04]  /*4ac0*/  FMUL R2, R2, UR16 ;  /* 0x0000001002027c20 */ /* 0x000fc80008400000 */
[----:B--2---:R-:W-:Y:S02]  /*4ad0*/  FFMA R2, R17, UR13, R2 ;  /* 0x0000000d11027c23 */ /* 0x004fe40008000002 */
[----:B------:R-:W0:Y:S03]  /*4ae0*/  @!P2 LDC.64 R16, c[0x0][0x650] ;  /* 0x00019400ff10ab82 */ /* 0x000e260000000a00 */
[----:B------:R-:W-:Y:S02]  /*4af0*/  F2FP.SATFINITE.E4M3.F32.PACK_AB_MERGE_C R2, RZ, R2, RZ ;  /* 0x00000002ff02723e */ /* 0x000fe400048070ff */
[----:B0-----:R-:W-:-:S05]  /*4b00*/  @!P2 IADD3 R16, P4, R4, R16, RZ ;  /* 0x000000100410a210 */ /* 0x001fca0007f9e0ff */
[----:B------:R-:W-:-:S05]  /*4b10*/  @!P2 IMAD.X R17, R3, 0x1, R17, P4 ;  /* 0x000000010311a824 */ /* 0x000fca00020e0611 */
[----:B------:R0:W-:Y:S02]  /*4b20*/  @!P2 STG.E.U8 desc[UR14][R16.64+0x8], R2 ;  /* 0x000008021000a986 */ /* 0x0001e4000c10110e */
[----:B0-----:R-:W-:Y:S01]  /*4b30*/  PRMT R2, RZ, 0x7610, R2 ;  /* 0x00007610ff027816 */ /* 0x001fe20000000002 */
[----:B------:R-:W0:Y:S05]  /*4b40*/  @!P3 LDC.64 R16, c[0x0][0x650] ;  /* 0x00019400ff10bb82 */ /* 0x000e2a0000000a00 */
[----:B------:R-:W2:Y:S01]  /*4b50*/  @!P3 LDG.E.U8 R2, desc[UR14][R8.64+0x9] ;  /* 0x0000090e0802b981 */ /* 0x000ea2000c1e1100 */
[----:B------:R-:W-:Y:S02]  /*4b60*/  ISETP.LT.OR P2, PT, R0, 0x9, !P0 ;  /* 0x000000090000780c */ /* 0x000fe40004741670 */
[----:B0-----:R-:W-:-:S05]  /*4b70*/  @!P3 IADD3 R16, P4, R4, R16, RZ ;  /* 0x000000100410b210 */ /* 0x001fca0007f9e0ff */
[----:B------:R-:W-:Y:S01]  /*4b80*/  @!P3 IMAD.X R17, R3, 0x1, R17, P4 ;  /* 0x000000010311b824 */ /* 0x000fe200020e0611 */
[----:B--2---:R-:W-:-:S04]  /*4b90*/  LOP3.LUT R2, R2, 0xff, RZ, 0xc0, !PT ;  /* 0x000000ff02027812 */ /* 0x004fc800078ec0ff */
[----:B------:R-:W-:-:S05]  /*4ba0*/  F2FP.F16.E4M3.UNPACK_B R2, R2 ;  /* 0x00000002ff02723e */ /* 0x000fca00020006ff */
[----:B------:R-:W-:-:S05]  /*4bb0*/  HADD2.F32 R2, -RZ, R2.H0_H0 ;  /* 0x20000002ff027230 */ /* 0x000fca0000004100 */
[----:B------:R-:W-:-:S04]  /*4bc0*/  FMUL R2, R2, UR16 ;  /* 0x0000001002027c20 */ /* 0x000fc80008400000 */
[----:B------:R-:W-:Y:S01]  /*4bd0*/  FFMA R2, R73, UR13, R2 ;  /* 0x0000000d49027c23 */ /* 0x000fe20008000002 */
[----:B------:R-:W-:Y:S01]  /*4be0*/  USHF.L.U32 UR4, UR6, 0x6, URZ ;  /* 0x0000000606047899 */ /* 0x000fe2000800063f */
[----:B------:R-:W2:Y:S03]  /*4bf0*/  LDL.LU R73, [R1+0x138] ;  /* 0x0001380001497983 */ /* 0x000ea60000300800 */
[----:B------:R-:W-:-:S05]  /*4c00*/  F2FP.SATFINITE.E4M3.F32.PACK_AB_MERGE_C R2, RZ, R2, RZ ;  /* 0x00000002ff02723e */ /* 0x000fca00048070ff */
[----:B------:R0:W-:Y:S02]  /*4c10*/  @!P3 STG.E.U8 desc[UR14][R16.64+0x9], R2 ;  /* 0x000009021000b986 */ /* 0x0001e4000c10110e */
[----:B0-----:R-:W-:Y:S01]  /*4c20*/  PRMT R2, RZ, 0x7610, R2 ;  /* 0x00007610ff027816 */ /* 0x001fe20000000002 */
[----:B------:R-:W0:Y:S05]  /*4c30*/  @!P2 LDC.64 R16, c[0x0][0x650] ;  /* 0x00019400ff10ab82 */ /* 0x000e2a0000000a00 */
[----:B------:R-:W3:Y:S01]  /*4c40*/  @!P2 LDG.E.U8 R2, desc[UR14][R6.64+0x8] ;  /* 0x0000080e0602a981 */ /* 0x000ee2000c1e1100 */
[----:B------:R-:W-:Y:S02]  /*4c50*/  ISETP.LT.OR P3, PT, R0, 0xa, !P0 ;  /* 0x0000000a0000780c */ /* 0x000fe40004761670 */
[----:B0-----:R-:W-:-:S04]  /*4c60*/  @!P2 IADD3 R16, P4, P5, R4, UR8, R16 ;  /* 0x000000080410ac10 */ /* 0x001fc8000fd9e010 */
[----:B------:R-:W-:Y:S02]  /*4c70*/  @!P2 IADD3.X R17, R3, UR5, R17, P4, P5 ;  /* 0x000000050311ac10 */ /* 0x000fe4000a7ea411 */
[----:B---3--:R-:W-:-:S04]  /*4c80*/  LOP3.LUT R2, R2, 0xff, RZ, 0xc0, !PT ;  /* 0x000000ff02027812 */ /* 0x008fc800078ec0ff */
[----:B------:R-:W-:-:S05]  /*4c90*/  F2FP.F16.E4M3.UNPACK_B R2, R2 ;  /* 0x00000002ff02723e */ /* 0x000fca00020006ff */
[----:B------:R-:W-:-:S05]  /*4ca0*/  HADD2.F32 R2, -RZ, R2.H0_H0 ;  /* 0x20000002ff027230 */ /* 0x000fca0000004100 */
[----:B------:R-:W-:-:S04]  /*4cb0*/  FMUL R2, R2, UR16 ;  /* 0x0000001002027c20 */ /* 0x000fc80008400000 */
[----:B------:R-:W-:Y:S01]  /*4cc0*/  FFMA R2, R74, UR13, R2 ;  /* 0x0000000d4a027c23 */ /* 0x000fe20008000002 */
[----:B------:R-:W-:Y:S01]  /*4cd0*/  USHF.L.U64.HI UR9, UR6, 0x6, UR7 ;  /* 0x0000000606097899 */ /* 0x000fe20008010207 */
[----:B------:R-:W3:Y:S03]  /*4ce0*/  LDL.LU R74, [R1+0x134] ;  /* 0x00013400014a7983 */ /* 0x000ee60000300800 */
[----:B------:R-:W-:-:S05]  /*4cf0*/  F2FP.SATFINITE.E4M3.F32.PACK_AB_MERGE_C R2, RZ, R2, RZ ;  /* 0x00000002ff02723e */ /* 0x000fca00048070ff */
[----:B------:R0:W-:Y:S02]  /*4d00*/  @!P2 STG.E.U8 desc[UR14][R16.64+0x8], R2 ;  /* 0x000008021000a986 */ /* 0x0001e4000c10110e */
[----:B0-----:R-:W-:Y:S01]  /*4d10*/  PRMT R2, RZ, 0x7610, R2 ;  /* 0x00007610ff027816 */ /* 0x001fe20000000002 */
[----:B------:R-:W0:Y:S05]  /*4d20*/  @!P3 LDC.64 R16, c[0x0][0x650] ;  /* 0x00019400ff10bb82 */ /* 0x000e2a0000000a00 */
[----:B------:R-:W4:Y:S01]  /*4d30*/  @!P3 LDG.E.U8 R2, desc[UR14][R6.64+0x9] ;  /* 0x0000090e0602b981 */ /* 0x000f22000c1e1100 */
[----:B------:R-:W-:Y:S02]  /*4d40*/  ISETP.LT.OR P2, PT, R0, 0x11, !P1 ;  /* 0x000000110000780c */ /* 0x000fe40004f41670 */
[----:B0-----:R-:W-:-:S04]  /*4d50*/  @!P3 IADD3 R16, P4, P5, R4, UR8, R16 ;  /* 0x000000080410bc10 */ /* 0x001fc8000fd9e010 */
[----:B------:R-:W-:Y:S02]  /*4d60*/  @!P3 IADD3.X R17, R3, UR5, R17, P4, P5 ;  /* 0x000000050311bc10 */ /* 0x000fe4000a7ea411 */
[----:B----4-:R-:W-:-:S04]  /*4d70*/  LOP3.LUT R2, R2, 0xff, RZ, 0xc0, !PT ;  /* 0x000000ff02027812 */ /* 0x010fc800078ec0ff */
[----:B------:R-:W-:-:S05]  /*4d80*/  F2FP.F16.E4M3.UNPACK_B R2, R2 ;  /* 0x00000002ff02723e */ /* 0x000fca00020006ff */
[----:B------:R-:W-:-:S05]  /*4d90*/  HADD2.F32 R2, -RZ, R2.H0_H0 ;  /* 0x20000002ff027230 */ /* 0x000fca0000004100 */
[----:B------:R-:W-:-:S04]  /*4da0*/  FMUL R2, R2, UR16 ;  /* 0x0000001002027c20 */ /* 0x000fc80008400000 */
[----:B------:R-:W-:Y:S01]  /*4db0*/  FFMA R2, R75, UR13, R2 ;  /* 0x0000000d4b027c23 */ /* 0x000fe20008000002 */
[----:B------:R-:W-:Y:S01]  /*4dc0*/  UIMAD.WIDE.U32 UR10, UR6, 0x80, URZ ;  /* 0x00000080060a78a5 */ /* 0x000fe2000f8e003f */
[----:B------:R-:W4:Y:S03]  /*4dd0*/  LDL.LU R75, [R1+0x130] ;  /* 0x00013000014b7983 */ /* 0x000f260000300800 */
[----:B------:R-:W-:-:S05]  /*4de0*/  F2FP.SATFINITE.E4M3.F32.PACK_AB_MERGE_C R2, RZ, R2, RZ ;  /* 0x00000002ff02723e */ /* 0x000fca00048070ff */
        /* <DEDUP_REMOVED lines=11> */
[----:B------:R-:W-:Y:S02]  /*4ea0*/  FFMA R2, R76, UR13, R2 ;  /* 0x0000000d4c027c23 */ /* 0x000fe40008000002 */
[----:B------:R-:W2:Y:S03]  /*4eb0*/  LDL.LU R76, [R1+0x12c] ;  /* 0x00012c00014c7983 */ /* 0x000ea60000300800 */
[----:B------:R-:W-:-:S05]  /*4ec0*/  F2FP.SATFINITE.E4M3.F32.PACK_AB_MERGE_C R2, RZ, R2, RZ ;  /* 0x00000002ff02723e */ /* 0x000fca00048070ff */
[----:B------:R0:W-:Y:S02]  /*4ed0*/  @!P2 STG.E.U8 desc[UR14][R16.64+0x10], R2 ;  /* 0x000010021000a986 */ /* 0x0001e4000c10110e */
[----:B0-----:R-:W-:Y:S01]  /*4ee0*/  PRMT R2, RZ, 0x7610, R2 ;  /* 0x00007610ff027816 */ /* 0x001fe20000000002 */
[----:B------:R-:W0:Y:S05]  /*4ef0*/  @!P3 LDC.64 R16, c[0x0][0x650] ;  /* 0x00019400ff10bb82 */ /* 0x000e2a0000000a00 */
[----:B------:R-:W3:Y:S01]  /*4f00*/  @!P3 LDG.E.U8 R2, desc[UR14][R8.64+0x11] ;  /* 0x0000110e0802b981 */ /* 0x000ee2000c1e1100 */
[----:B------:R-:W-:Y:S02]  /*4f10*/  ISETP.LT.OR P2, PT, R0, 0x11, !P0 ;  /* 0x000000110000780c */ /* 0x000fe40004741670 */
[----:B0-----:R-:W-:-:S05]  /*4f20*/  @!P3 IADD3 R16, P4, R4, R16, RZ ;  /* 0x000000100410b210 */ /* 0x001fca0007f9e0ff */
[----:B------:R-:W-:Y:S01]  /*4f30*/  @!P3 IMAD.X R17, R3, 0x1, R17, P4 ;  /* 0x000000010311b824 */ /* 0x000fe200020e0611 */
[----:B---3--:R-:W-:-:S04]  /*4f40*/  LOP3.LUT R2, R2, 0xff, RZ, 0xc0, !PT ;  /* 0x000000ff02027812 */ /* 0x008fc800078ec0ff */
[----:B------:R-:W-:-:S05]  /*4f50*/  F2FP.F16.E4M3.UNPACK_B R2, R2 ;  /* 0x00000002ff02723e */ /* 0x000fca00020006ff */
[----:B------:R-:W-:-:S05]  /*4f60*/  HADD2.F32 R2, -RZ, R2.H0_H0 ;  /* 0x20000002ff027230 */ /* 0x000fca0000004100 */
[----:B------:R-:W-:-:S04]  /*4f70*/  FMUL R2, R2, UR16 ;  /* 0x0000001002027c20 */ /* 0x000fc80008400000 */
[----:B------:R-:W-:Y:S02]  /*4f80*/  FFMA R2, R77, UR13, R2 ;  /* 0x0000000d4d027c23 */ /* 0x000fe40008000002 */
        /* <DEDUP_REMOVED lines=16> */
[----:B------:R0:W-:Y:S02]  /*5090*/  @!P2 STG.E.U8 desc[UR14][R16.64+0x10], R2 ;  /* 0x000010021000a986 */ /* 0x0001e4000c10110e */
[----:B0-----:R-:W-:Y:S01]  /*50a0*/  PRMT R2, RZ, 0x7610, R2 ;  /* 0x00007610ff027816 */ /* 0x001fe20000000002 */
[----:B------:R-:W0:Y:S05]  /*50b0*/  @!P3 LDC.64 R16, c[0x0][0x650] ;  /* 0x00019400ff10bb82 */ /* 0x000e2a0000000a00 */
[----:B------:R-:W2:Y:S01]  /*50c0*/  @!P3 LDG.E.U8 R2, desc[UR14][R6.64+0x11] ;  /* 0x0000110e0602b981 */ /* 0x000ea2000c1e1100 */
[----:B------:R-:W-:Y:S02]  /*50d0*/  ISETP.LT.OR P2, PT, R0, 0x19, !P1 ;  /* 0x000000190000780c */ /* 0x000fe40004f41670 */
[----:B0-----:R-:W-:-:S04]  /*50e0*/  @!P3 IADD3 R16, P4, P5, R4, UR8, R16 ;  /* 0x000000080410bc10 */ /* 0x001fc8000fd9e010 */
[----:B------:R-:W-:Y:S02]  /*50f0*/  @!P3 IADD3.X R17, R3, UR5, R17, P4, P5 ;  /* 0x000000050311bc10 */ /* 0x000fe4000a7ea411 */
        /* <DEDUP_REMOVED lines=26> */
[----:B0-----:R-:W-:-:S05]  /*52a0*/  @!P3 IADD3 R16, P4, R4, R16, RZ ;  /* 0x000000100410b210 */ /* 0x001fca0007f9e0ff */
[----:B------:R-:W-:Y:S01]  /*52b0*/  @!P3 IMAD.X R17, R3, 0x1, R17, P4 ;  /* 0x000000010311b824 */ /* 0x000fe200020e0611 */
        /* <DEDUP_REMOVED lines=89> */
[----:B------:R-:W5:Y:S03]  /*5850*/  LDL.LU R87, [R1+0x100] ;  /* 0x0001000001577983 */ /* 0x000f660000300800 */
        /* <DEDUP_REMOVED lines=12> */
[----:B------:R-:W-:-:S05]  /*5920*/  FFMA R2, R13, UR13, R2 ;  /* 0x0000000d0d027c23 */ /* 0x000fca0008000002 */
[----:B------:R-:W-:Y:S02]  /*5930*/  F2FP.SATFINITE.E4M3.F32.PACK_AB_MERGE_C R13, RZ, R2, RZ ;  /* 0x00000002ff0d723e */ /* 0x000fe400048070ff */
[----:B------:R-:W-:-:S03]  /*5940*/  PRMT R2, RZ, 0x7610, R2 ;  /* 0x00007610ff027816 */ /* 0x000fc60000000002 */
[----:B------:R0:W-:Y:S04]  /*5950*/  @!P2 STG.E.U8 desc[UR14][R16.64+0x28], R13 ;  /* 0x0000280d1000a986 */ /* 0x0001e8000c10110e */
[----:B------:R-:W4:Y:S01]  /*5960*/  @!P3 LDG.E.U8 R2, desc[UR14][R8.64+0x29] ;  /* 0x0000290e0802b981 */ /* 0x000f22000c1e1100 */
[----:B0-----:R-:W0:Y:S01]  /*5970*/  @!P3 LDC.64 R16, c[0x0][0x650] ;  /* 0x00019400ff10bb82 */ /* 0x001e220000000a00 */
        /* <DEDUP_REMOVED lines=14> */
[----:B0-----:R-:W-:-:S04]  /*5a60*/  @!P2 IADD3 R16, P4, P5, R4, UR8, R16 ;  /* 0x000000080410ac10 */ /* 0x001fc8000fd9e010 */
[----:B------:R-:W-:Y:S02]  /*5a70*/  @!P2 IADD3.X R17, R3, UR5, R17, P4, P5 ;  /* 0x000000050311ac10 */ /* 0x000fe4000a7ea411 */
        /* <DEDUP_REMOVED lines=44> */
[----:B------:R-:W0:Y:S03]  /*5d40*/  @!P2 LDC.64 R18, c[0x0][0x650] ;  /* 0x00019400ff12ab82 */ /* 0x000e260000000a00 */
[----:B------:R-:W-:Y:S02]  /*5d50*/  F2FP.SATFINITE.E4M3.F32.PACK_AB_MERGE_C R13, RZ, R2, RZ ;  /* 0x00000002ff0d723e */ /* 0x000fe400048070ff */
[----:B------:R-:W-:-:S03]  /*5d60*/  PRMT R2, RZ, 0x7610, R2 ;  /* 0x00007610ff027816 */ /* 0x000fc60000000002 */
[----:B------:R1:W-:Y:S04]  /*5d70*/  @!P3 STG.E.U8 desc[UR14][R16.64+0x31], R13 ;  /* 0x0000310d1000b986 */ /* 0x0003e8000c10110e */
[----:B------:R-:W4:Y:S01]  /*5d80*/  @!P2 LDG.E.U8 R2, desc[UR14][R6.64+0x30] ;  /* 0x0000300e0602a981 */ /* 0x000f22000c1e1100 */
[----:B------:R-:W-:Y:S02]  /*5d90*/  ISETP.LT.OR P3, PT, R0, 0x32, !P0 ;  /* 0x000000320000780c */ /* 0x000fe40004761670 */
[----:B0-----:R-:W-:-:S11]  /*5da0*/  @!P2 IADD3 R18, P4, P5, R4, UR8, R18 ;  /* 0x000000080412ac10 */ /* 0x001fd6000fd9e012 */
[----:B-1----:R-:W0:Y:S01]  /*5db0*/  @!P3 LDC.64 R16, c[0x0][0x650] ;  /* 0x00019400ff10bb82 */ /* 0x002e220000000a00 */
        /* <DEDUP_REMOVED lines=10> */
[----:B------:R-:W-:Y:S02]  /*5e60*/  ISETP.LT.OR P2, PT, R0, 0x39, !P1 ;  /* 0x000000390000780c */ /* 0x000fe40004f41670 */
[----:B0-----:R-:W-:-:S04]  /*5e70*/  @!P3 IADD3 R16, P4, P5, R4, UR8, R16 ;  /* 0x000000080410bc10 */ /* 0x001fc8000fd9e010 */
[----:B------:R-:W-:-:S07]  /*5e80*/  @!P3 IADD3.X R17, R3, UR5, R17, P4, P5 ;  /* 0x000000050311bc10 */ /* 0x000fce000a7ea411 */
[----:B-1----:R-:W0:Y:S01]  /*5e90*/  @!P2 LDC.64 R18, c[0x0][0x650] ;  /* 0x00019400ff12ab82 */ /* 0x002e220000000a00 */
        /* <DEDUP_REMOVED lines=10> */
[----:B0-----:R-:W-:-:S05]  /*5f40*/  @!P2 IADD3 R18, P4, R4, R18, RZ ;  /* 0x000000120412a210 */ /* 0x001fca0007f9e0ff */
[----:B------:R-:W-:-:S06]  /*5f50*/  @!P2 IMAD.X R19, R3, 0x1, R19, P4 ;  /* 0x000000010313a824 */ /* 0x000fcc00020e0613 */
        /* <DEDUP_REMOVED lines=65> */
[----:B------:R-:W0:Y:S01]  /*6370*/  @!P2 LDC.64 R16, c[0x0][0x650] ;  /* 0x00019400ff10ab82 */ /* 0x000e220000000a00 */
[----:B----4-:R-:W-:-:S04]  /*6380*/  LOP3.LUT R2, R2, 0xff, RZ, 0xc0, !PT ;  /* 0x000000ff02027812 */ /* 0x010fc800078ec0ff */
[----:B------:R-:W-:-:S05]  /*6390*/  F2FP.F16.E4M3.UNPACK_B R2, R2 ;  /* 0x00000002ff02723e */ /* 0x000fca00020006ff */
[----:B------:R-:W-:-:S05]  /*63a0*/  HADD2.F32 R2, -RZ, R2.H0_H0 ;  /* 0x20000002ff027230 */ /* 0x000fca0000004100 */
[----:B------:R-:W-:-:S04]  /*63b0*/  FMUL R2, R2, UR16 ;  /* 0x0000001002027c20 */ /* 0x000fc80008400000 */
[----:B------:R-:W-:-:S05]  /*63c0*/  FFMA R2, R244, UR13, R2 ;  /* 0x0000000df4027c23 */ /* 0x000fca0008000002 */
[----:B-1----:R-:W-:Y:S02]  /*63d0*/  F2FP.SATFINITE.E4M3.F32.PACK_AB_MERGE_C R13, RZ, R2, RZ ;  /* 0x00000002ff0d723e */ /* 0x002fe400048070ff */
[----:B------:R-:W-:-:S03]  /*63e0*/  PRMT R2, RZ, 0x7610, R2 ;  /* 0x00007610ff027816 */ /* 0x000fc60000000002 */
[----:B------:R1:W-:Y:S04]  /*63f0*/  @!P3 STG.E.U8 desc[UR14][R20.64+0x41], R13 ;  /* 0x0000410d1400b986 */ /* 0x0003e8000c10110e */
[----:B------:R-:W4:Y:S01]  /*6400*/  @!P2 LDG.E.U8 R2, desc[UR14][R6.64+0x40] ;  /* 0x0000400e0602a981 */ /* 0x000f22000c1e1100 */
[----:B------:R-:W-:Y:S02]  /*6410*/  ISETP.LT.OR P3, PT, R0, 0x42, !P0 ;  /* 0x000000420000780c */ /* 0x000fe40004761670 */
[----:B0-----:R-:W-:-:S04]  /*6420*/  @!P2 IADD3 R18, P4, P5, R4, UR8, R16 ;  /* 0x000000080412ac10 */ /* 0x001fc8000fd9e010 */
[----:B------:R-:W-:-:S07]  /*6430*/  @!P2 IADD3.X R19, R3, UR5, R17, P4, P5 ;  /* 0x000000050313ac10 */ /* 0x000fce000a7ea411 */
        /* <DEDUP_REMOVED lines=373> */
[----:B------:R4:W2:Y:S01]  /*7b90*/  @!P1 LDG.E.U8 R2, desc[UR14][R6.64+0x79] ;  /* 0x0000790e06029981 */ /* 0x0008a2000c1e1100 */
[----:B------:R-:W-:-:S05]  /*7ba0*/  IADD3 R13, P0, R10, 0x40, RZ ;  /* 0x000000400a0d7810 */ /* 0x000fca0007f1e0ff */
[----:B------:R-:W-:Y:S01]  /*7bb0*/  IMAD.X R16, RZ, RZ, R11, P0 ;  /* 0x000000ffff107224 */ /* 0x000fe200000e060b */
[----:B------:R-:W-:Y:S01]  /*7bc0*/  ISETP.GE.AND P0, PT, R12, 0x41, PT ;  /* 0x000000410c00780c */ /* 0x000fe20003f06270 */
[----:B------:R-:W-:-:S03]  /*7bd0*/  IMAD.WIDE.U32 R8, R13, UR18, R14 ;  /* 0x000000120d087c25 */ /* 0x000fc6000f8e000e */
[----:B------:R-:W-:Y:S01]  /*7be0*/  ISETP.LT.OR P3, PT, R0, 0x1, !P0 ;  /* 0x000000010000780c */ /* 0x000fe20004761670 */
[----:B-1----:R-:W-:Y:S01]  /*7bf0*/  IMAD R18, R16, UR18, RZ ;  /* 0x0000001210127c24 */ /* 0x002fe2000f8e02ff */
[----:B0-----:R-:W-:Y:S02]  /*7c00*/  @!P1 IADD3 R16, P4, P5, R4, UR8, R20 ;  /* 0x0000000804109c10 */ /* 0x001fe4000fd9e014 */
[----:B----4-:R-:W-:Y:S01]  /*7c10*/  IADD3 R6, P2, R8, UR20, RZ ;  /* 0x0000001408067c10 */ /* 0x010fe2000ff5e0ff */
[----:B------:R-:W-:Y:S01]  /*7c20*/  IMAD R13, R13, UR19, R18 ;  /* 0x000000130d0d7c24 */ /* 0x000fe2000f8e0212 */
[----:B------:R-:W-:-:S04]  /*7c30*/  @!P1 IADD3.X R17, R3, UR5, R21, P4, P5 ;  /* 0x0000000503119c10 */ /* 0x000fc8000a7ea415 */
[----:B------:R-:W-:-:S03]  /*7c40*/  IADD3.X R7, R9, UR21, R13, P2, !PT ;  /* 0x0000001509077c10 */ /* 0x000fc600097fe40d */
[----:B------:R-:W0:Y:S01]  /*7c50*/  @!P3 LDC.64 R20, c[0x0][0x650] ;  /* 0x00019400ff14bb82 */ /* 0x000e220000000a00 */
[----:B--2---:R-:W-:-:S04]  /*7c60*/  LOP3.LUT R2, R2, 0xff, RZ, 0xc0, !PT ;  /* 0x000000ff02027812 */ /* 0x004fc800078ec0ff */
[----:B------:R-:W-:-:S05]  /*7c70*/  F2FP.F16.E4M3.UNPACK_B R2, R2 ;  /* 0x00000002ff02723e */ /* 0x000fca00020006ff */
[----:B------:R-:W-:-:S05]  /*7c80*/  HADD2.F32 R2, -RZ, R2.H0_H0 ;  /* 0x20000002ff027230 */ /* 0x000fca0000004100 */
[----:B------:R-:W-:-:S04]  /*7c90*/  FMUL R2, R2, UR16 ;  /* 0x0000001002027c20 */ /* 0x000fc80008400000 */
[----:B------:R-:W-:-:S05]  /*7ca0*/  FFMA R2, R22, UR13, R2 ;  /* 0x0000000d16027c23 */ /* 0x000fca0008000002 */
[----:B------:R-:W-:Y:S02]  /*7cb0*/  F2FP.SATFINITE.E4M3.F32.PACK_AB_MERGE_C R19, RZ, R2, RZ ;  /* 0x00000002ff13723e */ /* 0x000fe400048070ff */
[----:B------:R-:W-:-:S03]  /*7cc0*/  PRMT R2, RZ, 0x7610, R2 ;  /* 0x00007610ff027816 */ /* 0x000fc60000000002 */
[----:B------:R1:W-:Y:S04]  /*7cd0*/  @!P1 STG.E.U8 desc[UR14][R16.64+0x79], R19 ;  /* 0x0000791310009986 */ /* 0x0003e8000c10110e */
[----:B------:R-:W2:Y:S01]  /*7ce0*/  @!P3 LDG.E.U8 R2, desc[UR14][R6.64] ;  /* 0x0000000e0602b981 */ /* 0x000ea2000c1e1100 */
[----:B------:R-:W-:Y:S02]  /*7cf0*/  ISETP.LT.OR P2, PT, R0, 0x2, !P0 ;  /* 0x000000020000780c */ /* 0x000fe40004741670 */
[----:B0-----:R-:W-:Y:S02]  /*7d00*/  @!P3 IADD3 R8, P1, P4, R4, UR4, R20 ;  /* 0x000000040408bc10 */ /* 0x001fe4000fc3e014 */
[----:B--2---:R-:W-:-:S04]  /*7d10*/  LOP3.LUT R2, R2, 0xff, RZ, 0xc0, !PT ;  /* 0x000000ff02027812 */ /* 0x004fc800078ec0ff */
[----:B------:R-:W-:-:S05]  /*7d20*/  F2FP.F16.E4M3.UNPACK_B R2, R2 ;  /* 0x00000002ff02723e */ /* 0x000fca00020006ff */
[----:B------:R-:W-:-:S05]  /*7d30*/  HADD2.F32 R2, -RZ, R2.H0_H0 ;  /* 0x20000002ff027230 */ /* 0x000fca0000004100 */
[----:B------:R-:W-:-:S04]  /*7d40*/  FMUL R9, R2, UR16 ;  /* 0x0000001002097c20 */ /* 0x000fc80008400000 */
[----:B------:R-:W-:Y:S01]  /*7d50*/  FFMA R152, R152, UR13, R9 ;  /* 0x0000000d98987c23 */ /* 0x000fe20008000009 */
[----:B------:R-:W-:Y:S02]  /*7d60*/  @!P3 IADD3.X R9, R3, UR9, R21, P1, P4 ;  /* 0x000000090309bc10 */ /* 0x000fe40008fe8415 */
[----:B------:R-:W-:Y:S01]  /*7d70*/  PRMT R2, RZ, 0x7610, R2 ;  /* 0x00007610ff027816 */ /* 0x000fe20000000002 */
[----:B------:R-:W0:Y:S01]  /*7d80*/  @!P2 LDC.64 R20, c[0x0][0x650] ;  /* 0x00019400ff14ab82 */ /* 0x000e220000000a00 */
[----:B-1----:R-:W-:-:S05]  /*7d90*/  F2FP.SATFINITE.E4M3.F32.PACK_AB_MERGE_C R19, RZ, R152, RZ ;  /* 0x00000098ff13723e */ /* 0x002fca00048070ff */
[----:B------:R1:W-:Y:S04]  /*7da0*/  @!P3 STG.E.U8 desc[UR14][R8.64], R19 ;  /* 0x000000130800b986 */ /* 0x0003e8000c10110e */
[----:B------:R-:W2:Y:S01]  /*7db0*/  @!P2 LDG.E.U8 R2, desc[UR14][R6.64+0x1] ;  /* 0x0000010e0602a981 */ /* 0x000ea2000c1e1100 */
[----:B------:R-:W-:-:S05]  /*7dc0*/  IADD3 R13, P1, R10, 0x48, RZ ;  /* 0x000000480a0d7810 */ /* 0x000fca0007f3e0ff */
[----:B------:R-:W-:Y:S01]  /*7dd0*/  IMAD.X R18, RZ, RZ, R11, P1 ;  /* 0x000000ffff127224 */ /* 0x000fe200008e060b */
[----:B------:R-:W-:Y:S01]  /*7de0*/  ISETP.GE.AND P1, PT, R12, 0x49, PT ;  /* 0x000000490c00780c */ /* 0x000fe20003f26270 */
[----:B------:R-:W-:-:S03]  /*7df0*/  IMAD.WIDE.U32 R16, R13, UR18, R14 ;  /* 0x000000120d107c25 */ /* 0x000fc6000f8e000e */
[----:B------:R-:W-:Y:S01]  /*7e00*/  ISETP.LT.OR P3, PT, R0, 0x1, !P1 ;  /* 0x000000010000780c */ /* 0x000fe20004f61670 */
[----:B-1----:R-:W-:Y:S01]  /*7e10*/  IMAD R8, R18, UR18, RZ ;  /* 0x0000001212087c24 */ /* 0x002fe2000f8e02ff */
[----:B0-----:R-:W-:-:S03]  /*7e20*/  @!P2 IADD3 R18, P5, P6, R4, UR4, R20 ;  /* 0x000000040412ac10 */ /* 0x001fc6000febe014 */
[----:B------:R-:W-:Y:S01]  /*7e30*/  IMAD R13, R13, UR19, R8 ;  /* 0x000000130d0d7c24 */ /* 0x000fe2000f8e0208 */
[----:B------:R-:W-:Y:S02]  /*7e40*/  IADD3 R8, P4, R16, UR20, RZ ;  /* 0x0000001410087c10 */ /* 0x000fe4000ff9e0ff */
[----:B------:R-:W-:Y:S02]  /*7e50*/  @!P2 IADD3.X R19, R3, UR9, R21, P5, P6 ;  /* 0x000000090313ac10 */ /* 0x000fe4000afec415 */
        /* <DEDUP_REMOVED lines=11> */
[----:B------:R-:W-:Y:S01]  /*7f10*/  IMAD.U32 R17, RZ, RZ, UR8 ;  /* 0x00000008ff117e24 */ /* 0x000fe2000f8e00ff */
[----:B------:R-:W-:-:S04]  /*7f20*/  ISETP.LT.OR P2, PT, R0, 0x2, !P1 ;  /* 0x000000020000780c */ /* 0x000fc80004f41670 */
[----:B------:R-:W-:-:S04]  /*7f30*/  @!P3 IADD3 R17, P4, P5, R17, UR4, R4 ;  /* 0x000000041111bc10 */ /* 0x000fc8000fd9e004 */
[----:B0-----:R-:W-:-:S05]  /*7f40*/  @!P3 IADD3 R16, P6, R17, R22, RZ ;  /* 0x000000161110b210 */ /* 0x001fca0007fde0ff */
[----:B-1----:R-:W0:Y:S01]  /*7f50*/  @!P2 LDC.64 R20, c[0x0][0x650] ;  /* 0x00019400ff14ab82 */ /* 0x002e220000000a00 */
[----:B--2---:R-:W-:-:S04]  /*7f60*/  LOP3.LUT R2, R2, 0xff, RZ, 0xc0, !PT ;  /* 0x000000ff02027812 */ /* 0x004fc800078ec0ff */
[----:B------:R-:W-:-:S05]  /*7f70*/  F2FP.F16.E4M3.UNPACK_B R2, R2 ;  /* 0x00000002ff02723e */ /* 0x000fca00020006ff */
[----:B------:R-:W-:-:S05]  /*7f80*/  HADD2.F32 R2, -RZ, R2.H0_H0 ;  /* 0x20000002ff027230 */ /* 0x000fca0000004100 */
[----:B------:R-:W-:Y:S01]  /*7f90*/  FMUL R13, R2, UR16 ;  /* 0x00000010020d7c20 */ /* 0x000fe20008400000 */
[----:B------:R-:W-:-:S03]  /*7fa0*/  IMAD.U32 R2, RZ, RZ, UR5 ;  /* 0x00000005ff027e24 */ /* 0x000fc6000f8e00ff */
[----:B------:R-:W-:Y:S02]  /*7fb0*/  FFMA R13, R154, UR13, R13 ;  /* 0x0000000d9a0d7c23 */ /* 0x000fe4000800000d */
[----:B------:R-:W-:-:S03]  /*7fc0*/  @!P3 IADD3.X R2, R2, UR9, R3, P4, P5 ;  /* 0x000000090202bc10 */ /* 0x000fc6000a7ea403 */
[----:B------:R-:W-:Y:S02]  /*7fd0*/  F2FP.SATFINITE.E4M3.F32.PACK_AB_MERGE_C R13, RZ, R13, RZ ;  /* 0x0000000dff0d723e */ /* 0x000fe400048070ff */
[----:B------:R-:W-:Y:S01]  /*7fe0*/  @!P3 IMAD.X R17, R2, 0x1, R23, P6 ;  /* 0x000000010211b824 */ /* 0x000fe200030e0617 */
[----:B------:R-:W-:-:S04]  /*7ff0*/  PRMT R2, RZ, 0x7610, R2 ;  /* 0x00007610ff027816 */ /* 0x000fc80000000002 */
[----:B------:R1:W-:Y:S04]  /*8000*/  @!P3 STG.E.U8 desc[UR14][R16.64], R13 ;  /* 0x0000000d1000b986 */ /* 0x0003e8000c10110e */
[----:B------:R-:W2:Y:S01]  /*8010*/  @!P2 LDG.E.U8 R2, desc[UR14][R8.64+0x1] ;  /* 0x0000010e0802a981 */ /* 0x000ea2000c1e1100 */
[----:B------:R-:W-:Y:S02]  /*8020*/  IMAD.U32 R19, RZ, RZ, UR8 ;  /* 0x00000008ff137e24 */ /* 0x000fe4000f8e00ff */
[----:B------:R-:W-:-:S03]  /*8030*/  IMAD.U32 R23, RZ, RZ, UR5 ;  /* 0x00000005ff177e24 */ /* 0x000fc6000f8e00ff */
[----:B------:R-:W-:Y:S02]  /*8040*/  @!P2 IADD3 R19, P4, P5, R19, UR4, R4 ;  /* 0x000000041313ac10 */ /* 0x000fe4000fd9e004 */
[----:B------:R-:W-:Y:S02]  /*8050*/  ISETP.LT.OR P3, PT, R0, 0x9, !P0 ;  /* 0x000000090000780c */ /* 0x000fe40004761670 */
[----:B0-----:R-:W-:Y:S02]  /*8060*/  @!P2 IADD3 R18, P6, R19, R20, RZ ;  /* 0x000000141312a210 */ /* 0x001fe40007fde0ff */
[----:B-1----:R-:W-:-:S05]  /*8070*/  @!P2 IADD3.X R16, R23, UR9, R3, P4, P5 ;  /* 0x000000091710ac10 */ /* 0x002fca000a7ea403 */
[----:B------:R-:W-:-:S04]  /*8080*/  @!P2 IMAD.X R19, R16, 0x1, R21, P6 ;  /* 0x000000011013a824 */ /* 0x000fc800030e0615 */
        /* <DEDUP_REMOVED lines=11> */
[----:B0-----:R-:W-:-:S04]  /*8140*/  @!P3 IADD3 R16, P4, P5, R4, UR4, R16 ;  /* 0x000000040410bc10 */ /* 0x001fc8000fd9e010 */
[----:B------:R-:W-:-:S07]  /*8150*/  @!P3 IADD3.X R17, R3, UR9, R17, P4, P5 ;  /* 0x000000090311bc10 */ /* 0x000fce000a7ea411 */
[----:B-1----:R-:W0:Y:S01]  /*8160*/  @!P2 LDC.64 R18, c[0x0][0x650] ;  /* 0x00019400ff12ab82 */ /* 0x002e220000000a00 */
[----:B--2---:R-:W-:-:S04]  /*8170*/  LOP3.LUT R2, R2, 0xff, RZ, 0xc0, !PT ;  /* 0x000000ff02027812 */ /* 0x004fc800078ec0ff */
[----:B------:R-:W-:-:S05]  /*8180*/  F2FP.F16.E4M3.UNPACK_B R2, R2 ;  /* 0x00000002ff02723e */ /* 0x000fca00020006ff */
[----:B------:R-:W-:-:S05]  /*8190*/  HADD2.F32 R2, -RZ, R2.H0_H0 ;  /* 0x20000002ff027230 */ /* 0x000fca0000004100 */
[----:B------:R-:W-:-:S04]  /*81a0*/  FMUL R13, R2, UR16 ;  /* 0x00000010020d7c20 */ /* 0x000fc80008400000 */
[----:B------:R-:W-:Y:S01]  /*81b0*/  FFMA R13, R156, UR13, R13 ;  /* 0x0000000d9c0d7c23 */ /* 0x000fe2000800000d */
[----:B------:R-:W-:-:S04]  /*81c0*/  PRMT R2, RZ, 0x7610, R2 ;  /* 0x00007610ff027816 */ /* 0x000fc80000000002 */
[----:B------:R-:W-:-:S05]  /*81d0*/  F2FP.SATFINITE.E4M3.F32.PACK_AB_MERGE_C R13, RZ, R13, RZ ;  /* 0x0000000dff0d723e */ /* 0x000fca00048070ff */
[----:B------:R1:W-:Y:S04]  /*81e0*/  @!P3 STG.E.U8 desc[UR14][R16.64+0x8], R13 ;  /* 0x0000080d1000b986 */ /* 0x0003e8000c10110e */
[----:B------:R-:W2:Y:S01]  /*81f0*/  @!P2 LDG.E.U8 R2, desc[UR14][R6.64+0x9] ;  /* 0x0000090e0602a981 */ /* 0x000ea2000c1e1100 */
[----:B------:R-:W-:Y:S02]  /*8200*/  ISETP.LT.OR P3, PT, R0, 0x9, !P1 ;  /* 0x000000090000780c */ /* 0x000fe40004f61670 */
[----:B0-----:R-:W-:-:S04]  /*8210*/  @!P2 IADD3 R18, P4, P5, R4, UR4, R18 ;  /* 0x000000040412ac10 */ /* 0x001fc8000fd9e012 */
[----:B------:R-:W-:-:S07]  /*8220*/  @!P2 IADD3.X R19, R3, UR9, R19, P4, P5 ;  /* 0x000000090313ac10 */ /* 0x000fce000a7ea413 */
        /* <DEDUP_REMOVED lines=10> */
[----:B-1----:R-:W-:Y:S01]  /*82d0*/  IMAD.U32 R17, RZ, RZ, UR8 ;  /* 0x00000008ff117e24 */ /* 0x002fe2000f8e00ff */
[----:B------:R-:W-:-:S04]  /*82e0*/  ISETP.LT.OR P2, PT, R0, 0xa, !P1 ;  /* 0x0000000a0000780c */ /* 0x000fc80004f41670 */
[----:B------:R-:W-:-:S04]  /*82f0*/  @!P3 IADD3 R17, P4, P5, R17, UR4, R4 ;  /* 0x000000041111bc10 */ /* 0x000fc8000fd9e004 */
[----:B0-----:R-:W-:-:S05]  /*8300*/  @!P3 IADD3 R16, P6, R17, R22, RZ ;  /* 0x000000161110b210 */ /* 0x001fca0007fde0ff */
[----:B--2---:R-:W0:Y:S01]  /*8310*/  @!P2 LDC.64 R20, c[0x0][0x650] ;  /* 0x00019400ff14ab82 */ /* 0x004e220000000a00 */
[----:B----4-:R-:W-:-:S04]  /*8320*/  LOP3.LUT R2, R2, 0xff, RZ, 0xc0, !PT ;  /* 0x000000ff02027812 */ /* 0x010fc800078ec0ff */
        /* <DEDUP_REMOVED lines=830> */
[----:B-1----:R-:W-:Y:S02]  /*b710*/  F2FP.SATFINITE.E4M3.F32.PACK_AB_MERGE_C R13, RZ, R2, RZ ;  /* 0x00000002ff0d723e */ /* 0x002fe400048070ff */
        /* <DEDUP_REMOVED lines=19> */
[----:B------:R2:W4:Y:S01]  /*b850*/  @!P1 LDG.E.U8 R2, desc[UR14][R8.64+0x79] ;  /* 0x0000790e08029981 */ /* 0x000522000c1e1100 */
[----:B------:R-:W-:Y:S01]  /*b860*/  IADD3 R13, P0, R10, 0x80, RZ ;  /* 0x000000800a0d7810 */ /* 0x000fe20007f1e0ff */
[----:B------:R-:W-:-:S04]  /*b870*/  IMAD.U32 R21, RZ, RZ, UR8 ;  /* 0x00000008ff157e24 */ /* 0x000fc8000f8e00ff */
[----:B------:R-:W-:Y:S01]  /*b880*/  IMAD.X R16, RZ, RZ, R11, P0 ;  /* 0x000000ffff107224 */ /* 0x000fe200000e060b */
[----:B------:R-:W-:Y:S01]  /*b890*/  ISETP.GE.AND P0, PT, R12, 0x81, PT ;  /* 0x000000810c00780c */ /* 0x000fe20003f06270 */
[----:B-1----:R-:W-:Y:S01]  /*b8a0*/  IMAD.U32 R17, RZ, RZ, UR5 ;  /* 0x00000005ff117e24 */ /* 0x002fe2000f8e00ff */
[----:B--2---:R-:W-:Y:S01]  /*b8b0*/  @!P1 IADD3 R9, P2, P4, R21, UR4, R4 ;  /* 0x0000000415099c10 */ /* 0x004fe2000fc5e004 */
[----:B------:R-:W-:Y:S01]  /*b8c0*/  IMAD.WIDE.U32 R6, R13, UR18, R14 ;  /* 0x000000120d067c25 */ /* 0x000fe2000f8e000e */
[----:B------:R-:W-:-:S03]  /*b8d0*/  ISETP.LT.OR P3, PT, R0, 0x1, !P0 ;  /* 0x000000010000780c */ /* 0x000fc60004761670 */
[----:B------:R-:W-:Y:S01]  /*b8e0*/  IMAD R16, R16, UR18, RZ ;  /* 0x0000001210107c24 */ /* 0x000fe2000f8e02ff */
[----:B0-----:R-:W-:Y:S02]  /*b8f0*/  @!P1 IADD3 R8, P5, R9, R18, RZ ;  /* 0x0000001209089210 */ /* 0x001fe40007fbe0ff */
[----:B------:R-:W-:Y:S01]  /*b900*/  @!P1 IADD3.X R18, R17, UR9, R3, P2, P4 ;  /* 0x0000000911129c10 */ /* 0x000fe200097e8403 */
[----:B------:R-:W-:Y:S01]  /*b910*/  IMAD R13, R13, UR19, R16 ;  /* 0x000000130d0d7c24 */ /* 0x000fe2000f8e0210 */
[----:B------:R-:W-:-:S03]  /*b920*/  IADD3 R6, P2, R6, UR20, RZ ;  /* 0x0000001406067c10 */ /* 0x000fc6000ff5e0ff */
[----:B------:R-:W-:Y:S01]  /*b930*/  @!P1 IMAD.X R9, R18, 0x1, R19, P5 ;  /* 0x0000000112099824 */ /* 0x000fe200028e0613 */
[----:B------:R-:W-:Y:S01]  /*b940*/  IADD3.X R7, R7, UR21, R13, P2, !PT ;  /* 0x0000001507077c10 */ /* 0x000fe200097fe40d */
[----:B------:R-:W0:Y:S01]  /*b950*/  @!P3 LDC.64 R18, c[0x0][0x650] ;  /* 0x00019400ff12bb82 */ /* 0x000e220000000a00 */
        /* <DEDUP_REMOVED lines=9> */
[----:B------:R-:W-:Y:S01]  /*b9f0*/  USHF.L.U32 UR4, UR7, 0x7, URZ ;  /* 0x0000000707047899 */ /* 0x000fe2000800063f */
[----:B------:R-:W-:-:S03]  /*ba00*/  ISETP.LT.OR P2, PT, R0, 0x2, !P0 ;  /* 0x000000020000780c */ /* 0x000fc60004741670 */
[----:B------:R-:W-:Y:S01]  /*ba10*/  UIADD3 UR4, UR11, UR4, URZ ;  /* 0x000000040b047290 */ /* 0x000fe2000fffe03f */
[----:B0-----:R-:W-:-:S05]  /*ba20*/  @!P3 IADD3 R8, P1, P4, R4, UR10, R18 ;  /* 0x0000000a0408bc10 */ /* 0x001fca000fc3e012 */
[----:B------:R-:W-:-:S04]  /*ba30*/  @!P3 IADD3.X R9, R3, UR4, R19, P1, P4 ;  /* 0x000000040309bc10 */ /* 0x000fc80008fe8413 */
[----:B------:R-:W0:Y:S01]  /*ba40*/  @!P2 LDC.64 R22, c[0x0][0x650] ;  /* 0x00019400ff16ab82 */ /* 0x000e220000000a00 */
        /* <DEDUP_REMOVED lines=9> */
[----:B------:R-:W-:Y:S01]  /*bae0*/  IMAD.U32 R17, RZ, RZ, UR6 ;  /* 0x00000006ff117e24 */ /* 0x000fe2000f8e00ff */
[----:B------:R-:W-:Y:S01]  /*baf0*/  IADD3 R13, P3, R10, 0x88, RZ ;  /* 0x000000880a0d7810 */ /* 0x000fe20007f7e0ff */
[----:B------:R-:W-:Y:S02]  /*bb00*/  IMAD.U32 R21, RZ, RZ, UR6 ;  /* 0x00000006ff157e24 */ /* 0x000fe4000f8e00ff */
[----:B------:R-:W-:Y:S01]  /*bb10*/  IMAD.U32 R18, RZ, RZ, UR7 ;  /* 0x00000007ff127e24 */ /* 0x000fe2000f8e00ff */
[----:B------:R-:W-:Y:S01]  /*bb20*/  @!P2 LEA R17, P1, R17, R4, 0x7 ;  /* 0x000000041111a211 */ /* 0x000fe200078238ff */
[----:B------:R-:W-:-:S03]  /*bb30*/  IMAD.X R16, RZ, RZ, R11, P3 ;  /* 0x000000ffff107224 */ /* 0x000fc600018e060b */
[----:B------:R-:W-:Y:S02]  /*bb40*/  @!P2 LEA.HI.X R18, R21, R3, R18, 0x7, P1 ;  /* 0x000000031512a211 */ /* 0x000fe400008f3c12 */
[----:B------:R-:W-:Y:S01]  /*bb50*/  ISETP.GE.AND P1, PT, R12, 0x89, PT ;  /* 0x000000890c00780c */ /* 0x000fe20003f26270 */
[----:B-1----:R-:W-:-:S03]  /*bb60*/  IMAD.WIDE.U32 R8, R13, UR18, R14 ;  /* 0x000000120d087c25 */ /* 0x002fc6000f8e000e */
[----:B------:R-:W-:Y:S01]  /*bb70*/  ISETP.LT.OR P3, PT, R0, 0x1, !P1 ;  /* 0x000000010000780c */ /* 0x000fe20004f61670 */
[----:B------:R-:W-:Y:S01]  /*bb80*/  IMAD R20, R16, UR18, RZ ;  /* 0x0000001210147c24 */ /* 0x000fe2000f8e02ff */
[----:B0-----:R-:W-:Y:S02]  /*bb90*/  @!P2 IADD3 R16, P4, R17, R22, RZ ;  /* 0x000000161110a210 */ /* 0x001fe40007f9e0ff */
[----:B------:R-:W-:Y:S01]  /*bba0*/  IADD3 R8, P5, R8, UR20, RZ ;  /* 0x0000001408087c10 */ /* 0x000fe2000ffbe0ff */
[----:B------:R-:W-:Y:S02]  /*bbb0*/  IMAD R13, R13, UR19, R20 ;  /* 0x000000130d0d7c24 */ /* 0x000fe4000f8e0214 */
[----:B------:R-:W-:-:S03]  /*bbc0*/  @!P2 IMAD.X R17, R18, 0x1, R23, P4 ;  /* 0x000000011211a824 */ /* 0x000fc600020e0617 */
        /* <DEDUP_REMOVED lines=12> */
[----:B------:R-:W-:Y:S01]  /*bc90*/  @!P3 LEA R21, P2, R21, R4, 0x7 ;  /* 0x000000041515b211 */ /* 0x000fe200078438ff */
[----:B------:R-:W-:-:S03]  /*bca0*/  IMAD.U32 R18, RZ, RZ, UR7 ;  /* 0x00000007ff127e24 */ /* 0x000fc6000f8e00ff */
[----:B0-----:R-:W-:Y:S02]  /*bcb0*/  @!P3 IADD3 R16, P4, P5, R21, UR8, R22 ;  /* 0x000000081510bc10 */ /* 0x001fe4000fd9e016 */
[----:B--2---:R-:W-:-:S04]  /*bcc0*/  LOP3.LUT R2, R2, 0xff, RZ, 0xc0, !PT ;  /* 0x000000ff02027812 */ /* 0x004fc800078ec0ff */
[----:B------:R-:W-:-:S05]  /*bcd0*/  F2FP.F16.E4M3.UNPACK_B R2, R2 ;  /* 0x00000002ff02723e */ /* 0x000fca00020006ff */
[----:B------:R-:W-:-:S05]  /*bce0*/  HADD2.F32 R2, -RZ, R2.H0_H0 ;  /* 0x20000002ff027230 */ /* 0x000fca0000004100 */
[----:B------:R-:W-:Y:S01]  /*bcf0*/  FMUL R13, R2, UR16 ;  /* 0x00000010020d7c20 */ /* 0x000fe20008400000 */
[----:B------:R-:W-:Y:S02]  /*bd00*/  @!P3 LEA.HI.X R2, R89, R3, R18, 0x7, P2 ;  /* 0x000000035902b211 */ /* 0x000fe400010f3c12 */
[----:B------:R-:W-:Y:S01]  /*bd10*/  ISETP.LT.OR P2, PT, R0, 0x2, !P1 ;  /* 0x000000020000780c */ /* 0x000fe20004f41670 */
[----:B------:R-:W-:Y:S01]  /*bd20*/  FFMA R13, R90, UR13, R13 ;  /* 0x0000000d5a0d7c23 */ /* 0x000fe2000800000d */
[----:B------:R-:W-:Y:S02]  /*bd30*/  @!P3 IADD3.X R17, R2, UR5, R23, P4, P5 ;  /* 0x000000050211bc10 */ /* 0x000fe4000a7ea417 */
[----:B------:R-:W-:Y:S02]  /*bd40*/  PRMT R2, RZ, 0x7610, R2 ;  /* 0x00007610ff027816 */ /* 0x000fe40000000002 */
[----:B------:R-:W-:-:S05]  /*bd50*/  F2FP.SATFINITE.E4M3.F32.PACK_AB_MERGE_C R13, RZ, R13, RZ ;  /* 0x0000000dff0d723e */ /* 0x000fca00048070ff */
[----:B------:R0:W-:Y:S02]  /*bd60*/  @!P3 STG.E.U8 desc[UR14][R16.64], R13 ;  /* 0x0000000d1000b986 */ /* 0x0001e4000c10110e */
[----:B------:R-:W0:Y:S02]  /*bd70*/  @!P2 LDC.64 R20, c[0x0][0x650] ;  /* 0x00019400ff14ab82 */ /* 0x000e240000000a00 */
[----:B------:R-:W2:Y:S01]  /*bd80*/  @!P2 LDG.E.U8 R2, desc[UR14][R8.64+0x1] ;  /* 0x0000010e0802a981 */ /* 0x000ea2000c1e1100 */
[----:B------:R-:W-:Y:S02]  /*bd90*/  IMAD.U32 R19, RZ, RZ, UR6 ;  /* 0x00000006ff137e24 */ /* 0x000fe4000f8e00ff */
[----:B------:R-:W-:-:S03]  /*bda0*/  IMAD.U32 R23, RZ, RZ, UR6 ;  /* 0x00000006ff177e24 */ /* 0x000fc6000f8e00ff */
[----:B------:R-:W-:-:S04]  /*bdb0*/  @!P2 LEA R19, P3, R19, R4, 0x7 ;  /* 0x000000041313a211 */ /* 0x000fc800078638ff */
[----:B------:R-:W-:Y:S02]  /*bdc0*/  @!P2 LEA.HI.X R18, R23, R3, R18, 0x7, P3 ;  /* 0x000000031712a211 */ /* 0x000fe400018f3c12 */
[----:B------:R-:W-:Y:S02]  /*bdd0*/  ISETP.LT.OR P3, PT, R0, 0x9, !P0 ;  /* 0x000000090000780c */ /* 0x000fe40004761670 */
[----:B0-----:R-:W-:-:S11]  /*bde0*/  @!P2 IADD3 R16, P4, P5, R19, UR8, R20 ;  /* 0x000000081310ac10 */ /* 0x001fd6000fd9e014 */
[----:B------:R-:W0:Y:S01]  /*bdf0*/  @!P3 LDC.64 R22, c[0x0][0x650] ;  /* 0x00019400ff16bb82 */ /* 0x000e220000000a00 */
[----:B------:R-:W-:Y:S02]  /*be00*/  @!P2 IADD3.X R17, R18, UR5, R21, P4, P5 ;  /* 0x000000051211ac10 */ /* 0x000fe4000a7ea415 */
        /* <DEDUP_REMOVED lines=9> */
[----:B------:R-:W-:Y:S02]  /*bea0*/  IMAD.U32 R21, RZ, RZ, UR6 ;  /* 0x00000006ff157e24 */ /* 0x000fe4000f8e00ff */
[----:B------:R-:W-:-:S03]  /*beb0*/  IMAD.U32 R18, RZ, RZ, UR7 ;  /* 0x00000007ff127e24 */ /* 0x000fc6000f8e00ff */
[----:B------:R-:W-:-:S04]  /*bec0*/  @!P3 LEA R21, P2, R21, R4, 0x7 ;  /* 0x000000041515b211 */ /* 0x000fc800078438ff */
[----:B0-----:R-:W-:Y:S02]  /*bed0*/  @!P3 IADD3 R16, P4, R21, R22, RZ ;  /* 0x000000161510b210 */ /* 0x001fe40007f9e0ff */
[----:B--2---:R-:W-:-:S04]  /*bee0*/  LOP3.LUT R2, R2, 0xff, RZ, 0xc0, !PT ;  /* 0x000000ff02027812 */ /* 0x004fc800078ec0ff */
[----:B------:R-:W-:-:S05]  /*bef0*/  F2FP.F16.E4M3.UNPACK_B R2, R2 ;  /* 0x00000002ff02723e */ /* 0x000fca00020006ff */
[----:B------:R-:W-:-:S05]  /*bf00*/  HADD2.F32 R2, -RZ, R2.H0_H0 ;  /* 0x20000002ff027230 */ /* 0x000fca0000004100 */
[----:B------:R-:W-:Y:S01]  /*bf10*/  FMUL R13, R2, UR16 ;  /* 0x00000010020d7c20 */ /* 0x000fe20008400000 */
[----:B------:R-:W-:Y:S02]  /*bf20*/  @!P3 LEA.HI.X R2, R89, R3, R18, 0x7, P2 ;  /* 0x000000035902b211 */ /* 0x000fe400010f3c12 */
[----:B------:R-:W-:Y:S01]  /*bf30*/  ISETP.LT.OR P2, PT, R0, 0xa, !P0 ;  /* 0x0000000a0000780c */ /* 0x000fe20004741670 */
[----:B------:R-:W-:Y:S02]  /*bf40*/  FFMA R13, R92, UR13, R13 ;  /* 0x0000000d5c0d7c23 */ /* 0x000fe4000800000d */
[----:B------:R-:W-:Y:S01]  /*bf50*/  @!P3 IMAD.X R17, R2, 0x1, R23, P4 ;  /* 0x000000010211b824 */ /* 0x000fe200020e0617 */
        /* <DEDUP_REMOVED lines=10> */
[----:B0-----:R-:W-:-:S11]  /*c000*/  @!P2 IADD3 R16, P4, R19, R20, RZ ;  /* 0x000000141310a210 */ /* 0x001fd60007f9e0ff */
[----:B------:R-:W0:Y:S01]  /*c010*/  @!P3 LDC.64 R22, c[0x0][0x650] ;  /* 0x00019400ff16bb82 */ /* 0x000e220000000a00 */
[----:B------:R-:W-:Y:S01]  /*c020*/  @!P2 IMAD.X R17, R18, 0x1, R21, P4 ;  /* 0x000000011211a824 */ /* 0x000fe200020e0615 */
        /* <DEDUP_REMOVED lines=929> */
[----:B------:R-:W-:Y:S02]  /*fa40*/  @!P3 LEA R21, P2, R21, R4, 0x7 ;  /* 0x000000041515b211 */ /* 0x000fe400078438ff */
[----:B------:R-:W-:Y:S02]  /*fa50*/  ISETP.LT.OR P0, PT, R0, 0x7a, !P0 ;  /* 0x0000007a0000780c */ /* 0x000fe40004701670 */
[----:B--2---:R-:W-:-:S04]  /*fa60*/  LOP3.LUT R2, R2, 0xff, RZ, 0xc0, !PT ;  /* 0x000000ff02027812 */ /* 0x004fc800078ec0ff */
[----:B------:R-:W-:-:S05]  /*fa70*/  F2FP.F16.E4M3.UNPACK_B R2, R2 ;  /* 0x00000002ff02723e */ /* 0x000fca00020006ff */
[----:B------:R-:W-:-:S05]  /*fa80*/  HADD2.F32 R2, -RZ, R2.H0_H0 ;  /* 0x20000002ff027230 */ /* 0x000fca0000004100 */
[----:B------:R-:W-:Y:S01]  /*fa90*/  FMUL R13, R2, UR16 ;  /* 0x00000010020d7c20 */ /* 0x000fe20008400000 */
[----:B------:R-:W-:Y:S02]  /*faa0*/  @!P3 LEA.HI.X R2, R89, R3, R18, 0x7, P2 ;  /* 0x000000035902b211 */ /* 0x000fe400010f3c12 */
[----:B0-----:R-:W-:Y:S01]  /*fab0*/  @!P3 IADD3 R16, P2, R21, R22, RZ ;  /* 0x000000161510b210 */ /* 0x001fe20007f5e0ff */
[----:B------:R-:W-:Y:S01]  /*fac0*/  FFMA R13, R148, UR13, R13 ;  /* 0x0000000d940d7c23 */ /* 0x000fe2000800000d */
[----:B------:R-:W0:Y:S03]  /*fad0*/  @!P0 LDC.64 R20, c[0x0][0x650] ;  /* 0x00019400ff148b82 */ /* 0x000e260000000a00 */
[----:B------:R-:W-:Y:S01]  /*fae0*/  @!P3 IMAD.X R17, R2, 0x1, R23, P2 ;  /* 0x000000010211b824 */ /* 0x000fe200010e0617 */
[----:B------:R-:W-:Y:S02]  /*faf0*/  F2FP.SATFINITE.E4M3.F32.PACK_AB_MERGE_C R13, RZ, R13, RZ ;  /* 0x0000000dff0d723e */ /* 0x000fe400048070ff */
[----:B------:R-:W-:-:S03]  /*fb00*/  PRMT R2, RZ, 0x7610, R2 ;  /* 0x00007610ff027816 */ /* 0x000fc60000000002 */
[----:B------:R1:W-:Y:S04]  /*fb10*/  @!P3 STG.E.U8 desc[UR14][R16.64+0x78], R13 ;  /* 0x0000780d1000b986 */ /* 0x0003e8000c10110e */
[----:B------:R0:W2:Y:S01]  /*fb20*/  @!P0 LDG.E.U8 R2, desc[UR14][R6.64+0x79] ;  /* 0x0000790e06028981 */ /* 0x0000a2000c1e1100 */
[----:B------:R-:W-:Y:S02]  /*fb30*/  IMAD.U32 R19, RZ, RZ, UR6 ;  /* 0x00000006ff137e24 */ /* 0x000fe4000f8e00ff */
[----:B------:R-:W-:-:S03]  /*fb40*/  IMAD.U32 R23, RZ, RZ, UR6 ;  /* 0x00000006ff177e24 */ /* 0x000fc6000f8e00ff */
[----:B------:R-:W-:-:S04]  /*fb50*/  @!P0 LEA R19, P2, R19, R4, 0x7 ;  /* 0x0000000413138211 */ /* 0x000fc800078438ff */
[----:B-1----:R-:W-:Y:S02]  /*fb60*/  @!P0 LEA.HI.X R16, R23, R3, R18, 0x7, P2 ;  /* 0x0000000317108211 */ /* 0x002fe400010f3c12 */
[----:B------:R-:W-:Y:S02]  /*fb70*/  ISETP.LT.OR P2, PT, R0, 0x79, !P1 ;  /* 0x000000790000780c */ /* 0x000fe40004f41670 */
[----:B0-----:R-:W-:-:S05]  /*fb80*/  @!P0 IADD3 R6, P3, R19, R20, RZ ;  /* 0x0000001413068210 */ /* 0x001fca0007f7e0ff */
[----:B------:R-:W-:-:S06]  /*fb90*/  @!P0 IMAD.X R7, R16, 0x1, R21, P3 ;  /* 0x0000000110078824 */ /* 0x000fcc00018e0615 */
        /* <DEDUP_REMOVED lines=19> */
[----:B0-----:R-:W-:Y:S01]  /*fcd0*/  @!P2 IADD3 R6, P0, P3, R19, UR8, R20 ;  /* 0x000000081306ac10 */ /* 0x001fe2000fb1e014 */
[----:B------:R-:W-:-:S03]  /*fce0*/  FFMA R13, R150, UR13, R13 ;  /* 0x0000000d960d7c23 */ /* 0x000fc6000800000d */
[----:B------:R-:W-:Y:S02]  /*fcf0*/  @!P2 IADD3.X R7, R2, UR5, R21, P0, P3 ;  /* 0x000000050207ac10 */ /* 0x000fe400087e6415 */
[----:B------:R-:W-:Y:S01]  /*fd00*/  F2FP.SATFINITE.E4M3.F32.PACK_AB_MERGE_C R17, RZ, R13, RZ ;  /* 0x0000000dff11723e */ /* 0x000fe200048070ff */
[----:B------:R-:W0:Y:S01]  /*fd10*/  @!P1 LDC.64 R20, c[0x0][0x650] ;  /* 0x00019400ff149b82 */ /* 0x000e220000000a00 */
[----:B------:R-:W-:-:S03]  /*fd20*/  PRMT R2, RZ, 0x7610, R2 ;  /* 0x00007610ff027816 */ /* 0x000fc60000000002 */
[----:B------:R1:W-:Y:S04]  /*fd30*/  @!P2 STG.E.U8 desc[UR14][R6.64+0x78], R17 ;  /* 0x000078110600a986 */ /* 0x0003e8000c10110e */
[----:B------:R2:W4:Y:S01]  /*fd40*/  @!P1 LDG.E.U8 R2, desc[UR14][R8.64+0x79] ;  /* 0x0000790e08029981 */ /* 0x000522000c1e1100 */
[----:B------:R-:W-:Y:S01]  /*fd50*/  IADD3 R13, P0, R10, 0xc0, RZ ;  /* 0x000000c00a0d7810 */ /* 0x000fe20007f1e0ff */
[----:B------:R-:W-:-:S04]  /*fd60*/  IMAD.U32 R19, RZ, RZ, UR6 ;  /* 0x00000006ff137e24 */ /* 0x000fc8000f8e00ff */
[----:B------:R-:W-:Y:S01]  /*fd70*/  IMAD.X R16, RZ, RZ, R11, P0 ;  /* 0x000000ffff107224 */ /* 0x000fe200000e060b */
[----:B------:R-:W-:Y:S01]  /*fd80*/  ISETP.GE.AND P0, PT, R12, 0xc1, PT ;  /* 0x000000c10c00780c */ /* 0x000fe20003f06270 */
[----:B-1----:R-:W-:Y:S01]  /*fd90*/  IMAD.WIDE.U32 R6, R13, UR18, R14 ;  /* 0x000000120d067c25 */ /* 0x002fe2000f8e000e */
[----:B------:R-:W-:Y:S02]  /*fda0*/  @!P1 LEA R19, P2, R19, R4, 0x7 ;  /* 0x0000000413139211 */ /* 0x000fe400078438ff */
[----:B------:R-:W-:Y:S01]  /*fdb0*/  ISETP.LT.OR P3, PT, R0, 0x1, !P0 ;  /* 0x000000010000780c */ /* 0x000fe20004761670 */
[----:B--2---:R-:W-:Y:S01]  /*fdc0*/  IMAD R8, R16, UR18, RZ ;  /* 0x0000001210087c24 */ /* 0x004fe2000f8e02ff */
[----:B------:R-:W-:Y:S02]  /*fdd0*/  @!P1 LEA.HI.X R18, R23, R3, R18, 0x7, P2 ;  /* 0x0000000317129211 */ /* 0x000fe400010f3c12 */
[----:B------:R-:W-:Y:S01]  /*fde0*/  IADD3 R6, P2, R6, UR20, RZ ;  /* 0x0000001406067c10 */ /* 0x000fe2000ff5e0ff */
[----:B------:R-:W-:Y:S01]  /*fdf0*/  IMAD R13, R13, UR19, R8 ;  /* 0x000000130d0d7c24 */ /* 0x000fe2000f8e0208 */
[----:B0-----:R-:W-:-:S04]  /*fe00*/  @!P1 IADD3 R16, P4, P5, R19, UR8, R20 ;  /* 0x0000000813109c10 */ /* 0x001fc8000fd9e014 */
[----:B------:R-:W-:Y:S02]  /*fe10*/  @!P1 IADD3.X R17, R18, UR5, R21, P4, P5 ;  /* 0x0000000512119c10 */ /* 0x000fe4000a7ea415 */
        /* <DEDUP_REMOVED lines=12> */
[----:B------:R-:W-:Y:S01]  /*fee0*/  VOTEU.ALL UP0, P3 ;  /* 0x00000000003f7886 */ /* 0x000fe20001800000 */
[----:B------:R-:W-:-:S04]  /*fef0*/  ISETP.LT.OR P2, PT, R0, 0x2, !P0 ;  /* 0x000000020000780c */ /* 0x000fc80004741670 */
[----:B------:R-:W-:Y:S01]  /*ff00*/  @!UP0 UIMAD UR4, UR7, 0xc0, URZ ;  /* 0x000000c0070488a4 */ /* 0x000fe2000f8e023f */
[----:B--2---:R-:W-:-:S04]  /*ff10*/  LOP3.LUT R2, R2, 0xff, RZ, 0xc0, !PT ;  /* 0x000000ff02027812 */ /* 0x004fc800078ec0ff */
[----:B------:R-:W-:-:S05]  /*ff20*/  F2FP.F16.E4M3.UNPACK_B R2, R2 ;  /* 0x00000002ff02723e */ /* 0x000fca00020006ff */
[----:B------:R-:W-:Y:S02]  /*ff30*/  HADD2.F32 R13, -RZ, R2.H0_H0 ;  /* 0x20000002ff0d7230 */ /* 0x000fe40000004100 */
[----:B------:R-:W-:-:S03]  /*ff40*/  @!P3 IMAD.MOV.U32 R2, RZ, RZ, R4 ;  /* 0x000000ffff02b224 */ /* 0x000fc600078e0004 */
[----:B------:R-:W-:Y:S01]  /*ff50*/  FMUL R13, R13, UR16 ;  /* 0x000000100d0d7c20 */ /* 0x000fe20008400000 */
[----:B------:R-:W-:-:S04]  /*ff60*/  @!P3 IMAD.WIDE.U32 R8, R9, 0xc0, R2 ;  /* 0x000000c00908b825 */ /* 0x000fc800078e0002 */
[----:B------:R-:W-:Y:S01]  /*ff70*/  FFMA R13, R24, UR13, R13 ;  /* 0x0000000d180d7c23 */ /* 0x000fe2000800000d */
[----:B0-----:R-:W-:-:S04]  /*ff80*/  @!P3 IADD3 R8, P1, R8, R20, RZ ;  /* 0x000000140808b210 */ /* 0x001fc80007f3e0ff */
[----:B-1----:R-:W-:Y:S02]  /*ff90*/  F2FP.SATFINITE.E4M3.F32.PACK_AB_MERGE_C R19, RZ, R13, RZ ;  /* 0x0000000dff13723e */ /* 0x002fe400048070ff */
[----:B------:R-:W-:Y:S02]  /*ffa0*/  @!P3 IADD3.X R9, R21, UR4, R9, P1, !PT ;  /* 0x000000041509bc10 */ /* 0x000fe40008ffe409 */
[----:B------:R-:W-:Y:S01]  /*ffb0*/  PRMT R13, RZ, 0x7610, R13 ;  /* 0x00007610ff0d7816 */ /* 0x000fe2000000000d */
[----:B------:R-:W0:Y:S02]  /*ffc0*/  @!P2 LDC.64 R20, c[0x0][0x650] ;  /* 0x00019400ff14ab82 */ /* 0x000e240000000a00 */
[----:B------:R1:W-:Y:S04]  /*ffd0*/  @!P3 STG.E.U8 desc[UR14][R8.64], R19 ;  /* 0x000000130800b986 */ /* 0x0003e8000c10110e */
[----:B------:R-:W2:Y:S01]  /*ffe0*/  @!P2 LDG.E.U8 R13, desc[UR14][R6.64+0x1] ;  /* 0x0000010e060da981 */ /* 0x000ea2000c1e1100 */
[----:B------:R-:W-:Y:S01]  /*fff0*/  IADD3 R17, P3, R10, 0xc8, RZ ;  /* 0x000000c80a117810 */ /* 0x000fe20007f7e0ff */
[----:B------:R-:W-:Y:S01]  /*10000*/  VOTEU.ALL UP0, P2 ;  /* 0x00000000003f7886 */ /* 0x000fe20001000000 */
[----:B------:R-:W-:-:S03]  /*10010*/  ISETP.GE.AND P1, PT, R12, 0xc9, PT ;  /* 0x000000c90c00780c */ /* 0x000fc60003f26270 */
[----:B------:R-:W-:Y:S02]  /*10020*/  IMAD.X R11, RZ, RZ, R11, P3 ;  /* 0x000000ffff0b7224 */ /* 0x000fe400018e060b */
[----:B-1----:R-:W-:Y:S02]  /*10030*/  @!P2 IMAD.MOV.U32 R8, RZ, RZ, R4 ;  /* 0x000000ffff08a224 */ /* 0x002fe400078e0004 */
[----:B------:R-:W-:Y:S01]  /*10040*/  @!P2 IMAD.MOV.U32 R9, RZ, RZ, R3 ;  /* 0x000000ffff09a224 */ /* 0x000fe200078e0003 */
[----:B------:R-:W-:Y:S01]  /*10050*/  ISETP.LT.OR P3, PT, R0, 0x1, !P1 ;  /* 0x000000010000780c */ /* 0x000fe20004f61670 */
[----:B------:R-:W-:Y:S01]  /*10060*/  IMAD.WIDE.U32 R14, R17, UR18, R14 ;  /* 0x00000012110e7c25 */ /* 0x000fe2000f8e000e */
[----:B------:R-:W-:-:S03]  /*10070*/  @!UP0 UIMAD UR4, UR7, 0xc0, URZ ;  /* 0x000000c0070488a4 */ /* 0x000fc6000f8e023f */
[----:B------:R-:W-:-:S04]  /*10080*/  @!P2 IMAD.WIDE.U32 R8, R23, 0xc0, R8 ;  /* 0x000000c01708a825 */ /* 0x000fc800078e0008 */
[----:B------:R-:W-:-:S04]  /*10090*/  IMAD R12, R11, UR18, RZ ;  /* 0x000000120b0c7c24 */ /* 0x000fc8000f8e02ff */
[--C-:B------:R-:W-:Y:S01]  /*100a0*/  IMAD R17, R17, UR19, R12.reuse ;  /* 0x0000001311117c24 */ /* 0x100fe2000f8e020c */
[----:B------:R-:W-:Y:S02]  /*100b0*/  PRMT R12, RZ, 0x7610, R12 ;  /* 0x00007610ff0c7816 */ /* 0x000fe4000000000c */
[----:B--2---:R-:W-:-:S04]  /*100c0*/  LOP3.LUT R13, R13, 0xff, RZ, 0xc0, !PT ;  /* 0x000000ff0d0d7812 */ /* 0x004fc800078ec0ff */
[----:B------:R-:W-:-:S05]  /*100d0*/  F2FP.F16.E4M3.UNPACK_B R13, R13 ;  /* 0x0000000dff0d723e */ /* 0x000fca00020006ff */
[----:B------:R-:W-:-:S05]  /*100e0*/  HADD2.F32 R13, -RZ, R13.H0_H0 ;  /* 0x2000000dff0d7230 */ /* 0x000fca0000004100 */
[----:B------:R-:W-:-:S04]  /*100f0*/  FMUL R10, R13, UR16 ;  /* 0x000000100d0a7c20 */ /* 0x000fc80008400000 */
[----:B------:R-:W-:Y:S01]  /*10100*/  FFMA R25, R25, UR13, R10 ;  /* 0x0000000d19197c23 */ /* 0x000fe2000800000a */
[----:B0-----:R-:W-:Y:S02]  /*10110*/  @!P2 IADD3 R10, P5, R8, R20, RZ ;  /* 0x00000014080aa210 */ /* 0x001fe40007fbe0ff */
[----:B------:R-:W-:Y:S02]  /*10120*/  IADD3 R8, P4, R14, UR20, RZ ;  /* 0x000000140e087c10 */ /* 0x000fe4000ff9e0ff */
[----:B------:R-:W-:Y:S02]  /*10130*/  @!P2 IADD3.X R11, R21, UR4, R9, P5, !PT ;  /* 0x00000004150bac10 */ /* 0x000fe4000affe409 */
[----:B------:R-:W-:Y:S02]  /*10140*/  F2FP.SATFINITE.E4M3.F32.PACK_AB_MERGE_C R25, RZ, R25, RZ ;  /* 0x00000019ff19723e */ /* 0x000fe400048070ff */
[----:B------:R-:W-:Y:S02]  /*10150*/  IADD3.X R9, R15, UR21, R17, P4, !PT ;  /* 0x000000150f097c10 */ /* 0x000fe4000a7fe411 */
[----:B------:R-:W0:Y:S01]  /*10160*/  @!P3 LDC.64 R16, c[0x0][0x650] ;  /* 0x00019400ff10bb82 */ /* 0x000e220000000a00 */
[----:B------:R1:W-:Y:S04]  /*10170*/  @!P2 STG.E.U8 desc[UR14][R10.64+0x1], R25 ;  /* 0x000001190a00a986 */ /* 0x0003e8000c10110e */
[----:B------:R-:W2:Y:S01]  /*10180*/  @!P3 LDG.E.U8 R12, desc[UR14][R8.64] ;  /* 0x0000000e080cb981 */ /* 0x000ea2000c1e1100 */
[----:B------:R-:W-:Y:S01]  /*10190*/  VOTEU.ALL UP0, P3 ;  /* 0x00000000003f7886 */ /* 0x000fe20001800000 */
[----:B------:R-:W-:-:S02]  /*101a0*/  IMAD.U32 R13, RZ, RZ, UR6 ;  /* 0x00000006ff0d7e24 */ /* 0x000fc4000f8e00ff */
[----:B-1----:R-:W-:Y:S02]  /*101b0*/  @!P3 IMAD.MOV.U32 R10, RZ, RZ, R4 ;  /* 0x000000ffff0ab224 */ /* 0x002fe400078e0004 */
[----:B------:R-:W-:Y:S01]  /*101c0*/  @!P3 IMAD.MOV.U32 R11, RZ, RZ, R3 ;  /* 0x000000ffff0bb224 */ /* 0x000fe200078e0003 */
[----:B------:R-:W-:Y:S01]  /*101d0*/  @!UP0 UIMAD UR4, UR7, 0xc0, URZ ;  /* 0x000000c0070488a4 */ /* 0x000fe2000f8e023f */
[----:B------:R-:W-:Y:S02]  /*101e0*/  ISETP.LT.OR P2, PT, R0, 0x2, !P1 ;  /* 0x000000020000780c */ /* 0x000fe40004f41670 */
[----:B--2---:R-:W-:-:S04]  /*101f0*/  LOP3.LUT R12, R12, 0xff, RZ, 0xc0, !PT ;  /* 0x000000ff0c0c7812 */ /* 0x004fc800078ec0ff */
[----:B------:R-:W-:-:S05]  /*10200*/  F2FP.F16.E4M3.UNPACK_B R12, R12 ;  /* 0x0000000cff0c723e */ /* 0x000fca00020006ff */
[----:B------:R-:W-:Y:S02]  /*10210*/  HADD2.F32 R14, -RZ, R12.H0_H0 ;  /* 0x2000000cff0e7230 */ /* 0x000fe40000004100 */
[----:B------:R-:W-:-:S04]  /*10220*/  @!P3 IMAD.WIDE.U32 R12, R13, 0xc0, R10 ;  /* 0x000000c00d0cb825 */ /* 0x000fc800078e000a */
[----:B------:R-:W-:Y:S01]  /*10230*/  FMUL R11, R14, UR16 ;  /* 0x000000100e0b7c20 */ /* 0x000fe20008400000 */
[----:B------:R-:W-:Y:S01]  /*10240*/  @!P3 VIADD R14, R13, UR4 ;  /* 0x000000040d0ebc36 */ /* 0x000fe20008000000 */
[----:B0-----:R-:W-:Y:S02]  /*10250*/  @!P3 IADD3 R10, P4, P5, R12, UR8, R16 ;  /* 0x000000080c0abc10 */ /* 0x001fe4000fd9e010 */
[----:B------:R-:W-:Y:S01]  /*10260*/  FFMA R26, R26, UR13, R11 ;  /* 0x0000000d1a1a7c23 */ /* 0x000fe2000800000b */
[----:B------:R-:W-:Y:S02]  /*10270*/  PRMT R12, RZ, 0x7610, R12 ;  /* 0x00007610ff0c7816 */ /* 0x000fe4000000000c */
[----:B------:R-:W-:Y:S02]  /*10280*/  @!P3 IADD3.X R11, R14, UR5, R17, P4, P5 ;  /* 0x000000050e0bbc10 */ /* 0x000fe4000a7ea411 */
[----:B------:R-:W-:Y:S01]  /*10290*/  F2FP.SATFINITE.E4M3.F32.PACK_AB_MERGE_C R15, RZ, R26, RZ ;  /* 0x0000001aff0f723e */ /* 0x000fe200048070ff */
[----:B------:R-:W0:Y:S04]  /*102a0*/  @!P2 LDC.64 R16, c[0x0][0x650] ;  /* 0x00019400ff10ab82 */ /* 0x000e280000000a00 */
[----:B------:R1:W-:Y:S04]  /*102b0*/  @!P3 STG.E.U8 desc[UR14][R10.64], R15 ;  /* 0x0000000f0a00b986 */ /* 0x0003e8000c10110e */
[----:B------:R-:W2:Y:S01]  /*102c0*/  @!P2 LDG.E.U8 R12, desc[UR14][R8.64+0x1] ;  /* 0x0000010e080ca981 */ /* 0x000ea2000c1e1100 */
[----:B------:R-:W-:Y:S01]  /*102d0*/  VOTEU.ALL UP0, P2 ;  /* 0x00000000003f7886 */ /* 0x000fe20001000000 */
[----:B------:R-:W-:-:S04]  /*102e0*/  IMAD.U32 R13, RZ, RZ, UR6 ;  /* 0x00000006ff0d7e24 */ /* 0x000fc8000f8e00ff */
[----:B------:R-:W-:Y:S01]  /*102f0*/  @!UP0 UIMAD UR4, UR7, 0xc0, URZ ;  /* 0x000000c0070488a4 */ /* 0x000fe2000f8e023f */
[----:B-1----:R-:W-:Y:S02]  /*10300*/  @!P2 IMAD.MOV.U32 R10, RZ, RZ, R4 ;  /* 0x000000ffff0aa224 */ /* 0x002fe400078e0004 */
[----:B------:R-:W-:Y:S01]  /*10310*/  @!P2 IMAD.MOV.U32 R11, RZ, RZ, R3 ;  /* 0x000000ffff0ba224 */ /* 0x000fe200078e0003 */
[----:B------:R-:W-:-:S13]  /*10320*/  ISETP.LT.OR P3, PT, R0, 0x9, !P0 ;  /* 0x000000090000780c */ /* 0x000fda0004761670 */
[----:B------:R-:W1:Y:S01]  /*10330*/  @!P3 LDC.64 R18, c[0x0][0x650] ;  /* 0x00019400ff12bb82 */ /* 0x000e620000000a00 */
[----:B--2---:R-:W-:-:S04]  /*10340*/  LOP3.LUT R12, R12, 0xff, RZ, 0xc0, !PT ;  /* 0x000000ff0c0c7812 */ /* 0x004fc800078ec0ff */
[----:B------:R-:W-:-:S05]  /*10350*/  F2FP.F16.E4M3.UNPACK_B R12, R12 ;  /* 0x0000000cff0c723e */ /* 0x000fca00020006ff */
[----:B------:R-:W-:Y:S02]  /*10360*/  HADD2.F32 R14, -RZ, R12.H0_H0 ;  /* 0x2000000cff0e7230 */ /* 0x000fe40000004100 */
[----:B------:R-:W-:-:S04]  /*10370*/  @!P2 IMAD.WIDE.U32 R12, R13, 0xc0, R10 ;  /* 0x000000c00d0ca825 */ /* 0x000fc800078e000a */
[----:B------:R-:W-:Y:S01]  /*10380*/  FMUL R14, R14, UR16 ;  /* 0x000000100e0e7c20 */ /* 0x000fe20008400000 */
[----:B------:R-:W-:Y:S01]  /*10390*/  @!P2 VIADD R10, R13, UR4 ;  /* 0x000000040d0aac36 */ /* 0x000fe20008000000 */
[----:B0-----:R-:W-:Y:S02]  /*103a0*/  @!P2 IADD3 R12, P4, P5, R12, UR8, R16 ;  /* 0x000000080c0cac10 */ /* 0x001fe4000fd9e010 */
[----:B------:R-:W-:Y:S02]  /*103b0*/  FFMA R14, R27, UR13, R14 ;  /* 0x0000000d1b0e7c23 */ /* 0x000fe4000800000e */
[----:B------:R-:W-:Y:S02]  /*103c0*/  @!P2 IADD3.X R13, R10, UR5, R17, P4, P5 ;  /* 0x000000050a0dac10 */ /* 0x000fe4000a7ea411 */
[----:B------:R-:W-:Y:S02]  /*103d0*/  PRMT R10, RZ, 0x7610, R10 ;  /* 0x00007610ff0a7816 */ /* 0x000fe4000000000a */
[----:B------:R-:W-:-:S05]  /*103e0*/  F2FP.SATFINITE.E4M3.F32.PACK_AB_MERGE_C R17, RZ, R14, RZ ;  /* 0x0000000eff11723e */ /* 0x000fca00048070ff */
[----:B------:R0:W-:Y:S04]  /*103f0*/  @!P2 STG.E.U8 desc[UR14][R12.64+0x1], R17 ;  /* 0x000001110c00a986 */ /* 0x0001e8000c10110e */
[----:B------:R-:W2:Y:S01]  /*10400*/  @!P3 LDG.E.U8 R10, desc[UR14][R6.64+0x8] ;  /* 0x0000080e060ab981 */ /* 0x000ea2000c1e1100 */
[----:B------:R-:W-:Y:S02]  /*10410*/  IMAD.U32 R15, RZ, RZ, UR6 ;  /* 0x00000006ff0f7e24 */ /* 0x000fe4000f8e00ff */
[----:B------:R-:W-:Y:S01]  /*10420*/  @!P3 IMAD.MOV.U32 R11, RZ, RZ, R3 ;  /* 0x000000ffff0bb224 */ /* 0x000fe200078e0003 */
[----:B------:R-:W-:Y:S01]  /*10430*/  VOTEU.ALL UP0, P3 ;  /* 0x00000000003f7886 */ /* 0x000fe20001800000 */
[----:B------:R-:W-:-:S04]  /*10440*/  ISETP.LT.OR P4, PT, R0, 0xa, !P0 ;  /* 0x0000000a0000780c */ /* 0x000fc80004781670 */
[----:B------:R-:W-:Y:S01]  /*10450*/  @!UP0 UIMAD UR4, UR7, 0xc0, URZ ;  /* 0x000000c0070488a4 */ /* 0x000fe2000f8e023f */
[----:B0-----:R-:W-:-:S08]  /*10460*/  PRMT R12, RZ, 0x7610, R12 ;  /* 0x00007610ff0c7816 */ /* 0x001fd0000000000c */
[----:B------:R-:W0:Y:S01]  /*10470*/  @!P4 LDC.64 R16, c[0x0][0x650] ;  /* 0x00019400ff10cb82 */ /* 0x000e220000000a00 */
[----:B--2---:R-:W-:-:S04]  /*10480*/  LOP3.LUT R10, R10, 0xff, RZ, 0xc0, !PT ;  /* 0x000000ff0a0a7812 */ /* 0x004fc800078ec0ff */
[----:B------:R-:W-:-:S05]  /*10490*/  F2FP.F16.E4M3.UNPACK_B R10, R10 ;  /* 0x0000000aff0a723e */ /* 0x000fca00020006ff */
[----:B------:R-:W-:Y:S02]  /*104a0*/  HADD2.F32 R14, -RZ, R10.H0_H0 ;  /* 0x2000000aff0e7230 */ /* 0x000fe40000004100 */
[----:B------:R-:W-:-:S04]  /*104b0*/  @!P3 IMAD.MOV.U32 R10, RZ, RZ, R4 ;  /* 0x000000ffff0ab224 */ /* 0x000fc800078e0004 */
[----:B------:R-:W-:-:S04]  /*104c0*/  @!P3 IMAD.WIDE.U32 R10, R15, 0xc0, R10 ;  /* 0x000000c00f0ab825 */ /* 0x000fc800078e000a */
[----:B------:R-:W-:-:S04]  /*104d0*/  FMUL R15, R14, UR16 ;  /* 0x000000100e0f7c20 */ /* 0x000fc80008400000 */
[----:B------:R-:W-:Y:S01]  /*104e0*/  FFMA R15, R28, UR13, R15 ;  /* 0x0000000d1c0f7c23 */ /* 0x000fe2000800000f */
[----:B-1----:R-:W-:-:S04]  /*104f0*/  @!P3 IADD3 R10, P2, R10, R18, RZ ;  /* 0x000000120a0ab210 */ /* 0x002fc80007f5e0ff */
[----:B------:R-:W-:Y:S02]  /*10500*/  @!P3 IADD3.X R11, R19, UR4, R11, P2, !PT ;  /* 0x00000004130bbc10 */ /* 0x000fe400097fe40b */
[----:B------:R-:W-:-:S05]  /*10510*/  F2FP.SATFINITE.E4M3.F32.PACK_AB_MERGE_C R15, RZ, R15, RZ ;  /* 0x0000000fff0f723e */ /* 0x000fca00048070ff */
[----:B------:R1:W-:Y:S04]  /*10520*/  @!P3 STG.E.U8 desc[UR14][R10.64+0x8], R15 ;  /* 0x0000080f0a00b986 */ /* 0x0003e8000c10110e */
[----:B------:R-:W2:Y:S01]  /*10530*/  @!P4 LDG.E.U8 R12, desc[UR14][R6.64+0x9] ;  /* 0x0000090e060cc981 */ /* 0x000ea2000c1e1100 */
[----:B------:R-:W-:Y:S01]  /*10540*/  IMAD.U32 R13, RZ, RZ, UR6 ;  /* 0x00000006ff0d7e24 */ /* 0x000fe2000f8e00ff */
[----:B------:R-:W-:Y:S01]  /*10550*/  VOTEU.ALL UP0, P4 ;  /* 0x00000000003f7886 */ /* 0x000fe20002000000 */
[----:B-1----:R-:W-:Y:S02]  /*10560*/  @!P4 IMAD.MOV.U32 R10, RZ, RZ, R4 ;  /* 0x000000ffff0ac224 */ /* 0x002fe400078e0004 */
[----:B------:R-:W-:Y:S01]  /*10570*/  @!P4 IMAD.MOV.U32 R11, RZ, RZ, R3 ;  /* 0x000000ffff0bc224 */ /* 0x000fe200078e0003 */
[----:B------:R-:W-:Y:S01]  /*10580*/  ISETP.LT.OR P2, PT, R0, 0x9, !P1 ;  /* 0x000000090000780c */ /* 0x000fe20004f41670 */
[----:B------:R-:W-:Y:S01]  /*10590*/  @!UP0 UIMAD UR4, UR7, 0xc0, URZ ;  /* 0x000000c0070488a4 */ /* 0x000fe2000f8e023f */
[----:B--2---:R-:W-:-:S04]  /*105a0*/  LOP3.LUT R12, R12, 0xff, RZ, 0xc0, !PT ;  /* 0x000000ff0c0c7812 */ /* 0x004fc800078ec0ff */
[----:B------:R-:W-:-:S05]  /*105b0*/  F2FP.F16.E4M3.UNPACK_B R12, R12 ;  /* 0x0000000cff0c723e */ /* 0x000fca00020006ff */
[----:B------:R-:W-:Y:S02]  /*105c0*/  HADD2.F32 R14, -RZ, R12.H0_H0 ;  /* 0x2000000cff0e7230 */ /* 0x000fe40000004100 */
[----:B------:R-:W-:-:S04]  /*105d0*/  @!P4 IMAD.WIDE.U32 R12, R13, 0xc0, R10 ;  /* 0x000000c00d0cc825 */ /* 0x000fc800078e000a */
[----:B------:R-:W-:Y:S01]  /*105e0*/  FMUL R14, R14, UR16 ;  /* 0x000000100e0e7c20 */ /* 0x000fe20008400000 */
[----:B0-----:R-:W-:-:S03]  /*105f0*/  @!P4 IADD3 R10, P3, R12, R16, RZ ;  /* 0x000000100c0ac210 */ /* 0x001fc60007f7e0ff */
[----:B------:R-:W-:Y:S01]  /*10600*/  FFMA R14, R29, UR13, R14 ;  /* 0x0000000d1d0e7c23 */ /* 0x000fe2000800000e */
[----:B------:R-:W-:Y:S02]  /*10610*/  PRMT R12, RZ, 0x7610, R12 ;  /* 0x00007610ff0c7816 */ /* 0x000fe4000000000c */
[----:B------:R-:W-:Y:S02]  /*10620*/  @!P4 IADD3.X R11, R17, UR4, R13, P3, !PT ;  /* 0x00000004110bcc10 */ /* 0x000fe40009ffe40d */
        /* <DEDUP_REMOVED lines=19> */
[----:B------:R-:W-:Y:S01]  /*10760*/  PRMT R10, RZ, 0x7610, R10 ;  /* 0x00007610ff0a7816 */ /* 0x000fe2000000000a */
[----:B------:R-:W0:Y:S01]  /*10770*/  @!P3 LDC.64 R16, c[0x0][0x650] ;  /* 0x00019400ff10bb82 */ /* 0x000e220000000a00 */
[----:B------:R-:W-:-:S05]  /*10780*/  F2FP.SATFINITE.E4M3.F32.PACK_AB_MERGE_C R15, RZ, R11, RZ ;  /* 0x0000000bff0f723e */ /* 0x000fca00048070ff */
[----:B------:R1:W-:Y:S04]  /*10790*/  @!P2 STG.E.U8 desc[UR14][R12.64+0x8], R15 ;  /* 0x0000080f0c00a986 */ /* 0x0003e8000c10110e */
[----:B------:R-:W2:Y:S01]  /*107a0*/  @!P3 LDG.E.U8 R10, desc[UR14][R8.64+0x9] ;  /* 0x0000090e080ab981 */ /* 0x000ea2000c1e1100 */
[----:B------:R-:W-:Y:S01]  /*107b0*/  VOTEU.ALL UP0, P3 ;  /* 0x00000000003f7886 */ /* 0x000fe20001800000 */
[----:B------:R-:W-:Y:S02]  /*107c0*/  IMAD.U32 R19, RZ, RZ, UR6 ;  /* 0x00000006ff137e24 */ /* 0x000fe4000f8e00ff */
[----:B------:R-:W-:Y:S02]  /*107d0*/  @!P3 IMAD.MOV.U32 R11, RZ, RZ, R3 ;  /* 0x000000ffff0bb224 */ /* 0x000fe400078e0003 */
[----:B------:R-:W-:Y:S01]  /*107e0*/  @!UP0 UIMAD UR4, UR7, 0xc0, URZ ;  /* 0x000000c0070488a4 */ /* 0x000fe2000f8e023f */
[----:B------:R-:W-:-:S02]  /*107f0*/  ISETP.LT.OR P2, PT, R0, 0x11, !P0 ;  /* 0x000000110000780c */ /* 0x000fc40004741670 */
[----:B--2---:R-:W-:-:S04]  /*10800*/  LOP3.LUT R10, R10, 0xff, RZ, 0xc0, !PT ;  /* 0x000000ff0a0a7812 */ /* 0x004fc800078ec0ff */
[----:B------:R-:W-:-:S05]  /*10810*/  F2FP.F16.E4M3.UNPACK_B R10, R10 ;  /* 0x0000000aff0a723e */ /* 0x000fca00020006ff */
[----:B------:R-:W-:Y:S02]  /*10820*/  HADD2.F32 R14, -RZ, R10.H0_H0 ;  /* 0x2000000aff0e7230 */ /* 0x000fe40000004100 */
[----:B------:R-:W-:-:S03]  /*10830*/  @!P3 IMAD.MOV.U32 R10, RZ, RZ, R4 ;  /* 0x000000ffff0ab224 */ /* 0x000fc600078e0004 */
[----:B------:R-:W-:Y:S01]  /*10840*/  FMUL R14, R14, UR16 ;  /* 0x000000100e0e7c20 */ /* 0x000fe20008400000 */
[----:B------:R-:W-:Y:S02]  /*10850*/  @!P3 IMAD.WIDE.U32 R10, R19, 0xc0, R10 ;  /* 0x000000c0130ab825 */ /* 0x000fe400078e000a */
[----:B------:R-:W2:Y:S02]  /*10860*/  @!P2 LDC.64 R18, c[0x0][0x650] ;  /* 0x00019400ff12ab82 */ /* 0x000ea40000000a00 */
[----:B------:R-:W-:Y:S01]  /*10870*/  FFMA R14, R31, UR13, R14 ;  /* 0x0000000d1f0e7c23 */ /* 0x000fe2000800000e */
[----:B-1----:R-:W-:Y:S01]  /*10880*/  @!P3 VIADD R12, R11, UR4 ;  /* 0x000000040b0cbc36 */ /* 0x002fe20008000000 */
[----:B0-----:R-:W-:-:S04]  /*10890*/  @!P3 IADD3 R10, P4, P5, R10, UR8, R16 ;  /* 0x000000080a0abc10 */ /* 0x001fc8000fd9e010 */
[----:B------:R-:W-:Y:S02]  /*108a0*/  @!P3 IADD3.X R11, R12, UR5, R17, P4, P5 ;  /* 0x000000050c0bbc10 */ /* 0x000fe4000a7ea411 */
[----:B------:R-:W-:Y:S02]  /*108b0*/  F2FP.SATFINITE.E4M3.F32.PACK_AB_MERGE_C R17, RZ, R14, RZ ;  /* 0x0000000eff11723e */ /* 0x000fe400048070ff */
[----:B------:R-:W-:-:S03]  /*108c0*/  PRMT R12, RZ, 0x7610, R12 ;  /* 0x00007610ff0c7816 */ /* 0x000fc6000000000c */
[----:B------:R0:W-:Y:S04]  /*108d0*/  @!P3 STG.E.U8 desc[UR14][R10.64+0x9], R17 ;  /* 0x000009110a00b986 */ /* 0x0001e8000c10110e */
[----:B------:R-:W4:Y:S01]  /*108e0*/  @!P2 LDG.E.U8 R12, desc[UR14][R6.64+0x10] ;  /* 0x0000100e060ca981 */ /* 0x000f22000c1e1100 */
[----:B------:R-:W-:Y:S01]  /*108f0*/  IMAD.U32 R13, RZ, RZ, UR6 ;  /* 0x00000006ff0d7e24 */ /* 0x000fe2000f8e00ff */
[----:B------:R-:W-:Y:S01]  /*10900*/  VOTEU.ALL UP0, P2 ;  /* 0x00000000003f7886 */ /* 0x000fe20001000000 */
[----:B0-----:R-:W-:Y:S02]  /*10910*/  @!P2 IMAD.MOV.U32 R10, RZ, RZ, R4 ;  /* 0x000000ffff0aa224 */ /* 0x001fe400078e0004 */
[----:B------:R-:W-:Y:S01]  /*10920*/  @!P2 IMAD.MOV.U32 R11, RZ, RZ, R3 ;  /* 0x000000ffff0ba224 */ /* 0x000fe200078e0003 */
[----:B------:R-:W-:Y:S01]  /*10930*/  ISETP.LT.OR P3, PT, R0, 0x12, !P0 ;  /* 0x000000120000780c */ /* 0x000fe20004761670 */
[----:B------:R-:W-:-:S12]  /*10940*/  @!UP0 UIMAD UR4, UR7, 0xc0, URZ ;  /* 0x000000c0070488a4 */ /* 0x000fd8000f8e023f */
[----:B------:R-:W0:Y:S01]  /*10950*/  @!P3 LDC.64 R16, c[0x0][0x650] ;  /* 0x00019400ff10bb82 */ /* 0x000e220000000a00 */
[----:B----4-:R-:W-:-:S04]  /*10960*/  LOP3.LUT R12, R12, 0xff, RZ, 0xc0, !PT ;  /* 0x000000ff0c0c7812 */ /* 0x010fc800078ec0ff */
[----:B------:R-:W-:-:S05]  /*10970*/  F2FP.F16.E4M3.UNPACK_B R12, R12 ;  /* 0x0000000cff0c723e */ /* 0x000fca00020006ff */
[----:B------:R-:W-:Y:S02]  /*10980*/  HADD2.F32 R14, -RZ, R12.H0_H0 ;  /* 0x2000000cff0e7230 */ /* 0x000fe40000004100 */
[----:B------:R-:W-:-:S04]  /*10990*/  @!P2 IMAD.WIDE.U32 R12, R13, 0xc0, R10 ;  /* 0x000000c00d0ca825 */ /* 0x000fc800078e000a */
[----:B------:R-:W-:Y:S01]  /*109a0*/  FMUL R15, R14, UR16 ;  /* 0x000000100e0f7c20 */ /* 0x000fe20008400000 */
[----:B--2---:R-:W-:-:S03]  /*109b0*/  @!P2 IADD3 R10, P4, R12, R18, RZ ;  /* 0x000000120c0aa210 */ /* 0x004fc60007f9e0ff */
[----:B------:R-:W-:Y:S01]  /*109c0*/  FFMA R15, R32, UR13, R15 ;  /* 0x0000000d200f7c23 */ /* 0x000fe2000800000f */
[----:B------:R-:W-:Y:S02]  /*109d0*/  PRMT R12, RZ, 0x7610, R12 ;  /* 0x00007610ff0c7816 */ /* 0x000fe4000000000c */
        /* <DEDUP_REMOVED lines=928> */
[----:B----4-:R-:W-:-:S05]  /*143e0*/  F2FP.F16.E4M3.UNPACK_B R12, R12 ;  /* 0x0000000cff0c723e */ /* 0x010fca00020006ff */
        /* <DEDUP_REMOVED lines=15> */
[----:B------:R-:W-:-:S12]  /*144e0*/  @!UP0 UIMAD UR4, UR7, 0xc0, URZ ;  /* 0x000000c0070488a4 */ /* 0x000fd8000f8e023f */
[----:B------:R-:W1:Y:S01]  /*144f0*/  @!P2 LDC.64 R18, c[0x0][0x650] ;  /* 0x00019400ff12ab82 */ /* 0x000e620000000a00 */
[----:B--2---:R-:W-:-:S05]  /*14500*/  F2FP.F16.E4M3.UNPACK_B R12, R12 ;  /* 0x0000000cff0c723e */ /* 0x004fca00020006ff */
[----:B------:R-:W-:Y:S02]  /*14510*/  HADD2.F32 R14, -RZ, R12.H0_H0 ;  /* 0x2000000cff0e7230 */ /* 0x000fe40000004100 */
[----:B------:R-:W-:-:S04]  /*14520*/  @!P3 IMAD.WIDE.U32 R12, R13, 0xc0, R10 ;  /* 0x000000c00d0cb825 */ /* 0x000fc800078e000a */
[----:B------:R-:W-:Y:S01]  /*14530*/  FMUL R14, R14, UR16 ;  /* 0x000000100e0e7c20 */ /* 0x000fe20008400000 */
[----:B0-----:R-:W-:-:S03]  /*14540*/  @!P3 IADD3 R10, P4, R12, R16, RZ ;  /* 0x000000100c0ab210 */ /* 0x001fc60007f9e0ff */
[----:B------:R-:W-:Y:S01]  /*14550*/  FFMA R14, R81, UR13, R14 ;  /* 0x0000000d510e7c23 */ /* 0x000fe2000800000e */
[----:B------:R-:W-:Y:S02]  /*14560*/  PRMT R12, RZ, 0x7610, R12 ;  /* 0x00007610ff0c7816 */ /* 0x000fe4000000000c */
[----:B------:R-:W-:Y:S02]  /*14570*/  @!P3 IADD3.X R11, R17, UR4, R13, P4, !PT ;  /* 0x00000004110bbc10 */ /* 0x000fe4000a7fe40d */
[----:B------:R-:W-:-:S05]  /*14580*/  F2FP.SATFINITE.E4M3.F32.PACK_AB_MERGE_C R17, RZ, R14, RZ ;  /* 0x0000000eff11723e */ /* 0x000fca00048070ff */
[----:B------:R0:W-:Y:S04]  /*14590*/  @!P3 STG.E.U8 desc[UR14][R10.64+0x71], R17 ;  /* 0x000071110a00b986 */ /* 0x0001e8000c10110e */
[----:B------:R-:W2:Y:S01]  /*145a0*/  @!P2 LDG.E.U8 R12, desc[UR14][R8.64+0x70] ;  /* 0x0000700e080ca981 */ /* 0x000ea2000c1e1100 */
[----:B------:R-:W-:Y:S01]  /*145b0*/  VOTEU.ALL UP0, P2 ;  /* 0x00000000003f7886 */ /* 0x000fe20001000000 */
[----:B------:R-:W-:-:S04]  /*145c0*/  IMAD.U32 R13, RZ, RZ, UR6 ;  /* 0x00000006ff0d7e24 */ /* 0x000fc8000f8e00ff */
[----:B------:R-:W-:Y:S01]  /*145d0*/  @!UP0 UIMAD UR4, UR7, 0xc0, URZ ;  /* 0x000000c0070488a4 */ /* 0x000fe2000f8e023f */
[----:B0-----:R-:W-:Y:S02]  /*145e0*/  @!P2 IMAD.MOV.U32 R10, RZ, RZ, R4 ;  /* 0x000000ffff0aa224 */ /* 0x001fe400078e0004 */
[----:B------:R-:W-:Y:S01]  /*145f0*/  @!P2 IMAD.MOV.U32 R11, RZ, RZ, R3 ;  /* 0x000000ffff0ba224 */ /* 0x000fe200078e0003 */
[----:B------:R-:W-:-:S13]  /*14600*/  ISETP.LT.OR P3, PT, R0, 0x72, !P1 ;  /* 0x000000720000780c */ /* 0x000fda0004f61670 */
[----:B------:R-:W0:Y:S01]  /*14610*/  @!P3 LDC.64 R16, c[0x0][0x650] ;  /* 0x00019400ff10bb82 */ /* 0x000e220000000a00 */
[----:B--2---:R-:W-:-:S05]  /*14620*/  F2FP.F16.E4M3.UNPACK_B R12, R12 ;  /* 0x0000000cff0c723e */ /* 0x004fca00020006ff */
[----:B------:R-:W-:Y:S02]  /*14630*/  HADD2.F32 R14, -RZ, R12.H0_H0 ;  /* 0x2000000cff0e7230 */ /* 0x000fe40000004100 */
[----:B------:R-:W-:-:S04]  /*14640*/  @!P2 IMAD.WIDE.U32 R12, R13, 0xc0, R10 ;  /* 0x000000c00d0ca825 */ /* 0x000fc800078e000a */
[----:B------:R-:W-:Y:S01]  /*14650*/  FMUL R15, R14, UR16 ;  /* 0x000000100e0f7c20 */ /* 0x000fe20008400000 */
[----:B------:R-:W-:Y:S01]  /*14660*/  @!P2 VIADD R10, R13, UR4 ;  /* 0x000000040d0aac36 */ /* 0x000fe20008000000 */
[----:B-1----:R-:W-:Y:S02]  /*14670*/  @!P2 IADD3 R12, P4, P5, R12, UR8, R18 ;  /* 0x000000080c0cac10 */ /* 0x002fe4000fd9e012 */
[----:B------:R-:W-:Y:S02]  /*14680*/  FFMA R15, R82, UR13, R15 ;  /* 0x0000000d520f7c23 */ /* 0x000fe4000800000f */
[----:B------:R-:W-:Y:S02]  /*14690*/  @!P2 IADD3.X R13, R10, UR5, R19, P4, P5 ;  /* 0x000000050a0dac10 */ /* 0x000fe4000a7ea413 */
[----:B------:R-:W-:Y:S02]  /*146a0*/  PRMT R10, RZ, 0x7610, R10 ;  /* 0x00007610ff0a7816 */ /* 0x000fe4000000000a */
        /* <DEDUP_REMOVED lines=8> */
[----:B--2---:R-:W-:-:S05]  /*14730*/  F2FP.F16.E4M3.UNPACK_B R10, R10 ;  /* 0x0000000aff0a723e */ /* 0x004fca00020006ff */
        /* <DEDUP_REMOVED lines=30> */
[----:B------:R2:W4:Y:S01]  /*14920*/  @!P0 LDG.E.U8 R12, desc[UR14][R6.64+0x79] ;  /* 0x0000790e060c8981 */ /* 0x000522000c1e1100 */
[----:B------:R-:W-:Y:S01]  /*14930*/  IMAD.U32 R13, RZ, RZ, UR6 ;  /* 0x00000006ff0d7e24 */ /* 0x000fe2000f8e00ff */
[----:B------:R-:W-:Y:S01]  /*14940*/  VOTEU.ALL UP0, P0 ;  /* 0x00000000003f7886 */ /* 0x000fe20000000000 */
[----:B------:R-:W-:Y:S01]  /*14950*/  ISETP.LT.OR P2, PT, R0, 0x79, !P1 ;  /* 0x000000790000780c */ /* 0x000fe20004f41670 */
[----:B--2---:R-:W-:Y:S02]  /*14960*/  @!P0 IMAD.MOV.U32 R6, RZ, RZ, R4 ;  /* 0x000000ffff068224 */ /* 0x004fe400078e0004 */
[----:B------:R-:W-:Y:S01]  /*14970*/  @!P0 IMAD.MOV.U32 R7, RZ, RZ, R3 ;  /* 0x000000ffff078224 */ /* 0x000fe200078e0003 */
[----:B------:R-:W-:Y:S01]  /*14980*/  @!UP0 UIMAD UR4, UR7, 0xc0, URZ ;  /* 0x000000c0070488a4 */ /* 0x000fe2000f8e023f */
[----:B-1----:R-:W-:-:S02]  /*14990*/  PRMT R10, RZ, 0x7610, R10 ;  /* 0x00007610ff0a7816 */ /* 0x002fc4000000000a */
[----:B----4-:R-:W-:-:S05]  /*149a0*/  F2FP.F16.E4M3.UNPACK_B R12, R12 ;  /* 0x0000000cff0c723e */ /* 0x010fca00020006ff */
[----:B------:R-:W-:Y:S02]  /*149b0*/  HADD2.F32 R14, -RZ, R12.H0_H0 ;  /* 0x2000000cff0e7230 */ /* 0x000fe40000004100 */
[----:B------:R-:W-:-:S04]  /*149c0*/  @!P0 IMAD.WIDE.U32 R12, R13, 0xc0, R6 ;  /* 0x000000c00d0c8825 */ /* 0x000fc800078e0006 */
[----:B------:R-:W-:Y:S01]  /*149d0*/  FMUL R14, R14, UR16 ;  /* 0x000000100e0e7c20 */ /* 0x000fe20008400000 */
[----:B0-----:R-:W-:-:S03]  /*149e0*/  @!P0 IADD3 R6, P3, R12, R16, RZ ;  /* 0x000000100c068210 */ /* 0x001fc60007f7e0ff */
[----:B------:R-:W-:Y:S01]  /*149f0*/  FFMA R14, R85, UR13, R14 ;  /* 0x0000000d550e7c23 */ /* 0x000fe2000800000e */
[----:B------:R-:W-:Y:S02]  /*14a00*/  @!P0 IADD3.X R7, R17, UR4, R13, P3, !PT ;  /* 0x0000000411078c10 */ /* 0x000fe40009ffe40d */
[----:B------:R-:W0:Y:S02]  /*14a10*/  @!P2 LDC.64 R16, c[0x0][0x650] ;  /* 0x00019400ff10ab82 */ /* 0x000e240000000a00 */
[----:B------:R-:W-:-:S05]  /*14a20*/  F2FP.SATFINITE.E4M3.F32.PACK_AB_MERGE_C R15, RZ, R14, RZ ;  /* 0x0000000eff0f723e */ /* 0x000fca00048070ff */
[----:B------:R1:W-:Y:S04]  /*14a30*/  @!P0 STG.E.U8 desc[UR14][R6.64+0x79], R15 ;  /* 0x0000790f06008986 */ /* 0x0003e8000c10110e */
[----:B------:R-:W2:Y:S01]  /*14a40*/  @!P2 LDG.E.U8 R10, desc[UR14][R8.64+0x78] ;  /* 0x0000780e080aa981 */ /* 0x000ea2000c1e1100 */
[----:B------:R-:W-:Y:S01]  /*14a50*/  VOTEU.ALL UP0, P2 ;  /* 0x00000000003f7886 */ /* 0x000fe20001000000 */
[----:B------:R-:W-:Y:S02]  /*14a60*/  IMAD.U32 R11, RZ, RZ, UR6 ;  /* 0x00000006ff0b7e24 */ /* 0x000fe4000f8e00ff */
[----:B-1----:R-:W-:Y:S02]  /*14a70*/  @!P2 IMAD.MOV.U32 R6, RZ, RZ, R4 ;  /* 0x000000ffff06a224 */ /* 0x002fe400078e0004 */
[----:B------:R-:W-:Y:S01]  /*14a80*/  @!P2 IMAD.MOV.U32 R7, RZ, RZ, R3 ;  /* 0x000000ffff07a224 */ /* 0x000fe200078e0003 */
[----:B------:R-:W-:Y:S01]  /*14a90*/  @!UP0 UIMAD UR4, UR7, 0xc0, URZ ;  /* 0x000000c0070488a4 */ /* 0x000fe2000f8e023f */
[----:B------:R-:W-:Y:S01]  /*14aa0*/  ISETP.LT.OR P1, PT, R0, 0x7a, !P1 ;  /* 0x0000007a0000780c */ /* 0x000fe20004f21670 */
[----:B------:R-:W-:Y:S01]  /*14ab0*/  BSSY B0, `(.L_x_29) ;  /* 0x000000e000007945 */ /* 0x000fe20003800000 */
[----:B------:R-:W-:-:S02]  /*14ac0*/  PRMT R0, RZ, 0x7610, R0 ;  /* 0x00007610ff007816 */ /* 0x000fc40000000000 */
[----:B--2---:R-:W-:-:S05]  /*14ad0*/  F2FP.F16.E4M3.UNPACK_B R10, R10 ;  /* 0x0000000aff0a723e */ /* 0x004fca00020006ff */
[----:B------:R-:W-:Y:S02]  /*14ae0*/  HADD2.F32 R12, -RZ, R10.H0_H0 ;  /* 0x2000000aff0c7230 */ /* 0x000fe40000004100 */
[----:B------:R-:W-:-:S04]  /*14af0*/  @!P2 IMAD.WIDE.U32 R10, R11, 0xc0, R6 ;  /* 0x000000c00b0aa825 */ /* 0x000fc800078e0006 */
[----:B------:R-:W-:Y:S01]  /*14b00*/  FMUL R13, R12, UR16 ;  /* 0x000000100c0d7c20 */ /* 0x000fe20008400000 */
[----:B0-----:R-:W-:Y:S01]  /*14b10*/  @!P2 IADD3 R6, P0, P3, R10, UR8, R16 ;  /* 0x000000080a06ac10 */ /* 0x001fe2000fb1e010 */
[----:B------:R-:W-:Y:S02]  /*14b20*/  @!P2 VIADD R10, R11, UR4 ;  /* 0x000000040b0aac36 */ /* 0x000fe40008000000 */
[----:B---3--:R-:W-:-:S03]  /*14b30*/  FFMA R13, R86, UR13, R13 ;  /* 0x0000000d560d7c23 */ /* 0x008fc6000800000d */
[----:B------:R-:W-:Y:S02]  /*14b40*/  @!P2 IADD3.X R7, R10, UR5, R17, P0, P3 ;  /* 0x000000050a07ac10 */ /* 0x000fe400087e6411 */
[----:B------:R-:W-:-:S05]  /*14b50*/  F2FP.SATFINITE.E4M3.F32.PACK_AB_MERGE_C R13, RZ, R13, RZ ;  /* 0x0000000dff0d723e */ /* 0x000fca00048070ff */
[----:B------:R0:W-:Y:S01]  /*14b60*/  @!P2 STG.E.U8 desc[UR14][R6.64+0x78], R13 ;  /* 0x0000780d0600a986 */ /* 0x0001e2000c10110e */
[----:B------:R-:W-:Y:S05]  /*14b70*/  @P1 BRA `(.L_x_30) ;  /* 0x0000000000041947 */ /* 0x000fea0003800000 */
[----:B------:R1:W5:Y:S02]  /*14b80*/  LDG.E.U8 R0, desc[UR14][R8.64+0x79] ;  /* 0x0000790e08007981 */ /* 0x000364000c1e1100 */
.L_x_30:
[----:B------:R-:W-:Y:S05]  /*14b90*/  BSYNC B0 ;  /* 0x0000000000007941 */ /* 0x000fea0003800000 */
.L_x_29:
[----:B-----5:R-:W-:-:S05]  /*14ba0*/  F2FP.F16.E4M3.UNPACK_B R0, R0 ;  /* 0x00000000ff00723e */ /* 0x020fca00020006ff */
[----:B------:R-:W-:-:S05]  /*14bb0*/  HADD2.F32 R0, -RZ, R0.H0_H0 ;  /* 0x20000000ff007230 */ /* 0x000fca0000004100 */
[----:B------:R-:W-:-:S04]  /*14bc0*/  FMUL R0, R0, UR16 ;  /* 0x0000001000007c20 */ /* 0x000fc80008400000 */
[----:B------:R-:W-:Y:S01]  /*14bd0*/  FFMA R0, R87, UR13, R0 ;  /* 0x0000000d57007c23 */ /* 0x000fe20008000000 */
[----:B------:R-:W-:Y:S06]  /*14be0*/  @P1 EXIT ;  /* 0x000000000000194d */ /* 0x000fec0003800000 */
[----:B------:R-:W-:Y:S01]  /*14bf0*/  IMAD.U32 R5, RZ, RZ, UR6 ;  /* 0x00000006ff057e24 */ /* 0x000fe2000f8e00ff */
[----:B------:R-:W-:Y:S01]  /*14c00*/  UIMAD UR4, UR7, 0xc0, URZ ;  /* 0x000000c0070478a4 */ /* 0x000fe2000f8e023f */
[----:B------:R-:W-:Y:S01]  /*14c10*/  IMAD.MOV.U32 R2, RZ, RZ, R4 ;  /* 0x000000ffff027224 */ /* 0x000fe200078e0004 */
[----:B------:R-:W-:Y:S02]  /*14c20*/  ULDC.64 UR10, c[0x0][0x650] ;  /* 0x00019400000a7ab9 */ /* 0x000fe40000000a00 */
[----:B------:R-:W-:Y:S02]  /*14c30*/  IMAD.U32 R4, RZ, RZ, UR11 ;  /* 0x0000000bff047e24 */ /* 0x000fe4000f8e00ff */
[----:B------:R-:W-:-:S04]  /*14c40*/  IMAD.WIDE.U32 R2, R5, 0xc0, R2 ;  /* 0x000000c005027825 */ /* 0x000fc800078e0002 */
[----:B------:R-:W-:Y:S02]  /*14c50*/  IMAD.U32 R5, RZ, RZ, UR10 ;  /* 0x0000000aff057e24 */ /* 0x000fe4000f8e00ff */
[----:B------:R-:W-:-:S03]  /*14c60*/  VIADD R3, R3, UR4 ;  /* 0x0000000403037c36 */ /* 0x000fc60008000000 */
[----:B------:R-:W-:Y:S02]  /*14c70*/  IADD3 R2, P0, P1, R2, UR8, R5 ;  /* 0x0000000802027c10 */ /* 0x000fe4000f91e005 */
[----:B------:R-:W-:Y:S02]  /*14c80*/  F2FP.SATFINITE.E4M3.F32.PACK_AB_MERGE_C R5, RZ, R0, RZ ;  /* 0x00000000ff05723e */ /* 0x000fe400048070ff */
[----:B------:R-:W-:-:S05]  /*14c90*/  IADD3.X R3, R3, UR5, R4, P0, P1 ;  /* 0x0000000503037c10 */ /* 0x000fca00087e2404 */
[----:B------:R-:W-:Y:S01]  /*14ca0*/  STG.E.U8 desc[UR14][R2.64+0x79], R5 ;  /* 0x0000790502007986 */ /* 0x000fe2000c10110e */
[----:B------:R-:W-:Y:S05]  /*14cb0*/  EXIT ;  /* 0x000000000000794d */ /* 0x000fea0003800000 */
.L_x_28:
[----:B------:R-:W2:Y:S04]  /*14cc0*/  LDL.LU R11, [R1] ;  /* 0x00000000010b7983 */ /* 0x000ea80000300800 */
[----:B------:R-:W3:Y:S04]  /*14cd0*/  LDL.LU R17, [R1+0x8] ;  /* 0x0000080001117983 */ /* 0x000ee80000300800 */
        /* <DEDUP_REMOVED lines=47> */
[----:B------:R0:W-:Y:S04]  /*14fd0*/  STL [R1+0x148], R46 ;  /* 0x0001482e01007387 */ /* 0x0001e80000100800 */
[----:B0-----:R-:W4:Y:S04]  /*14fe0*/  LDL.LU R46, [R1+0x68] ;  /* 0x00006800012e7983 */ /* 0x001f280000300800 */
[----:B------:R0:W-:Y:S04]  /*14ff0*/  STL [R1+0x144], R45 ;  /* 0x0001442d01007387 */ /* 0x0001e80000100800 */
[----:B0-----:R-:W4:Y:S04]  /*15000*/  LDL.LU R45, [R1+0x64] ;  /* 0x00006400012d7983 */ /* 0x001f280000300800 */
[----:B------:R0:W-:Y:S04]  /*15010*/  STL [R1+0x140], R44 ;  /* 0x0001402c01007387 */ /* 0x0001e80000100800 */
[----:B0-----:R-:W4:Y:S04]  /*15020*/  LDL.LU R44, [R1+0x48] ;  /* 0x00004800012c7983 */ /* 0x001f280000300800 */
[----:B------:R0:W-:Y:S04]  /*15030*/  STL.64 [R1+0x138], R42 ;  /* 0x0001382a01007387 */ /* 0x0001e80000100a00 */
[----:B0-----:R-:W4:Y:S04]  /*15040*/  LDL.LU R42, [R1+0x18] ;  /* 0x00001800012a7983 */ /* 0x001f280000300800 */
[----:B------:R-:W4:Y:S04]  /*15050*/  LDL.LU R43, [R1+0x1c] ;  /* 0x00001c00012b7983 */ /* 0x000f280000300800 */
[----:B------:R0:W-:Y:S04]  /*15060*/  STL.64 [R1+0x130], R40 ;  /* 0x0001302801007387 */ /* 0x0001e80000100a00 */
[----:B0-----:R-:W3:Y:S01]  /*15070*/  LDL.LU R41, [R1+0x4] ;  /* 0x0000040001297983 */ /* 0x001ee20000300800 */
[----:B------:R-:W-:-:S02]  /*15080*/  ISETP.GE.AND P4, PT, R12, 0x1, PT ;  /* 0x000000010c00780c */ /* 0x000fc40003f86270 */
[----:B------:R-:W-:Y:S01]  /*15090*/  ISETP.GE.AND P3, PT, R12, 0x9, PT ;  /* 0x000000090c00780c */ /* 0x000fe20003f66270 */
[----:B------:R-:W-:Y:S01]  /*150a0*/  STL.64 [R1+0x128], R38 ;  /* 0x0001282601007387 */ /* 0x000fe20000100a00 */
[----:B------:R-:W-:-:S03]  /*150b0*/  ISETP.LT.OR P0, PT, R0, 0x1, !P4 ;  /* 0x000000010000780c */ /* 0x000fc60006701670 */
[----:B------:R0:W-:Y:S10]  /*150c0*/  STL.64 [R1+0x120], R36 ;  /* 0x0001202401007387 */ /* 0x0001f40000100a00 */
[----:B------:R-:W1:Y:S01]  /*150d0*/  @!P0 LDC.64 R8, c[0x0][0x650] ;  /* 0x00019400ff088b82 */ /* 0x000e620000000a00 */
[----:B0-----:R-:W4:Y:S04]  /*150e0*/  LDL.LU R37, [R1+0x28] ;  /* 0x0000280001257983 */ /* 0x001f280000300800 */
[----:B------:R0:W-:Y:S01]  /*150f0*/  STL.64 [R1+0x118], R34 ;  /* 0x0001182201007387 */ /* 0x0001e20000100a00 */
[----:B--2---:R-:W-:-:S05]  /*15100*/  FMUL R11, R11, UR13 ;  /* 0x0000000d0b0b7c20 */ /* 0x004fca0008400000 */
[----:B------:R-:W-:Y:S01]  /*15110*/  F2FP.SATFINITE.E4M3.F32.PACK_AB_MERGE_C R11, RZ, R11, RZ ;  /* 0x0000000bff0b723e */ /* 0x000fe200048070ff */
[----:B0-----:R-:W2:Y:S04]  /*15120*/  LDL.LU R34, [R1+0x2c] ;  /* 0x00002c0001227983 */ /* 0x001ea80000300800 */
[----:B------:R-:W2:Y:S01]  /*15130*/  LDL.LU R35, [R1+0x30] ;  /* 0x0000300001237983 */ /* 0x000ea20000300800 */
[----:B-1----:R-:W-:-:S03]  /*15140*/  @!P0 IADD3 R8, P1, R4, R8, RZ ;  /* 0x0000000804088210 */ /* 0x002fc60007f3e0ff */
[----:B------:R0:W-:Y:S02]  /*15150*/  STL.64 [R1+0x110], R32 ;  /* 0x0001102001007387 */ /* 0x0001e40000100a00 */
[----:B------:R-:W-:-:S05]  /*15160*/  @!P0 IMAD.X R9, R3, 0x1, R9, P1 ;  /* 0x0000000103098824 */ /* 0x000fca00008e0609 */
[----:B------:R1:W-:Y:S01]  /*15170*/  @!P0 STG.E.U8 desc[UR14][R8.64], R11 ;  /* 0x0000000b08008986 */ /* 0x0003e2000c10110e */
[----:B------:R-:W-:-:S03]  /*15180*/  ISETP.LT.OR P0, PT, R0, 0x2, !P4 ;  /* 0x000000020000780c */ /* 0x000fc60006701670 */
[----:B0-----:R-:W2:Y:S04]  /*15190*/  LDL.LU R32, [R1+0x34] ;  /* 0x0000340001207983 */ /* 0x001ea80000300800 */
[----:B------:R-:W2:Y:S04]  /*151a0*/  LDL.LU R33, [R1+0x38] ;  /* 0x0000380001217983 */ /* 0x000ea80000300800 */
[----:B------:R0:W-:Y:S02]  /*151b0*/  STL.64 [R1+0x108], R30 ;  /* 0x0001081e01007387 */ /* 0x0001e40000100a00 */
[----:B-1----:R-:W1:Y:S02]  /*151c0*/  @!P0 LDC.64 R8, c[0x0][0x650] ;  /* 0x00019400ff088b82 */ /* 0x002e640000000a00 */
[----:B0-----:R-:W2:Y:S04]  /*151d0*/  LDL.LU R30, [R1+0x3c] ;  /* 0x00003c00011e7983 */ /* 0x001ea80000300800 */
[----:B------:R-:W2:Y:S04]  /*151e0*/  LDL.LU R31, [R1+0x40] ;  /* 0x00004000011f7983 */ /* 0x000ea80000300800 */
[----:B------:R0:W-:Y:S01]  /*151f0*/  STL.64 [R1+0x100], R28 ;  /* 0x0001001c01007387 */ /* 0x0001e20000100a00 */
[----:B-1----:R-:W-:-:S05]  /*15200*/  @!P0 IADD3 R8, P1, R4, R8, RZ ;  /* 0x0000000804088210 */ /* 0x002fca0007f3e0ff */
[----:B------:R-:W-:Y:S01]  /*15210*/  @!P0 IMAD.X R9, R3, 0x1, R9, P1 ;  /* 0x0000000103098824 */ /* 0x000fe200008e0609 */
[----:B0-----:R-:W2:Y:S04]  /*15220*/  LDL.LU R29, [R1+0x44] ;  /* 0x00004400011d7983 */ /* 0x001ea80000300800 */
[----:B------:R-:W2:Y:S01]  /*15230*/  LDL.LU R36, [R1+0x24] ;  /* 0x0000240001247983 */ /* 0x000ea20000300800 */
[----:B---3--:R-:W-:-:S05]  /*15240*/  FMUL R11, R41, UR13 ;  /* 0x0000000d290b7c20 */ /* 0x008fca0008400000 */
[----:B------:R-:W-:-:S05]  /*15250*/  F2FP.SATFINITE.E4M3.F32.PACK_AB_MERGE_C R11, RZ, R11, RZ ;  /* 0x0000000bff0b723e */ /* 0x000fca00048070ff */
[----:B------:R0:W-:Y:S01]  /*15260*/  @!P0 STG.E.U8 desc[UR14][R8.64+0x1], R11 ;  /* 0x0000010b08008986 */ /* 0x0001e2000c10110e */
[----:B------:R-:W-:Y:S01]  /*15270*/  ISETP.LT.OR P0, PT, R0, 0x1, !P3 ;  /* 0x000000010000780c */ /* 0x000fe20005f01670 */
[----:B0-----:R-:W-:-:S12]  /*15280*/  FMUL R11, R17, UR13 ;  /* 0x0000000d110b7c20 */ /* 0x001fd80008400000 */
[----:B------:R-:W0:Y:S01]  /*15290*/  @!P0 LDC.64 R8, c[0x0][0x650] ;  /* 0x00019400ff088b82 */ /* 0x000e220000000a00 */
[----:B------:R-:W-:Y:S02]  /*152a0*/  F2FP.SATFINITE.E4M3.F32.PACK_AB_MERGE_C R11, RZ, R11, RZ ;  /* 0x0000000bff0b723e */ /* 0x000fe400048070ff */
[----:B0-----:R-:W-:-:S04]  /*152b0*/  @!P0 IADD3 R8, P1, P2, R4, UR8, R8 ;  /* 0x0000000804088c10 */ /* 0x001fc8000fa3e008 */
[----:B------:R-:W-:Y:S02]  /*152c0*/  @!P0 IADD3.X R9, R3, UR5, R9, P1, P2 ;  /* 0x0000000503098c10 */ /* 0x000fe40008fe4409 */
[----:B------:R-:W-:-:S03]  /*152d0*/  ISETP.LT.OR P1, PT, R0, 0x2, !P3 ;  /* 0x000000020000780c */ /* 0x000fc60005f21670 */
[----:B------:R0:W-:Y:S01]  /*152e0*/  @!P0 STG.E.U8 desc[UR14][R8.64], R11 ;  /* 0x0000000b08008986 */ /* 0x0001e2000c10110e */
[----:B------:R-:W-:-:S09]  /*152f0*/  ISETP.LT.OR P0, PT, R0, 0x9, !P4 ;  /* 0x000000090000780c */ /* 0x000fd20006701670 */
[----:B0-----:R-:W0:Y:S01]  /*15300*/  @!P1 LDC.64 R8, c[0x0][0x650] ;  /* 0x00019400ff089b82 */ /* 0x001e220000000a00 */
[----:B----4-:R-:W-:-:S05]  /*15310*/  FMUL R11, R15, UR13 ;  /* 0x0000000d0f0b7c20 */ /* 0x010fca0008400000 */
[----:B------:R-:W-:Y:S02]  /*15320*/  F2FP.SATFINITE.E4M3.F32.PACK_AB_MERGE_C R11, RZ, R11, RZ ;  /* 0x0000000bff0b723e */ /* 0x000fe400048070ff */
[----:B0-----:R-:W-:-:S04]  /*15330*/  @!P1 IADD3 R8, P2, P5, R4, UR8, R8 ;  /* 0x0000000804089c10 */ /* 0x001fc8000fd5e008 */
[----:B------:R-:W-:Y:S02]  /*15340*/  @!P1 IADD3.X R9, R3, UR5, R9, P2, P5 ;  /* 0x0000000503099c10 */ /* 0x000fe400097ea409 */
[----:B------:R-:W-:-:S03]  /*15350*/  ISETP.LT.OR P5, PT, R0, 0x9, !P3 ;  /* 0x000000090000780c */ /* 0x000fc60005fa1670 */
[----:B------:R0:W-:Y:S01]  /*15360*/  @!P1 STG.E.U8 desc[UR14][R8.64+0x1], R11 ;  /* 0x0000010b08009986 */ /* 0x0001e2000c10110e */
[----:B------:R-:W-:Y:S01]  /*15370*/  ISETP.LT.OR P1, PT, R0, 0xa, !P4 ;  /* 0x0000000a0000780c */ /* 0x000fe20006721670 */
[----:B0-----:R-:W0:Y:S01]  /*15380*/  @!P0 LDC.64 R8, c[0x0][0x650] ;  /* 0x00019400ff088b82 */ /* 0x001e220000000a00 */
[----:B------:R-:W-:-:S05]  /*15390*/  FMUL R11, R14, UR13 ;  /* 0x0000000d0e0b7c20 */ /* 0x000fca0008400000 */
[----:B------:R-:W-:Y:S02]  /*153a0*/  F2FP.SATFINITE.E4M3.F32.PACK_AB_MERGE_C R11, RZ, R11, RZ ;  /* 0x0000000bff0b723e */ /* 0x000fe400048070ff */
[----:B------:R-:W1:Y:S01]  /*153b0*/  @!P5 LDC.64 R14, c[0x0][0x650] ;  /* 0x00019400ff0edb82 */ /* 0x000e620000000a00 */
[----:B0-----:R-:W-:-:S05]  /*153c0*/  @!P0 IADD3 R8, P2, R4, R8, RZ ;  /* 0x0000000804088210 */ /* 0x001fca0007f5e0ff */
[----:B------:R-:W-:Y:S01]  /*153d0*/  @!P0 IMAD.X R9, R3, 0x1, R9, P2 ;  /* 0x0000000103098824 */ /* 0x000fe200010e0609 */
[----:B------:R-:W-:-:S04]  /*153e0*/  ISETP.LT.OR P2, PT, R0, 0xa, !P3 ;  /* 0x0000000a0000780c */ /* 0x000fc80005f41670 */
[----:B------:R0:W-:Y:S02]  /*153f0*/  @!P0 STG.E.U8 desc[UR14][R8.64+0x8], R11 ;  /* 0x0000080b08008986 */ /* 0x0001e4000c10110e */
[----:B0-----:R-:W0:Y:S01]  /*15400*/  @!P1 LDC.64 R8, c[0x0][0x650] ;  /* 0x00019400ff089b82 */ /* 0x001e220000000a00 */
[----:B------:R-:W-:-:S05]  /*15410*/  FMUL R11, R16, UR13 ;  /* 0x0000000d100b7c20 */ /* 0x000fca0008400000 */
[----:B------:R-:W-:Y:S02]  /*15420*/  F2FP.SATFINITE.E4M3.F32.PACK_AB_MERGE_C R11, RZ, R11, RZ ;  /* 0x0000000bff0b723e */ /* 0x000fe400048070ff */
[----:B------:R-:W3:Y:S01]  /*15430*/  @!P2 LDC.64 R16, c[0x0][0x650] ;  /* 0x00019400ff10ab82 */ /* 0x000ee20000000a00 */
[----:B0-----:R-:W-:-:S05]  /*15440*/  @!P1 IADD3 R8, P0, R4, R8, RZ ;  /* 0x0000000804089210 */ /* 0x001fca0007f1e0ff */
[----:B------:R-:W-:Y:S01]  /*15450*/  @!P1 IMAD.X R9, R3, 0x1, R9, P0 ;  /* 0x0000000103099824 */ /* 0x000fe200000e0609 */
[----:B------:R-:W-:-:S04]  /*15460*/  ISETP.LT.OR P0, PT, R0, 0x11, !P4 ;  /* 0x000000110000780c */ /* 0x000fc80006701670 */
[----:B------:R0:W-:Y:S02]  /*15470*/  @!P1 STG.E.U8 desc[UR14][R8.64+0x9], R11 ;  /* 0x0000090b08009986 */ /* 0x0001e4000c10110e */
[----:B0-----:R-:W-:Y:S01]  /*15480*/  FMUL R11, R42, UR13 ;  /* 0x0000000d2a0b7c20 */ /* 0x001fe20008400000 */
[----:B-1----:R-:W-:-:S04]  /*15490*/  @!P5 IADD3 R8, P1, P6, R4, UR8, R14 ;  /* 0x000000080408dc10 */ /* 0x002fc8000fe3e00e */
[----:B------:R-:W-:Y:S02]  /*154a0*/  @!P5 IADD3.X R9, R3, UR5, R15, P1, P6 ;  /* 0x000000050309dc10 */ /* 0x000fe40008fec40f */
[----:B------:R-:W-:Y:S01]  /*154b0*/  F2FP.SATFINITE.E4M3.F32.PACK_AB_MERGE_C R11, RZ, R11, RZ ;  /* 0x0000000bff0b723e */ /* 0x000fe200048070ff */
[----:B------:R-:W0:Y:S01]  /*154c0*/  @!P0 LDC.64 R14, c[0x0][0x650] ;  /* 0x00019400ff0e8b82 */ /* 0x000e220000000a00 */
[----:B------:R-:W-:-:S03]  /*154d0*/  ISETP.GE.AND P6, PT, R12, 0x89, PT ;  /* 0x000000890c00780c */ /* 0x000fc60003fc6270 */
[----:B------:R1:W-:Y:S02]  /*154e0*/  @!P5 STG.E.U8 desc[UR14][R8.64+0x8], R11 ;  /* 0x0000080b0800d986 */ /* 0x0003e4000c10110e */
[----:B-1----:R-:W-:Y:S01]  /*154f0*/  FMUL R11, R43, UR13 ;  /* 0x0000000d2b0b7c20 */ /* 0x002fe20008400000 */
[----:B---3--:R-:W-:-:S04]  /*15500*/  @!P2 IADD3 R8, P1, P5, R4, UR8, R16 ;  /* 0x000000080408ac10 */ /* 0x008fc8000fd3e010 */
[----:B------:R-:W-:Y:S02]  /*15510*/  @!P2 IADD3.X R9, R3, UR5, R17, P1, P5 ;  /* 0x000000050309ac10 */ /* 0x000fe40008fea411 */
[----:B------:R-:W-:-:S05]  /*15520*/  F2FP.SATFINITE.E4M3.F32.PACK_AB_MERGE_C R11, RZ, R11, RZ ;  /* 0x0000000bff0b723e */ /* 0x000fca00048070ff */
[----:B------:R0:W-:Y:S01]  /*15530*/  @!P2 STG.E.U8 desc[UR14][R8.64+0x9], R11 ;  /* 0x0000090b0800a986 */ /* 0x0001e2000c10110e */
[C---:B------:R-:W-:Y:S02]  /*15540*/  ISETP.LT.OR P2, PT, R0.reuse, 0x1, !P6 ;  /* 0x000000010000780c */ /* 0x040fe40007741670 */
[----:B------:R-:W-:Y:S02]  /*15550*/  ISETP.LT.OR P5, PT, R0, 0x2, !P6 ;  /* 0x000000020000780c */ /* 0x000fe400077a1670 */
[----:B0-----:R-:W-:Y:S01]  /*15560*/  @!P0 IADD3 R8, P1, R4, R14, RZ ;  /* 0x0000000e04088210 */ /* 0x001fe20007f3e0ff */
[----:B------:R-:W-:-:S04]  /*15570*/  FMUL R11, R13, UR13 ;  /* 0x0000000d0d0b7c20 */ /* 0x000fc80008400000 */
[----:B------:R-:W-:-:S04]  /*15580*/  @!P0 IMAD.X R9, R3, 0x1, R15, P1 ;  /* 0x0000000103098824 */ /* 0x000fc800008e060f */
[----:B------:R-:W0:Y:S01]  /*15590*/  @!P2 LDC.64 R14, c[0x0][0x650] ;  /* 0x00019400ff0eab82 */ /* 0x000e220000000a00 */
[----:B------:R-:W-:Y:S01]  /*155a0*/  F2FP.SATFINITE.E4M3.F32.PACK_AB_MERGE_C R11, RZ, R11, RZ ;  /* 0x0000000bff0b723e */ /* 0x000fe200048070ff */
[----:B------:R-:W-:-:S04]  /*155b0*/  IMAD.U32 R13, RZ, RZ, UR6 ;  /* 0x00000006ff0d7e24 */ /* 0x000fc8000f8e00ff */
[----:B------:R1:W-:Y:S01]  /*155c0*/  @!P0 STG.E.U8 desc[UR14][R8.64+0x10], R11 ;  /* 0x0000100b08008986 */ /* 0x0003e2000c10110e */
[----:B------:R-:W-:Y:S01]  /*155d0*/  IMAD.U32 R16, RZ, RZ, UR6 ;  /* 0x00000006ff107e24 */ /* 0x000fe2000f8e00ff */
[----:B------:R-:W-:Y:S01]  /*155e0*/  @!P2 LEA R13, P0, R13, R4, 0x7 ;  /* 0x000000040d0da211 */ /* 0x000fe200078038ff */
[----:B-1----:R-:W1:Y:S01]  /*155f0*/  @!P5 LDC.64 R8, c[0x0][0x650] ;  /* 0x00019400ff08db82 */ /* 0x002e620000000a00 */
[----:B------:R-:W-:Y:S01]  /*15600*/  IMAD.U32 R11, RZ, RZ, UR7 ;  /* 0x00000007ff0b7e24 */ /* 0x000fe2000f8e00ff */
[----:B------:R-:W-:-:S04]  /*15610*/  LOP3.LUT R6, R6, 0xff7fffff, RZ, 0xc0, !PT ;  /* 0xff7fffff06067812 */ /* 0x000fc800078ec0ff */
[----:B------:R-:W-:Y:S02]  /*15620*/  @!P2 LEA.HI.X R11, R16, R3, R11, 0x7, P0 ;  /* 0x00000003100ba211 */ /* 0x000fe400000f3c0b */
[----:B0-----:R-:W-:Y:S01]  /*15630*/  @!P2 IADD3 R42, P0, P1, R13, UR8, R14 ;  /* 0x000000080d2aac10 */ /* 0x001fe2000f91e00e */
[----:B------:R-:W-:Y:S01]  /*15640*/  IMAD.U32 R13, RZ, RZ, UR6 ;  /* 0x00000006ff0d7e24 */ /* 0x000fe2000f8e00ff */
[----:B------:R-:W-:Y:S02]  /*15650*/  @P2 LOP3.LUT R6, R6, 0x800000, RZ, 0xfc, !PT ;  /* 0x0080000006062812 */ /* 0x000fe400078efcff */
[----:B------:R-:W-:Y:S01]  /*15660*/  @!P2 IADD3.X R43, R11, UR5, R15, P0, P1 ;  /* 0x000000050b2bac10 */ /* 0x000fe200087e240f */
[----:B------:R-:W-:Y:S01]  /*15670*/  IMAD.U32 R14, RZ, RZ, UR6 ;  /* 0x00000006ff0e7e24 */ /* 0x000fe2000f8e00ff */
[----:B------:R-:W-:Y:S01]  /*15680*/  ISETP.LT.OR P2, PT, R0, 0x9, !P6 ;  /* 0x000000090000780c */ /* 0x000fe20007741670 */
[----:B------:R-:W-:Y:S01]  /*15690*/  IMAD.U32 R11, RZ, RZ, UR7 ;  /* 0x00000007ff0b7e24 */ /* 0x000fe2000f8e00ff */
[----:B------:R-:W-:-:S04]  /*156a0*/  @!P5 LEA R13, P0, R13, R4, 0x7 ;  /* 0x000000040d0dd211 */ /* 0x000fc800078038ff */
[----:B------:R-:W-:Y:S02]  /*156b0*/  @!P5 LEA.HI.X R11, R14, R3, R11, 0x7, P0 ;  /* 0x000000030e0bd211 */ /* 0x000fe400000f3c0b */
[----:B-1----:R-:W-:Y:S01]  /*156c0*/  @!P5 IADD3 R40, P0, P1, R13, UR8, R8 ;  /* 0x000000080d28dc10 */ /* 0x002fe2000f91e008 */
[----:B------:R-:W-:Y:S02]  /*156d0*/  IMAD.U32 R13, RZ, RZ, UR6 ;  /* 0x00000006ff0d7e24 */ /* 0x000fe4000f8e00ff */
[----:B------:R-:W-:Y:S01]  /*156e0*/  IMAD.U32 R8, RZ, RZ, UR6 ;  /* 0x00000006ff087e24 */ /* 0x000fe2000f8e00ff */
[----:B------:R-:W-:Y:S01]  /*156f0*/  @!P5 IADD3.X R41, R11, UR5, R9, P0, P1 ;  /* 0x000000050b29dc10 */ /* 0x000fe200087e2409 */
[----:B------:R-:W-:Y:S01]  /*15700*/  IMAD.U32 R11, RZ, RZ, UR7 ;  /* 0x00000007ff0b7e24 */ /* 0x000fe2000f8e00ff */
[----:B------:R-:W-:-:S04]  /*15710*/  @!P2 LEA R13, P0, R13, R4, 0x7 ;  /* 0x000000040d0da211 */ /* 0x000fc800078038ff */
[----:B------:R-:W-:Y:S02]  /*15720*/  @!P2 LEA.HI.X R11, R8, R3, R11, 0x7, P0 ;  /* 0x00000003080ba211 */ /* 0x000fe400000f3c0b */
[----:B------:R-:W0:Y:S02]  /*15730*/  @!P2 LDC.64 R8, c[0x0][0x650] ;  /* 0x00019400ff08ab82 */ /* 0x000e240000000a00 */
[----:B0-----:R-:W-:-:S04]  /*15740*/  @!P2 IADD3 R38, P0, P1, R13, UR8, R8 ;  /* 0x000000080d26ac10 */ /* 0x001fc8000f91e008 */
[----:B------:R-:W-:Y:S02]  /*15750*/  @!P2 IADD3.X R39, R11, UR5, R9, P0, P1 ;  /* 0x000000050b27ac10 */ /* 0x000fe400087e2409 */
[----:B------:R-:W-:-:S13]  /*15760*/  ISETP.LT.OR P0, PT, R0, 0x12, !P4 ;  /* 0x000000120000780c */ /* 0x000fda0006701670 */
[----:B------:R-:W0:Y:S01]  /*15770*/  @!P0 LDC.64 R8, c[0x0][0x650] ;  /* 0x00019400ff088b82 */ /* 0x000e220000000a00 */
[----:B--2---:R-:W-:-:S05]  /*15780*/  FMUL R11, R36, UR13 ;  /* 0x0000000d240b7c20 */ /* 0x004fca0008400000 */
[----:B------:R-:W-:Y:S02]  /*15790*/  F2FP.SATFINITE.E4M3.F32.PACK_AB_MERGE_C R11, RZ, R11, RZ ;  /* 0x0000000bff0b723e */ /* 0x000fe400048070ff */
[----:B0-----:R-:W-:-:S05]  /*157a0*/  @!P0 IADD3 R8, P1, R4, R8, RZ ;  /* 0x0000000804088210 */ /* 0x001fca0007f3e0ff */
[----:B------:R-:W-:-:S05]  /*157b0*/  @!P0 IMAD.X R9, R3, 0x1, R9, P1 ;  /* 0x0000000103098824 */ /* 0x000fca00008e0609 */
[----:B------:R0:W-:Y:S01]  /*157c0*/  @!P0 STG.E.U8 desc[UR14][R8.64+0x11], R11 ;  /* 0x0000110b08008986 */ /* 0x0001e2000c10110e */
[----:B------:R-:W-:-:S13]  /*157d0*/  ISETP.LT.OR P0, PT, R0, 0x11, !P3 ;  /* 0x000000110000780c */ /* 0x000fda0005f01670 */
[----:B0-----:R-:W0:Y:S01]  /*157e0*/  @!P0 LDC.64 R8, c[0x0][0x650] ;  /* 0x00019400ff088b82 */ /* 0x001e220000000a00 */
[----:B------:R-:W-:Y:S02]  /*157f0*/  LOP3.LUT R7, R7, 0x7fffffff, RZ, 0xc0, !PT ;  /* 0x7fffffff07077812 */ /* 0x000fe400078ec0ff */
[----:B------:R-:W-:Y:S02]  /*15800*/  LOP3.LUT R6, R6, 0xfeffffff, RZ, 0xc0, !PT ;  /* 0xfeffffff06067812 */ /* 0x000fe400078ec0ff */
[----:B------:R-:W-:Y:S01]  /*15810*/  @P5 LOP3.LUT R7, R7, 0x80000000, RZ, 0xfc, !PT ;  /* 0x8000000007075812 */ /* 0x000fe200078efcff */
[----:B------:R-:W-:Y:S01]  /*15820*/  FMUL R11, R37, UR13 ;  /* 0x0000000d250b7c20 */ /* 0x000fe20008400000 */
[----:B------:R-:W-:Y:S02]  /*15830*/  ISETP.LT.OR P5, PT, R0, 0xa, !P6 ;  /* 0x0000000a0000780c */ /* 0x000fe400077a1670 */
[----:B------:R-:W-:Y:S02]  /*15840*/  @P2 LOP3.LUT R6, R6, 0x1000000, RZ, 0xfc, !PT ;  /* 0x0100000006062812 */ /* 0x000fe400078efcff */
[----:B------:R-:W-:Y:S01]  /*15850*/  F2FP.SATFINITE.E4M3.F32.PACK_AB_MERGE_C R11, RZ, R11, RZ ;  /* 0x0000000bff0b723e */ /* 0x000fe200048070ff */
[----:B------:R-:W-:Y:S01]  /*15860*/  IMAD.U32 R13, RZ, RZ, UR6 ;  /* 0x00000006ff0d7e24 */ /* 0x000fe2000f8e00ff */
[----:B0-----:R-:W-:-:S04]  /*15870*/  @!P0 IADD3 R8, P1, P2, R4, UR8, R8 ;  /* 0x0000000804088c10 */ /* 0x001fc8000fa3e008 */
[----:B------:R-:W-:-:S05]  /*15880*/  @!P0 IADD3.X R9, R3, UR5, R9, P1, P2 ;  /* 0x0000000503098c10 */ /* 0x000fca0008fe4409 */
[----:B------:R0:W-:Y:S01]  /*15890*/  @!P0 STG.E.U8 desc[UR14][R8.64+0x10], R11 ;  /* 0x0000100b08008986 */ /* 0x0001e2000c10110e */
[----:B------:R-:W-:Y:S01]  /*158a0*/  @!P5 LEA R13, P0, R13, R4, 0x7 ;  /* 0x000000040d0dd211 */ /* 0x000fe200078038ff */
[----:B0-----:R-:W-:Y:S02]  /*158b0*/  IMAD.U32 R8, RZ, RZ, UR6 ;  /* 0x00000006ff087e24 */ /* 0x001fe4000f8e00ff */
[----:B------:R-:W-:-:S05]  /*158c0*/  IMAD.U32 R11, RZ, RZ, UR7 ;  /* 0x00000007ff0b7e24 */ /* 0x000fca000f8e00ff */
[----:B------:R-:W-:Y:S02]  /*158d0*/  @!P5 LEA.HI.X R11, R8, R3, R11, 0x7, P0 ;  /* 0x00000003080bd211 */ /* 0x000fe400000f3c0b */
[----:B------:R-:W0:Y:S02]  /*158e0*/  @!P5 LDC.64 R8, c[0x0][0x650] ;  /* 0x00019400ff08db82 */ /* 0x000e240000000a00 */
[----:B0-----:R-:W-:-:S04]  /*158f0*/  @!P5 IADD3 R36, P0, P1, R13, UR8, R8 ;  /* 0x000000080d24dc10 */ /* 0x001fc8000f91e008 */
[----:B------:R-:W-:Y:S02]  /*15900*/  @!P5 IADD3.X R37, R11, UR5, R9, P0, P1 ;  /* 0x000000050b25dc10 */ /* 0x000fe400087e2409 */
[----:B------:R-:W-:-:S13]  /*15910*/  ISETP.LT.OR P0, PT, R0, 0x12, !P3 ;  /* 0x000000120000780c */ /* 0x000fda0005f01670 */
[----:B------:R-:W0:Y:S01]  /*15920*/  @!P0 LDC.64 R8, c[0x0][0x650] ;  /* 0x00019400ff088b82 */ /* 0x000e220000000a00 */
[----:B------:R-:W-:-:S05]  /*15930*/  FMUL R11, R34, UR13 ;  /* 0x0000000d220b7c20 */ /* 0x000fca0008400000 */
[----:B------:R-:W-:Y:S02]  /*15940*/  F2FP.SATFINITE.E4M3.F32.PACK_AB_MERGE_C R11, RZ, R11, RZ ;  /* 0x0000000bff0b723e */ /* 0x000fe400048070ff */
[----:B0-----:R-:W-:-:S04]  /*15950*/  @!P0 IADD3 R8, P1, P2, R4, UR8, R8 ;  /* 0x0000000804088c10 */ /* 0x001fc8000fa3e008 */
[----:B------:R-:W-:-:S05]  /*15960*/  @!P0 IADD3.X R9, R3, UR5, R9, P1, P2 ;  /* 0x0000000503098c10 */ /* 0x000fca0008fe4409 */
[----:B------:R0:W-:Y:S01]  /*15970*/  @!P0 STG.E.U8 desc[UR14][R8.64+0x11], R11 ;  /* 0x0000110b08008986 */ /* 0x0001e2000c10110e */
[----:B------:R-:W-:-:S13]  /*15980*/  ISETP.LT.OR P0, PT, R0, 0x19, !P4 ;  /* 0x000000190000780c */ /* 0x000fda0006701670 */
[----:B0-----:R-:W0:Y:S01]  /*15990*/  @!P0 LDC.64 R8, c[0x0][0x650] ;  /* 0x00019400ff088b82 */ /* 0x001e220000000a00 */
[----:B------:R-:W-:Y:S01]  /*159a0*/  LOP3.LUT R6, R6, 0xffbfffff, RZ, 0xc0, !PT ;  /* 0xffbfffff06067812 */ /* 0x000fe200078ec0ff */
[----:B------:R-:W-:-:S03]  /*159b0*/  FMUL R11, R35, UR13 ;  /* 0x0000000d230b7c20 */ /* 0x000fc60008400000 */
[----:B------:R-:W-:Y:S02]  /*159c0*/  @P5 LOP3.LUT R6, R6, 0x400000, RZ, 0xfc, !PT ;  /* 0x0040000006065812 */ /* 0x000fe400078efcff */
[----:B------:R-:W-:Y:S02]  /*159d0*/  ISETP.LT.OR P5, PT, R0, 0x11, !P6 ;  /* 0x000000110000780c */ /* 0x000fe400077a1670 */
[----:B------:R-:W-:Y:S01]  /*159e0*/  F2FP.SATFINITE.E4M3.F32.PACK_AB_MERGE_C R11, RZ, R11, RZ ;  /* 0x0000000bff0b723e */ /* 0x000fe200048070ff */
[----:B------:R-:W-:Y:S01]  /*159f0*/  IMAD.U32 R13, RZ, RZ, UR6 ;  /* 0x00000006ff0d7e24 */ /* 0x000fe2000f8e00ff */
[----:B0-----:R-:W-:-:S05]  /*15a00*/  @!P0 IADD3 R8, P1, R4, R8, RZ ;  /* 0x0000000804088210 */ /* 0x001fca0007f3e0ff */
[----:B------:R-:W-:-:S05]  /*15a10*/  @!P0 IMAD.X R9, R3, 0x1, R9, P1 ;  /* 0x0000000103098824 */ /* 0x000fca00008e0609 */
        /* <DEDUP_REMOVED lines=12> */
[----:B0-----:R-:W-:-:S05]  /*15ae0*/  @!P0 IADD3 R8, P1, R4, R8, RZ ;  /* 0x0000000804088210 */ /* 0x001fca0007f3e0ff */
[----:B------:R-:W-:-:S05]  /*15af0*/  @!P0 IMAD.X R9, R3, 0x1, R9, P1 ;  /* 0x0000000103098824 */ /* 0x000fca00008e0609 */
        /* <DEDUP_REMOVED lines=126> */
[----:B------:R-:W-:Y:S02]  /*162e0*/  ISETP.LT.OR P0, PT, R0, 0x31, !P4 ;  /* 0x000000310000780c */ /* 0x000fe40006701670 */
[----:B------:R-:W-:-:S04]  /*162f0*/  LOP3.LUT R6, R6, 0xfffeffff, RZ, 0xc0, !PT ;  /* 0xfffeffff06067812 */ /* 0x000fc800078ec0ff */
[----:B------:R-:W-:-:S07]  /*16300*/  @P5 LOP3.LUT R6, R6, 0x10000, RZ, 0xfc, !PT ;  /* 0x0001000006065812 */ /* 0x000fce00078efcff */
[----:B0-----:R-:W0:Y:S01]  /*16310*/  @!P0 LDC.64 R8, c[0x0][0x650] ;  /* 0x00019400ff088b82 */ /* 0x001e220000000a00 */
[----:B------:R-:W-:Y:S01]  /*16320*/  ISETP.LT.OR P5, PT, R0, 0x29, !P6 ;  /* 0x000000290000780c */ /* 0x000fe200077a1670 */
[----:B------:R-:W-:-:S12]  /*16330*/  FMUL R11, R246, UR13 ;  /* 0x0000000df60b7c20 */ /* 0x000fd80008400000 */
[----:B------:R-:W1:Y:S01]  /*16340*/  @!P5 LDC.64 R246, c[0x0][0x650] ;  /* 0x00019400fff6db82 */ /* 0x000e620000000a00 */
[----:B------:R-:W-:Y:S02]  /*16350*/  F2FP.SATFINITE.E4M3.F32.PACK_AB_MERGE_C R11, RZ, R11, RZ ;  /* 0x0000000bff0b723e */ /* 0x000fe400048070ff */
[----:B0-----:R-:W-:-:S05]  /*16360*/  @!P0 IADD3 R8, P1, R4, R8, RZ ;  /* 0x0000000804088210 */ /* 0x001fca0007f3e0ff */
[----:B------:R-:W-:-:S05]  /*16370*/  @!P0 IMAD.X R9, R3, 0x1, R9, P1 ;  /* 0x0000000103098824 */ /* 0x000fca00008e0609 */
[----:B------:R0:W-:Y:S02]  /*16380*/  @!P0 STG.E.U8 desc[UR14][R8.64+0x30], R11 ;  /* 0x0000300b08008986 */ /* 0x0001e4000c10110e */
[----:B0-----:R-:W-:Y:S02]  /*16390*/  IMAD.U32 R9, RZ, RZ, UR6 ;  /* 0x00000006ff097e24 */ /* 0x001fe4000f8e00ff */
[----:B------:R-:W-:Y:S02]  /*163a0*/  IMAD.U32 R8, RZ, RZ, UR6 ;  /* 0x00000006ff087e24 */ /* 0x000fe4000f8e00ff */
[----:B------:R-:W-:Y:S01]  /*163b0*/  IMAD.U32 R11, RZ, RZ, UR7 ;  /* 0x00000007ff0b7e24 */ /* 0x000fe2000f8e00ff */
[----:B------:R-:W-:-:S04]  /*163c0*/  @!P5 LEA R9, P0, R9, R4, 0x7 ;  /* 0x000000040909d211 */ /* 0x000fc800078038ff */
[----:B------:R-:W-:Y:S02]  /*163d0*/  @!P5 LEA.HI.X R8, R8, R3, R11, 0x7, P0 ;  /* 0x000000030808d211 */ /* 0x000fe400000f3c0b */
[----:B-1----:R-:W-:-:S04]  /*163e0*/  @!P5 IADD3 R246, P0, P1, R9, UR8, R246 ;  /* 0x0000000809f6dc10 */ /* 0x002fc8000f91e0f6 */
        /* <DEDUP_REMOVED lines=385> */
[----:B------:R-:W-:-:S05]  /*17c00*/  FMUL R11, R236, UR13 ;  /* 0x0000000dec0b7c20 */ /* 0x000fca0008400000 */
[----:B------:R-:W-:Y:S02]  /*17c10*/  F2FP.SATFINITE.E4M3.F32.PACK_AB_MERGE_C R11, RZ, R11, RZ ;  /* 0x0000000bff0b723e */ /* 0x000fe400048070ff */
[----:B0-----:R-:W-:-:S05]  /*17c20*/  @!P0 IADD3 R234, P1, R4, R234, RZ ;  /* 0x000000ea04ea8210 */ /* 0x001fca0007f3e0ff */
[----:B------:R-:W-:Y:S01]  /*17c30*/  @!P0 IMAD.X R235, R3, 0x1, R235, P1 ;  /* 0x0000000103eb8824 */ /* 0x000fe200008e06eb */
[----:B------:R-:W-:-:S04]  /*17c40*/  ISETP.LT.OR P1, PT, R0, 0x71, !P3 ;  /* 0x000000710000780c */ /* 0x000fc80005f21670 */
[----:B------:R0:W-:Y:S09]  /*17c50*/  @!P0 STG.E.U8 desc[UR14][R234.64+0x70], R11 ;  /* 0x0000700bea008986 */ /* 0x0001f2000c10110e */
[----:B0-----:R-:W0:Y:S02]  /*17c60*/  @!P1 LDC.64 R234, c[0x0][0x650] ;  /* 0x00019400ffea9b82 */ /* 0x001e240000000a00 */
        /* <DEDUP_REMOVED lines=11> */
[----:B------:R-:W-:Y:S01]  /*17d20*/  FMUL R11, R238, UR13 ;  /* 0x0000000dee0b7c20 */ /* 0x000fe20008400000 */
[----:B------:R-:W-:-:S04]  /*17d30*/  LOP3.LUT R6, R6, 0xfffffffe, RZ, 0xc0, !PT ;  /* 0xfffffffe06067812 */ /* 0x000fc800078ec0ff */
[----:B------:R-:W-:Y:S02]  /*17d40*/  F2FP.SATFINITE.E4M3.F32.PACK_AB_MERGE_C R11, RZ, R11, RZ ;  /* 0x0000000bff0b723e */ /* 0x000fe400048070ff */
[----:B------:R-:W-:-:S03]  /*17d50*/  @P5 LOP3.LUT R6, R6, 0x1, RZ, 0xfc, !PT ;  /* 0x0000000106065812 */ /* 0x000fc600078efcff */
[----:B------:R1:W-:Y:S01]  /*17d60*/  @!P1 STG.E.U8 desc[UR14][R234.64+0x70], R11 ;  /* 0x0000700bea009986 */ /* 0x0003e2000c10110e */
[----:B0-----:R-:W-:Y:S01]  /*17d70*/  @!P0 IADD3 R236, P2, P5, R4, UR8, R236 ;  /* 0x0000000804ec8c10 */ /* 0x001fe2000fd5e0ec */
[----:B-1----:R-:W-:-:S03]  /*17d80*/  FMUL R11, R241, UR13 ;  /* 0x0000000df10b7c20 */ /* 0x002fc60008400000 */
[----:B------:R-:W-:Y:S02]  /*17d90*/  @!P0 IADD3.X R237, R3, UR5, R237, P2, P5 ;  /* 0x0000000503ed8c10 */ /* 0x000fe400097ea4ed */
[C---:B------:R-:W-:Y:S02]  /*17da0*/  ISETP.LT.OR P2, PT, R0.reuse, 0x79, !P3 ;  /* 0x000000790000780c */ /* 0x040fe40005f41670 */
[----:B------:R-:W-:Y:S02]  /*17db0*/  F2FP.SATFINITE.E4M3.F32.PACK_AB_MERGE_C R11, RZ, R11, RZ ;  /* 0x0000000bff0b723e */ /* 0x000fe400048070ff */
[----:B------:R-:W-:-:S03]  /*17dc0*/  ISETP.LT.OR P3, PT, R0, 0x7a, !P3 ;  /* 0x0000007a0000780c */ /* 0x000fc60005f61670 */
[----:B------:R0:W-:Y:S01]  /*17dd0*/  @!P0 STG.E.U8 desc[UR14][R236.64+0x71], R11 ;  /* 0x0000710bec008986 */ /* 0x0001e2000c10110e */
[----:B------:R-:W-:-:S05]  /*17de0*/  ISETP.LT.OR P0, PT, R0, 0x79, !P4 ;  /* 0x000000790000780c */ /* 0x000fca0006701670 */
[----:B------:R-:W1:Y:S08]  /*17df0*/  @!P2 LDC.64 R238, c[0x0][0x650] ;  /* 0x00019400ffeeab82 */ /* 0x000e700000000a00 */
[----:B------:R-:W2:Y:S08]  /*17e00*/  @!P3 LDC.64 R234, c[0x0][0x650] ;  /* 0x00019400ffeabb82 */ /* 0x000eb00000000a00 */
[----:B0-----:R-:W0:Y:S01]  /*17e10*/  @!P0 LDC.64 R236, c[0x0][0x650] ;  /* 0x00019400ffec8b82 */ /* 0x001e220000000a00 */
[----:B-1----:R-:W-:-:S04]  /*17e20*/  @!P2 IADD3 R238, P1, P5, R4, UR8, R238 ;  /* 0x0000000804eeac10 */ /* 0x002fc8000fd3e0ee */
[----:B------:R-:W-:Y:S02]  /*17e30*/  @!P2 IADD3.X R239, R3, UR5, R239, P1, P5 ;  /* 0x0000000503efac10 */ /* 0x000fe40008fea4ef */
[----:B--2---:R-:W-:Y:S01]  /*17e40*/  @!P3 IADD3 R234, P1, P5, R4, UR8, R234 ;  /* 0x0000000804eabc10 */ /* 0x004fe2000fd3e0ea */
[----:B------:R-:W-:-:S03]  /*17e50*/  FMUL R11, R240, UR13 ;  /* 0x0000000df00b7c20 */ /* 0x000fc60008400000 */
[----:B------:R-:W-:Y:S02]  /*17e60*/  @!P3 IADD3.X R235, R3, UR5, R235, P1, P5 ;  /* 0x0000000503ebbc10 */ /* 0x000fe40008fea4eb */
[----:B0-----:R-:W-:Y:S02]  /*17e70*/  @!P0 IADD3 R236, P1, R4, R236, RZ ;  /* 0x000000ec04ec8210 */ /* 0x001fe40007f3e0ff */
[----:B------:R-:W-:-:S03]  /*17e80*/  F2FP.SATFINITE.E4M3.F32.PACK_AB_MERGE_C R11, RZ, R11, RZ ;  /* 0x0000000bff0b723e */ /* 0x000fc600048070ff */
[----:B------:R-:W-:-:S05]  /*17e90*/  @!P0 IMAD.X R237, R3, 0x1, R237, P1 ;  /* 0x0000000103ed8824 */ /* 0x000fca00008e06ed */
[----:B------:R0:W-:Y:S01]  /*17ea0*/  @!P0 STG.E.U8 desc[UR14][R236.64+0x78], R11 ;  /* 0x0000780bec008986 */ /* 0x0001e2000c10110e */
[----:B------:R-:W-:-:S04]  /*17eb0*/  ISETP.GE.AND P0, PT, R12, 0x41, PT ;  /* 0x000000410c00780c */ /* 0x000fc80003f06270 */
[C---:B------:R-:W-:Y:S02]  /*17ec0*/  ISETP.LT.OR P1, PT, R0.reuse, 0x1, !P0 ;  /* 0x000000010000780c */ /* 0x040fe40004721670 */
[----:B------:R-:W-:-:S11]  /*17ed0*/  ISETP.LT.OR P4, PT, R0, 0x7a, !P4 ;  /* 0x0000007a0000780c */ /* 0x000fd60006781670 */
[----:B0-----:R-:W0:Y:S08]  /*17ee0*/  @!P1 LDC.64 R236, c[0x0][0x650] ;  /* 0x00019400ffec9b82 */ /* 0x001e300000000a00 */
[----:B------:R-:W1:Y:S01]  /*17ef0*/  @!P4 LDC.64 R240, c[0x0][0x650] ;  /* 0x00019400fff0cb82 */ /* 0x000e620000000a00 */
[----:B------:R-:W-:Y:S02]  /*17f00*/  USHF.L.U32 UR9, UR6, 0x6, URZ ;  /* 0x0000000606097899 */ /* 0x000fe4000800063f */
[----:B------:R-:W-:Y:S01]  /*17f10*/  USHF.L.U64.HI UR12, UR6, 0x6, UR7 ;  /* 0x00000006060c7899 */ /* 0x000fe20008010207 */
[----:B------:R-:W-:-:S03]  /*17f20*/  FMUL R11, R243, UR13 ;  /* 0x0000000df30b7c20 */ /* 0x000fc60008400000 */
[----:B0-----:R-:W-:-:S04]  /*17f30*/  @!P1 IADD3 R236, P5, P6, R4, UR9, R236 ;  /* 0x0000000904ec9c10 */ /* 0x001fc8000febe0ec */
[----:B------:R-:W-:Y:S02]  /*17f40*/  @!P1 IADD3.X R237, R3, UR12, R237, P5, P6 ;  /* 0x0000000c03ed9c10 */ /* 0x000fe4000afec4ed */
[----:B-1----:R-:W-:Y:S02]  /*17f50*/  @!P4 IADD3 R240, P5, R4, R240, RZ ;  /* 0x000000f004f0c210 */ /* 0x002fe40007fbe0ff */
[----:B------:R-:W-:-:S03]  /*17f60*/  F2FP.SATFINITE.E4M3.F32.PACK_AB_MERGE_C R11, RZ, R11, RZ ;  /* 0x0000000bff0b723e */ /* 0x000fc600048070ff */
[----:B------:R-:W-:-:S05]  /*17f70*/  @!P4 IMAD.X R241, R3, 0x1, R241, P5 ;  /* 0x0000000103f1c824 */ /* 0x000fca00028e06f1 */
[----:B------:R0:W-:Y:S01]  /*17f80*/  @!P4 STG.E.U8 desc[UR14][R240.64+0x79], R11 ;  /* 0x0000790bf000c986 */ /* 0x0001e2000c10110e */
[----:B------:R-:W-:Y:S01]  /*17f90*/  ISETP.LT.OR P4, PT, R0, 0x2, !P0 ;  /* 0x000000020000780c */ /* 0x000fe20004781670 */
[----:B0-----:R-:W-:-:S12]  /*17fa0*/  FMUL R11, R242, UR13 ;  /* 0x0000000df20b7c20 */ /* 0x001fd80008400000 */
[----:B------:R-:W0:Y:S01]  /*17fb0*/  @!P4 LDC.64 R240, c[0x0][0x650] ;  /* 0x00019400fff0cb82 */ /* 0x000e220000000a00 */
[----:B------:R-:W-:-:S05]  /*17fc0*/  F2FP.SATFINITE.E4M3.F32.PACK_AB_MERGE_C R11, RZ, R11, RZ ;  /* 0x0000000bff0b723e */ /* 0x000fca00048070ff */
[----:B------:R1:W-:Y:S01]  /*17fd0*/  @!P2 STG.E.U8 desc[UR14][R238.64+0x78], R11 ;  /* 0x0000780bee00a986 */ /* 0x0003e2000c10110e */
[----:B------:R-:W-:-:S13]  /*17fe0*/  ISETP.LT.OR P2, PT, R0, 0x9, !P0 ;  /* 0x000000090000780c */ /* 0x000fda0004741670 */
[----:B------:R-:W2:Y:S01]  /*17ff0*/  @!P2 LDC.64 R242, c[0x0][0x650] ;  /* 0x00019400fff2ab82 */ /* 0x000ea20000000a00 */
[----:B0-----:R-:W-:Y:S02]  /*18000*/  @!P4 IADD3 R240, P5, P6, R4, UR9, R240 ;  /* 0x0000000904f0cc10 */ /* 0x001fe4000febe0f0 */
[----:B------:R-:W-:Y:S02]  /*18010*/  LOP3.LUT R10, R10, 0xfffffffd, RZ, 0xc0, !PT ;  /* 0xfffffffd0a0a7812 */ /* 0x000fe400078ec0ff */
[----:B------:R-:W-:Y:S02]  /*18020*/  @!P4 IADD3.X R241, R3, UR12, R241, P5, P6 ;  /* 0x0000000c03f1cc10 */ /* 0x000fe4000afec4f1 */
[----:B------:R-:W-:Y:S02]  /*18030*/  @P2 LOP3.LUT R10, R10, 0x2, RZ, 0xfc, !PT ;  /* 0x000000020a0a2812 */ /* 0x000fe400078efcff */
[----:B--2---:R-:W-:-:S04]  /*18040*/  @!P2 IADD3 R242, P5, P6, R4, UR9, R242 ;  /* 0x0000000904f2ac10 */ /* 0x004fc8000febe0f2 */
[----:B------:R-:W-:Y:S02]  /*18050*/  @!P2 IADD3.X R243, R3, UR12, R243, P5, P6 ;  /* 0x0000000c03f3ac10 */ /* 0x000fe4000afec4f3 */
[----:B------:R-:W-:-:S13]  /*18060*/  ISETP.LT.OR P2, PT, R0, 0xa, !P0 ;  /* 0x0000000a0000780c */ /* 0x000fda0004741670 */
[----:B-1----:R-:W0:Y:S01]  /*18070*/  @!P2 LDC.64 R238, c[0x0][0x650] ;  /* 0x00019400ffeeab82 */ /* 0x002e220000000a00 */
[----:B------:R-:W-:-:S05]  /*18080*/  FMUL R11, R244, UR13 ;  /* 0x0000000df40b7c20 */ /* 0x000fca0008400000 */
[----:B------:R-:W-:Y:S02]  /*18090*/  F2FP.SATFINITE.E4M3.F32.PACK_AB_MERGE_C R11, RZ, R11, RZ ;  /* 0x0000000bff0b723e */ /* 0x000fe400048070ff */
[----:B0-----:R-:W-:-:S04]  /*180a0*/  @!P2 IADD3 R238, P5, P6, R4, UR9, R238 ;  /* 0x0000000904eeac10 */ /* 0x001fc8000febe0ee */
[----:B------:R-:W-:Y:S02]  /*180b0*/  @!P2 IADD3.X R239, R3, UR12, R239, P5, P6 ;  /* 0x0000000c03efac10 */ /* 0x000fe4000afec4ef */
[----:B------:R-:W-:Y:S01]  /*180c0*/  ISETP.LT.OR P2, PT, R0, 0x11, !P0 ;  /* 0x000000110000780c */ /* 0x000fe20004741670 */
[----:B------:R0:W-:-:S12]  /*180d0*/  @!P3 STG.E.U8 desc[UR14][R234.64+0x79], R11 ;  /* 0x0000790bea00b986 */ /* 0x0001d8000c10110e */
[----:B0-----:R-:W0:Y:S01]  /*180e0*/  @!P2 LDC.64 R234, c[0x0][0x650] ;  /* 0x00019400ffeaab82 */ /* 0x001e220000000a00 */
        /* <DEDUP_REMOVED lines=11> */
[----:B------:R-:W-:-:S04]  /*181a0*/  ISETP.GE.AND P1, PT, R12, 0x49, PT ;  /* 0x000000490c00780c */ /* 0x000fc80003f26270 */
[----:B------:R-:W-:Y:S01]  /*181b0*/  ISETP.LT.OR P3, PT, R0, 0x1, !P1 ;  /* 0x000000010000780c */ /* 0x000fe20004f61670 */
[----:B------:R0:W-:-:S12]  /*181c0*/  @!P4 STG.E.U8 desc[UR14][R240.64+0x1], R153 ;  /* 0x00000199f000c986 */ /* 0x0001d8000c10110e */
[----:B0-----:R-:W0:Y:S01]  /*181d0*/  @!P3 LDC.64 R240, c[0x0][0x650] ;  /* 0x00019400fff0bb82 */ /* 0x001e220000000a00 */
[----:B------:R-:W-:Y:S01]  /*181e0*/  IMAD.U32 R13, RZ, RZ, UR8 ;  /* 0x00000008ff0d7e24 */ /* 0x000fe2000f8e00ff */
[----:B------:R-:W-:Y:S01]  /*181f0*/  ISETP.LT.OR P2, PT, R0, 0x19, !P0 ;  /* 0x000000190000780c */ /* 0x000fe20004741670 */
[----:B------:R-:W-:-:S03]  /*18200*/  IMAD.U32 R11, RZ, RZ, UR5 ;  /* 0x00000005ff0b7e24 */ /* 0x000fc6000f8e00ff */
[----:B------:R-:W-:-:S04]  /*18210*/  @!P3 IADD3 R13, P5, P6, R13, UR9, R4 ;  /* 0x000000090d0dbc10 */ /* 0x000fc8000febe004 */
[----:B------:R-:W-:-:S05]  /*18220*/  @!P3 IADD3.X R11, R11, UR12, R3, P5, P6 ;  /* 0x0000000c0b0bbc10 */ /* 0x000fca000afec403 */
[----:B------:R-:W1:Y:S01]  /*18230*/  @!P2 LDC.64 R152, c[0x0][0x650] ;  /* 0x00019400ff98ab82 */ /* 0x000e620000000a00 */
[----:B0-----:R-:W-:-:S05]  /*18240*/  @!P3 IADD3 R240, P4, R13, R240, RZ ;  /* 0x000000f00df0b210 */ /* 0x001fca0007f9e0ff */
[----:B------:R-:W-:Y:S01]  /*18250*/  @!P3 IMAD.X R241, R11, 0x1, R241, P4 ;  /* 0x000000010bf1b824 */ /* 0x000fe200020e06f1 */
[----:B------:R-:W-:Y:S01]  /*18260*/  ISETP.LT.OR P4, PT, R0, 0x2, !P1 ;  /* 0x000000020000780c */ /* 0x000fe20004f81670 */
[----:B------:R-:W-:-:S12]  /*18270*/  FMUL R154, R154, UR13 ;  /* 0x0000000d9a9a7c20 */ /* 0x000fd80008400000 */
[----:B------:R-:W0:Y:S01]  /*18280*/  @!P4 LDC.64 R244, c[0x0][0x650] ;  /* 0x00019400fff4cb82 */ /* 0x000e220000000a00 */
[----:B------:R-:W-:Y:S01]  /*18290*/  F2FP.SATFINITE.E4M3.F32.PACK_AB_MERGE_C R154, RZ, R154, RZ ;  /* 0x0000009aff9a723e */ /* 0x000fe200048070ff */
[----:B------:R-:W-:Y:S01]  /*182a0*/  IMAD.U32 R13, RZ, RZ, UR8 ;  /* 0x00000008ff0d7e24 */ /* 0x000fe2000f8e00ff */
[----:B-1----:R-:W-:Y:S01]  /*182b0*/  @!P2 IADD3 R152, P5, P6, R4, UR9, R152 ;  /* 0x000000090498ac10 */ /* 0x002fe2000febe098 */
[----:B------:R-:W-:Y:S02]  /*182c0*/  IMAD.U32 R11, RZ, RZ, UR5 ;  /* 0x00000005ff0b7e24 */ /* 0x000fe4000f8e00ff */
[----:B------:R1:W-:Y:S01]  /*182d0*/  @!P3 STG.E.U8 desc[UR14][R240.64], R154 ;  /* 0x0000009af000b986 */ /* 0x0003e2000c10110e */
[----:B------:R-:W-:Y:S02]  /*182e0*/  @!P2 IADD3.X R153, R3, UR12, R153, P5, P6 ;  /* 0x0000000c0399ac10 */ /* 0x000fe4000afec499 */
[----:B------:R-:W-:-:S04]  /*182f0*/  @!P4 IADD3 R13, P3, P5, R13, UR9, R4 ;  /* 0x000000090d0dcc10 */ /* 0x000fc8000fd7e004 */
[----:B------:R-:W-:Y:S02]  /*18300*/  @!P4 IADD3.X R11, R11, UR12, R3, P3, P5 ;  /* 0x0000000c0b0bcc10 */ /* 0x000fe40009fea403 */
[----:B0-----:R-:W-:-:S05]  /*18310*/  @!P4 IADD3 R244, P3, R13, R244, RZ ;  /* 0x000000f40df4c210 */ /* 0x001fca0007f7e0ff */
[----:B------:R-:W-:Y:S01]  /*18320*/  @!P4 IMAD.X R245, R11, 0x1, R245, P3 ;  /* 0x000000010bf5c824 */ /* 0x000fe200018e06f5 */
[----:B------:R-:W-:-:S13]  /*18330*/  ISETP.LT.OR P3, PT, R0, 0x1a, !P0 ;  /* 0x0000001a0000780c */ /* 0x000fda0004761670 */
[----:B-1----:R-:W0:Y:S01]  /*18340*/  @!P3 LDC.64 R240, c[0x0][0x650] ;  /* 0x00019400fff0bb82 */ /* 0x002e220000000a00 */
[C---:B------:R-:W-:Y:S02]  /*18350*/  LOP3.LUT P2, RZ, R10.reuse, 0x2, RZ, 0xc0, !PT ;  /* 0x000000020aff7812 */ /* 0x040fe4000784c0ff */
[----:B------:R-:W-:Y:S01]  /*18360*/  LOP3.LUT R10, R10, 0xfffffffe, RZ, 0xc0, !PT ;  /* 0xfffffffe0a0a7812 */ /* 0x000fe200078ec0ff */
[----:B------:R-:W-:-:S03]  /*18370*/  FMUL R155, R155, UR13 ;  /* 0x0000000d9b9b7c20 */ /* 0x000fc60008400000 */
[----:B------:R-:W-:Y:S01]  /*18380*/  @P3 LOP3.LUT R10, R10, 0x1, RZ, 0xfc, !PT ;  /* 0x000000010a0a3812 */ /* 0x000fe200078efcff */
[----:B------:R-:W-:Y:S01]  /*18390*/  FMUL R156, R156, UR13 ;  /* 0x0000000d9c9c7c20 */ /* 0x000fe20008400000 */
[----:B------:R-:W-:Y:S02]  /*183a0*/  F2FP.SATFINITE.E4M3.F32.PACK_AB_MERGE_C R155, RZ, R155, RZ ;  /* 0x0000009bff9b723e */ /* 0x000fe400048070ff */
[----:B0-----:R-:W-:-:S04]  /*183b0*/  @!P3 IADD3 R240, P5, P6, R4, UR9, R240 ;  /* 0x0000000904f0bc10 */ /* 0x001fc8000febe0f0 */
[----:B------:R-:W-:Y:S02]  /*183c0*/  @!P3 IADD3.X R241, R3, UR12, R241, P5, P6 ;  /* 0x0000000c03f1bc10 */ /* 0x000fe4000afec4f1 */
[C---:B------:R-:W-:Y:S02]  /*183d0*/  ISETP.LT.OR P6, PT, R0.reuse, 0x21, !P0 ;  /* 0x000000210000780c */ /* 0x040fe400047c1670 */
[----:B------:R-:W-:Y:S01]  /*183e0*/  ISETP.LT.OR P3, PT, R0, 0x22, !P0 ;  /* 0x000000220000780c */ /* 0x000fe20004761670 */
[----:B------:R0:W-:Y:S01]  /*183f0*/  @!P4 STG.E.U8 desc[UR14][R244.64+0x1], R155 ;  /* 0x0000019bf400c986 */ /* 0x0001e2000c10110e */
[----:B------:R-:W-:-:S05]  /*18400*/  F2FP.SATFINITE.E4M3.F32.PACK_AB_MERGE_C R156, RZ, R156, RZ ;  /* 0x0000009cff9c723e */ /* 0x000fca00048070ff */
[----:B------:R1:W-:Y:S04]  /*18410*/  @!P2 STG.E.U8 desc[UR14][R242.64+0x8], R156 ;  /* 0x0000089cf200a986 */ /* 0x0003e8000c10110e */
[----:B0-----:R-:W0:Y:S08]  /*18420*/  @!P6 LDC.64 R154, c[0x0][0x650] ;  /* 0x00019400ff9aeb82 */ /* 0x001e300000000a00 */
[----:B-1----:R-:W1:Y:S01]  /*18430*/  @!P3 LDC.64 R242, c[0x0][0x650] ;  /* 0x00019400fff2bb82 */ /* 0x002e620000000a00 */
[----:B------:R-:W-:Y:S01]  /*18440*/  FMUL R157, R157, UR13 ;  /* 0x0000000d9d9d7c20 */ /* 0x000fe20008400000 */
[----:B0-----:R-:W-:-:S04]  /*18450*/  @!P6 IADD3 R154, P4, P5, R4, UR9, R154 ;  /* 0x00000009049aec10 */ /* 0x001fc8000fd9e09a */
[C---:B------:R-:W-:Y:S02]  /*18460*/  @!P6 IADD3.X R155, R3.reuse, UR12, R155, P4, P5 ;  /* 0x0000000c039bec10 */ /* 0x040fe4000a7ea49b */
[----:B-1----:R-:W-:Y:S02]  /*18470*/  @!P3 IADD3 R242, P2, P4, R4, UR9, R242 ;  /* 0x0000000904f2bc10 */ /* 0x002fe4000fc5e0f2 */
[C---:B------:R-:W-:Y:S02]  /*18480*/  ISETP.LT.OR P6, PT, R0.reuse, 0xa, !P0 ;  /* 0x0000000a0000780c */ /* 0x040fe400047c1670 */
[----:B------:R-:W-:Y:S02]  /*18490*/  @!P3 IADD3.X R243, R3, UR12, R243, P2, P4 ;  /* 0x0000000c03f3bc10 */ /* 0x000fe400097e84f3 */
[----:B------:R-:W-:Y:S02]  /*184a0*/  ISETP.LT.OR P2, PT, R0, 0x9, !P1 ;  /* 0x000000090000780c */ /* 0x000fe40004f41670 */
[----:B------:R-:W-:-:S02]  /*184b0*/  F2FP.SATFINITE.E4M3.F32.PACK_AB_MERGE_C R157, RZ, R157, RZ ;  /* 0x0000009dff9d723e */ /* 0x000fc400048070ff */
[----:B------:R-:W-:-:S05]  /*184c0*/  ISETP.LT.OR P3, PT, R0, 0x29, !P0 ;  /* 0x000000290000780c */ /* 0x000fca0004761670 */
[----:B------:R0:W-:Y:S04]  /*184d0*/  @!P6 STG.E.U8 desc[UR14][R238.64+0x9], R157 ;  /* 0x0000099dee00e986 */ /* 0x0001e8000c10110e */
[----:B0-----:R-:W0:Y:S01]  /*184e0*/  @!P2 LDC.64 R238, c[0x0][0x650] ;  /* 0x00019400ffeeab82 */ /* 0x001e220000000a00 */
[----:B------:R-:W-:-:S07]  /*184f0*/  IMAD.U32 R13, RZ, RZ, UR8 ;  /* 0x00000008ff0d7e24 */ /* 0x000fce000f8e00ff */
[----:B------:R-:W1:Y:S01]  /*18500*/  @!P3 LDC.64 R156, c[0x0][0x650] ;  /* 0x00019400ff9cbb82 */ /* 0x000e620000000a00 */
[----:B------:R-:W-:Y:S01]  /*18510*/  IMAD.U32 R11, RZ, RZ, UR5 ;  /* 0x00000005ff0b7e24 */ /* 0x000fe2000f8e00ff */
[----:B------:R-:W-:Y:S01]  /*18520*/  @!P2 IADD3 R13, P4, P5, R13, UR9, R4 ;  /* 0x000000090d0dac10 */ /* 0x000fe2000fd9e004 */
[----:B------:R-:W-:-:S03]  /*18530*/  FMUL R158, R158, UR13 ;  /* 0x0000000d9e9e7c20 */ /* 0x000fc60008400000 */
[----:B------:R-:W-:Y:S02]  /*18540*/  @!P2 IADD3.X R11, R11, UR12, R3, P4, P5 ;  /* 0x0000000c0b0bac10 */ /* 0x000fe4000a7ea403 */
[----:B------:R-:W-:Y:S02]  /*18550*/  F2FP.SATFINITE.E4M3.F32.PACK_AB_MERGE_C R158, RZ, R158, RZ ;  /* 0x0000009eff9e723e */ /* 0x000fe400048070ff */
[----:B0-----:R-:W-:-:S05]  /*18560*/  @!P2 IADD3 R238, P4, R13, R238, RZ ;  /* 0x000000ee0deea210 */ /* 0x001fca0007f9e0ff */
[----:B------:R-:W-:Y:S01]  /*18570*/  @!P2 IMAD.X R239, R11, 0x1, R239, P4 ;  /* 0x000000010befa824 */ /* 0x000fe200020e06ef */
[----:B-1----:R-:W-:-:S04]  /*18580*/  @!P3 IADD3 R156, P5, P6, R4, UR9, R156 ;  /* 0x00000009049cbc10 */ /* 0x002fc8000febe09c */
[----:B------:R0:W-:Y:S01]  /*18590*/  @!P2 STG.E.U8 desc[UR14][R238.64+0x8], R158 ;  /* 0x0000089eee00a986 */ /* 0x0001e2000c10110e */
[C---:B------:R-:W-:Y:S02]  /*185a0*/  ISETP.LT.OR P2, PT, R0.reuse, 0xa, !P1 ;  /* 0x0000000a0000780c */ /* 0x040fe40004f41670 */
[----:B------:R-:W-:Y:S02]  /*185b0*/  @!P3 IADD3.X R157, R3, UR12, R157, P5, P6 ;  /* 0x0000000c039dbc10 */ /* 0x000fe4000afec49d */
[----:B------:R-:W-:-:S09]  /*185c0*/  ISETP.LT.OR P3, PT, R0, 0x2a, !P0 ;  /* 0x0000002a0000780c */ /* 0x000fd20004761670 */
[----:B------:R-:W1:Y:S08]  /*185d0*/  @!P2 LDC.64 R244, c[0x0][0x650] ;  /* 0x00019400fff4ab82 */ /* 0x000e700000000a00 */
[----:B0-----:R-:W0:Y:S01]  /*185e0*/  @!P3 LDC.64 R238, c[0x0][0x650] ;  /* 0x00019400ffeebb82 */ /* 0x001e220000000a00 */
[----:B------:R-:W-:Y:S02]  /*185f0*/  IMAD.U32 R13, RZ, RZ, UR8 ;  /* 0x00000008ff0d7e24 */ /* 0x000fe4000f8e00ff */
[----:B------:R-:W-:-:S03]  /*18600*/  IMAD.U32 R11, RZ, RZ, UR5 ;  /* 0x00000005ff0b7e24 */ /* 0x000fc6000f8e00ff */
[----:B------:R-:W-:-:S04]  /*18610*/  @!P2 IADD3 R13, P4, P5, R13, UR9, R4 ;  /* 0x000000090d0dac10 */ /* 0x000fc8000fd9e004 */
[----:B------:R-:W-:Y:S02]  /*18620*/  @!P2 IADD3.X R11, R11, UR12, R3, P4, P5 ;  /* 0x0000000c0b0bac10 */ /* 0x000fe4000a7ea403 */
[----:B-1----:R-:W-:-:S05]  /*18630*/  @!P2 IADD3 R244, P4, R13, R244, RZ ;  /* 0x000000f40df4a210 */ /* 0x002fca0007f9e0ff */
[----:B------:R-:W-:Y:S01]  /*18640*/  @!P2 IMAD.X R245, R11, 0x1, R245, P4 ;  /* 0x000000010bf5a824 */ /* 0x000fe200020e06f5 */
[----:B0-----:R-:W-:Y:S01]  /*18650*/  @!P3 IADD3 R238, P4, P5, R4, UR9, R238 ;  /* 0x0000000904eebc10 */ /* 0x001fe2000fd9e0ee */
[----:B------:R-:W-:-:S03]  /*18660*/  FMUL R159, R159, UR13 ;  /* 0x0000000d9f9f7c20 */ /* 0x000fc60008400000 */
[----:B------:R-:W-:Y:S02]  /*18670*/  @!P3 IADD3.X R239, R3, UR12, R239, P4, P5 ;  /* 0x0000000c03efbc10 */ /* 0x000fe4000a7ea4ef */
[----:B------:R-:W-:Y:S01]  /*18680*/  ISETP.LT.OR P3, PT, R0, 0x11, !P0 ;  /* 0x000000110000780c */ /* 0x000fe20004761670 */
[----:B------:R-:W-:Y:S01]  /*18690*/  FMUL R160, R160, UR13 ;  /* 0x0000000da0a07c20 */ /* 0x000fe20008400000 */
[----:B------:R-:W-:Y:S02]  /*186a0*/  F2FP.SATFINITE.E4M3.F32.PACK_AB_MERGE_C R159, RZ, R159, RZ ;  /* 0x0000009fff9f723e */ /* 0x000fe400048070ff */
[C---:B------:R-:W-:Y:S02]  /*186b0*/  ISETP.LT.OR P6, PT, R0.reuse, 0x31, !P0 ;  /* 0x000000310000780c */ /* 0x040fe400047c1670 */
[----:B------:R-:W-:Y:S01]  /*186c0*/  F2FP.SATFINITE.E4M3.F32.PACK_AB_MERGE_C R160, RZ, R160, RZ ;  /* 0x000000a0ffa0723e */ /* 0x000fe200048070ff */
[----:B------:R0:W-:Y:S06]  /*186d0*/  @!P2 STG.E.U8 desc[UR14][R244.64+0x9], R159 ;  /* 0x0000099ff400a986 */ /* 0x0001ec000c10110e */
[----:B------:R1:W-:Y:S01]  /*186e0*/  @!P3 STG.E.U8 desc[UR14][R234.64+0x10], R160 ;  /* 0x000010a0ea00b986 */ /* 0x0003e2000c10110e */
[----:B------:R-:W-:-:S03]  /*186f0*/  ISETP.LT.OR P3, PT, R0, 0x32, !P0 ;  /* 0x000000320000780c */ /* 0x000fc60004761670 */
[----:B0-----:R-:W0:Y:S10]  /*18700*/  @!P6 LDC.64 R158, c[0x0][0x650] ;  /* 0x00019400ff9eeb82 */ /* 0x001e340000000a00 */
[----:B-1----:R-:W1:Y:S01]  /*18710*/  @!P3 LDC.64 R234, c[0x0][0x650] ;  /* 0x00019400ffeabb82 */ /* 0x002e620000000a00 */
[----:B------:R-:W-:Y:S01]  /*18720*/  FMUL R161, R161, UR13 ;  /* 0x0000000da1a17c20 */ /* 0x000fe20008400000 */
[----:B0-----:R-:W-:-:S04]  /*18730*/  @!P6 IADD3 R158, P2, P4, R4, UR9, R158 ;  /* 0x00000009049eec10 */ /* 0x001fc8000fc5e09e */
[----:B------:R-:W-:Y:S02]  /*18740*/  @!P6 IADD3.X R159, R3, UR12, R159, P2, P4 ;  /* 0x0000000c039fec10 */ /* 0x000fe400097e849f */
[----:B-1----:R-:W-:-:S04]  /*18750*/  @!P3 IADD3 R234, P2, P4, R4, UR9, R234 ;  /* 0x0000000904eabc10 */ /* 0x002fc8000fc5e0ea */
[----:B------:R-:W-:Y:S02]  /*18760*/  @!P3 IADD3.X R235, R3, UR12, R235, P2, P4 ;  /* 0x0000000c03ebbc10 */ /* 0x000fe400097e84eb */
[C---:B------:R-:W-:Y:S02]  /*18770*/  ISETP.LT.OR P3, PT, R0.reuse, 0x12, !P0 ;  /* 0x000000120000780c */ /* 0x040fe40004761670 */
[----:B------:R-:W-:Y:S02]  /*18780*/  ISETP.LT.OR P2, PT, R0, 0x11, !P1 ;  /* 0x000000110000780c */ /* 0x000fe40004f41670 */
[----:B------:R-:W-:-:S09]  /*18790*/  F2FP.SATFINITE.E4M3.F32.PACK_AB_MERGE_C R161, RZ, R161, RZ ;  /* 0x000000a1ffa1723e */ /* 0x000fd200048070ff */
[----:B------:R0:W-:Y:S02]  /*187a0*/  @!P3 STG.E.U8 desc[UR14][R236.64+0x11], R161 ;  /* 0x000011a1ec00b986 */ /* 0x0001e4000c10110e */
[----:B0-----:R-:W0:Y:S01]  /*187b0*/  @!P2 LDC.64 R160, c[0x0][0x650] ;  /* 0x00019400ffa0ab82 */ /* 0x001e220000000a00 */
[----:B------:R-:W-:Y:S01]  /*187c0*/  IMAD.U32 R13, RZ, RZ, UR8 ;  /* 0x00000008ff0d7e24 */ /* 0x000fe2000f8e00ff */
[----:B------:R-:W-:Y:S01]  /*187d0*/  ISETP.LT.OR P3, PT, R0, 0x39, !P0 ;  /* 0x000000390000780c */ /* 0x000fe20004761670 */
[----:B------:R-:W-:-:S03]  /*187e0*/  IMAD.U32 R11, RZ, RZ, UR5 ;  /* 0x00000005ff0b7e24 */ /* 0x000fc6000f8e00ff */
[----:B------:R-:W-:Y:S01]  /*187f0*/  @!P2 IADD3 R13, P4, P5, R13, UR9, R4 ;  /* 0x000000090d0dac10 */ /* 0x000fe2000fd9e004 */
[----:B------:R-:W-:-:S03]  /*18800*/  FMUL R162, R162, UR13 ;  /* 0x0000000da2a27c20 */ /* 0x000fc60008400000 */
[----:B------:R-:W-:Y:S02]  /*18810*/  @!P2 IADD3.X R11, R11, UR12, R3, P4, P5 ;  /* 0x0000000c0b0bac10 */ /* 0x000fe4000a7ea403 */
[----:B------:R-:W-:-:S03]  /*18820*/  F2FP.SATFINITE.E4M3.F32.PACK_AB_MERGE_C R162, RZ, R162, RZ ;  /* 0x000000a2ffa2723e */ /* 0x000fc600048070ff */
[----:B------:R-:W1:Y:S01]  /*18830*/  @!P3 LDC.64 R236, c[0x0][0x650] ;  /* 0x00019400ffecbb82 */ /* 0x000e620000000a00 */
[----:B0-----:R-:W-:-:S05]  /*18840*/  @!P2 IADD3 R160, P4, R13, R160, RZ ;  /* 0x000000a00da0a210 */ /* 0x001fca0007f9e0ff */
[----:B------:R-:W-:-:S05]  /*18850*/  @!P2 IMAD.X R161, R11, 0x1, R161, P4 ;  /* 0x000000010ba1a824 */ /* 0x000fca00020e06a1 */
[----:B------:R0:W-:Y:S01]  /*18860*/  @!P2 STG.E.U8 desc[UR14][R160.64+0x10], R162 ;  /* 0x000010a2a000a986 */ /* 0x0001e2000c10110e */
[----:B------:R-:W-:Y:S02]  /*18870*/  ISETP.LT.OR P2, PT, R0, 0x12, !P1 ;  /* 0x000000120000780c */ /* 0x000fe40004f41670 */
[----:B------:R-:W-:Y:S02]  /*18880*/  LOP3.LUT R7, R7, 0xfffffffe, RZ, 0xc0, !PT ;  /* 0xfffffffe07077812 */ /* 0x000fe400078ec0ff */
[----:B-1----:R-:W-:Y:S01]  /*18890*/  @!P3 IADD3 R236, P5, P6, R4, UR9, R236 ;  /* 0x0000000904ecbc10 */ /* 0x002fe2000febe0ec */
[----:B------:R-:W-:-:S08]  /*188a0*/  IMAD.U32 R11, RZ, RZ, UR8 ;  /* 0x00000008ff0b7e24 */ /* 0x000fd0000f8e00ff */
[----:B0-----:R-:W0:Y:S01]  /*188b0*/  @!P2 LDC.64 R160, c[0x0][0x650] ;  /* 0x00019400ffa0ab82 */ /* 0x001e220000000a00 */
[----:B------:R-:W-:Y:S02]  /*188c0*/  @P3 LOP3.LUT R7, R7, 0x1, RZ, 0xfc, !PT ;  /* 0x0000000107073812 */ /* 0x000fe400078efcff */
[----:B------:R-:W-:Y:S02]  /*188d0*/  @!P3 IADD3.X R237, R3, UR12, R237, P5, P6 ;  /* 0x0000000c03edbc10 */ /* 0x000fe4000afec4ed */
[----:B------:R-:W-:Y:S01]  /*188e0*/  LOP3.LUT P3, RZ, R10, 0x1, RZ, 0xc0, !PT ;  /* 0x000000010aff7812 */ /* 0x000fe2000786c0ff */
[----:B------:R-:W-:Y:S01]  /*188f0*/  IMAD.U32 R10, RZ, RZ, UR5 ;  /* 0x00000005ff0a7e24 */ /* 0x000fe2000f8e00ff */
[----:B------:R-:W-:-:S04]  /*18900*/  @!P2 IADD3 R11, P4, P5, R11, UR9, R4 ;  /* 0x000000090b0bac10 */ /* 0x000fc8000fd9e004 */
[----:B------:R-:W-:Y:S02]  /*18910*/  @!P2 IADD3.X R10, R10, UR12, R3, P4, P5 ;  /* 0x0000000c0a0aac10 */ /* 0x000fe4000a7ea403 */
[----:B------:R-:W-:Y:S02]  /*18920*/  ISETP.LT.OR P5, PT, R0, 0x3a, !P0 ;  /* 0x0000003a0000780c */ /* 0x000fe400047a1670 */
[----:B0-----:R-:W-:-:S05]  /*18930*/  @!P2 IADD3 R160, P4, R11, R160, RZ ;  /* 0x000000a00ba0a210 */ /* 0x001fca0007f9e0ff */
[----:B------:R-:W-:-:S06]  /*18940*/  @!P2 IMAD.X R161, R10, 0x1, R161, P4 ;  /* 0x000000010aa1a824 */ /* 0x000fcc00020e06a1 */
[----:B------:R-:W0:Y:S01]  /*18950*/  @!P5 LDC.64 R10, c[0x0][0x650] ;  /* 0x00019400ff0adb82 */ /* 0x000e220000000a00 */
[----:B------:R-:W-:Y:S01]  /*18960*/  LOP3.LUT R6, R6, 0x7fffffff, RZ, 0xc0, !PT ;  /* 0x7fffffff06067812 */ /* 0x000fe200078ec0ff */
[----:B------:R-:W-:-:S03]  /*18970*/  FMUL R163, R163, UR13 ;  /* 0x0000000da3a37c20 */ /* 0x000fc60008400000 */
[----:B------:R-:W-:Y:S02]  /*18980*/  @P5 LOP3.LUT R6, R6, 0x80000000, RZ, 0xfc, !PT ;  /* 0x8000000006065812 */ /* 0x000fe400078efcff */
[----:B------:R-:W-:Y:S02]  /*18990*/  F2FP.SATFINITE.E4M3.F32.PACK_AB_MERGE_C R163, RZ, R163, RZ ;  /* 0x000000a3ffa3723e */ /* 0x000fe400048070ff */
[----:B0-----:R-:W-:-:S04]  /*189a0*/  @!P5 IADD3 R10, P4, P6, R4, UR9, R10 ;  /* 0x00000009040adc10 */ /* 0x001fc8000fe9e00a */
[----:B------:R-:W-:Y:S02]  /*189b0*/  @!P5 IADD3.X R11, R3, UR12, R11, P4, P6 ;  /* 0x0000000c030bdc10 */ /* 0x000fe4000a7ec40b */
[----:B------:R-:W-:Y:S01]  /*189c0*/  ISETP.LT.OR P5, PT, R0, 0x41, !P0 ;  /* 0x000000410000780c */ /* 0x000fe200047a1670 */
[----:B------:R0:W-:-:S12]  /*189d0*/  @!P2 STG.E.U8 desc[UR14][R160.64+0x11], R163 ;  /* 0x000011a3a000a986 */ /* 0x0001d8000c10110e */
[----:B0-----:R-:W0:Y:S01]  /*189e0*/  @!P5 LDC.64 R160, c[0x0][0x650] ;  /* 0x00019400ffa0db82 */ /* 0x001e220000000a00 */
[----:B------:R-:W-:Y:S02]  /*189f0*/  LOP3.LUT R7, R7, 0xfffffeff, RZ, 0xc0, !PT ;  /* 0xfffffeff07077812 */ /* 0x000fe400078ec0ff */
[----:B------:R-:W-:Y:S02]  /*18a00*/  ISETP.LT.OR P6, PT, R0, 0x19, !P0 ;  /* 0x000000190000780c */ /* 0x000fe400047c1670 */
[----:B------:R-:W-:Y:S01]  /*18a10*/  @P5 LOP3.LUT R7, R7, 0x100, RZ, 0xfc, !PT ;  /* 0x0000010007075812 */ /* 0x000fe200078efcff */
        /* <DEDUP_REMOVED lines=14> */
[----:B------:R-:W-:Y:S01]  /*18b00*/  LOP3.LUT R7, R7, 0xfffffff7, RZ, 0xc0, !PT ;  /* 0xfffffff707077812 */ /* 0x000fe200078ec0ff */
[----:B------:R-:W-:-:S03]  /*18b10*/  IMAD.U32 R162, RZ, RZ, UR8 ;  /* 0x00000008ffa27e24 */ /* 0x000fc6000f8e00ff */
[----:B------:R-:W-:Y:S01]  /*18b20*/  @P5 LOP3.LUT R7, R7, 0x8, RZ, 0xfc, !PT ;  /* 0x0000000807075812 */ /* 0x000fe200078efcff */
[----:B------:R-:W-:Y:S01]  /*18b30*/  IMAD.U32 R13, RZ, RZ, UR5 ;  /* 0x00000005ff0d7e24 */ /* 0x000fe2000f8e00ff */
[----:B------:R-:W-:Y:S02]  /*18b40*/  ISETP.LT.OR P5, PT, R0, 0x49, !P0 ;  /* 0x000000490000780c */ /* 0x000fe400047a1670 */
[----:B------:R-:W-:Y:S01]  /*18b50*/  @!P2 IADD3 R162, P4, P6, R162, UR9, R4 ;  /* 0x00000009a2a2ac10 */ /* 0x000fe2000fe9e004 */
[----:B------:R-:W-:-:S03]  /*18b60*/  FMUL R166, R166, UR13 ;  /* 0x0000000da6a67c20 */ /* 0x000fc60008400000 */
[----:B------:R-:W-:Y:S02]  /*18b70*/  @!P2 IADD3.X R13, R13, UR12, R3, P4, P6 ;  /* 0x0000000c0d0dac10 */ /* 0x000fe4000a7ec403 */
[----:B------:R-:W-:Y:S02]  /*18b80*/  F2FP.SATFINITE.E4M3.F32.PACK_AB_MERGE_C R166, RZ, R166, RZ ;  /* 0x000000a6ffa6723e */ /* 0x000fe400048070ff */
[----:B0-----:R-:W-:-:S03]  /*18b90*/  @!P2 IADD3 R164, P3, R162, R164, RZ ;  /* 0x000000a4a2a4a210 */ /* 0x001fc60007f7e0ff */
[----:B------:R-:W0:Y:S02]  /*18ba0*/  @!P5 LDC.64 R162, c[0x0][0x650] ;  /* 0x00019400ffa2db82 */ /* 0x000e240000000a00 */
[----:B------:R-:W-:-:S05]  /*18bb0*/  @!P2 IMAD.X R165, R13, 0x1, R165, P3 ;  /* 0x000000010da5a824 */ /* 0x000fca00018e06a5 */
[----:B------:R1:W-:Y:S01]  /*18bc0*/  @!P2 STG.E.U8 desc[UR14][R164.64+0x18], R166 ;  /* 0x000018a6a400a986 */ /* 0x0003e2000c10110e */
[----:B------:R-:W-:Y:S02]  /*18bd0*/  ISETP.LT.OR P2, PT, R0, 0x1a, !P1 ;  /* 0x0000001a0000780c */ /* 0x000fe40004f41670 */
[----:B------:R-:W-:-:S11]  /*18be0*/  LOP3.LUT R7, R7, 0xfffff7ff, RZ, 0xc0, !PT ;  /* 0xfffff7ff07077812 */ /* 0x000fd600078ec0ff */
[----:B------:R-:W2:Y:S01]  /*18bf0*/  @!P2 LDC.64 R240, c[0x0][0x650] ;  /* 0x00019400fff0ab82 */ /* 0x000ea20000000a00 */
[----:B0-----:R-:W-:Y:S02]  /*18c00*/  @!P5 IADD3 R162, P4, P6, R4, UR9, R162 ;  /* 0x0000000904a2dc10 */ /* 0x001fe4000fe9e0a2 */
[----:B------:R-:W-:Y:S02]  /*18c10*/  @P5 LOP3.LUT R7, R7, 0x800, RZ, 0xfc, !PT ;  /* 0x0000080007075812 */ /* 0x000fe400078efcff */
[----:B------:R-:W-:Y:S02]  /*18c20*/  @!P5 IADD3.X R163, R3, UR12, R163, P4, P6 ;  /* 0x0000000c03a3dc10 */ /* 0x000fe4000a7ec4a3 */
[----:B------:R-:W-:Y:S01]  /*18c30*/  ISETP.LT.OR P5, PT, R0, 0x4a, !P0 ;  /* 0x0000004a0000780c */ /* 0x000fe200047a1670 */
[----:B-1----:R-:W-:Y:S02]  /*18c40*/  IMAD.U32 R164, RZ, RZ, UR8 ;  /* 0x00000008ffa47e24 */ /* 0x002fe4000f8e00ff */
[----:B------:R-:W-:-:S03]  /*18c50*/  IMAD.U32 R13, RZ, RZ, UR5 ;  /* 0x00000005ff0d7e24 */ /* 0x000fc6000f8e00ff */
[----:B------:R-:W-:-:S04]  /*18c60*/  @!P2 IADD3 R164, P3, P4, R164, UR9, R4 ;  /* 0x00000009a4a4ac10 */ /* 0x000fc8000fc7e004 */
[----:B------:R-:W-:Y:S02]  /*18c70*/  @!P2 IADD3.X R13, R13, UR12, R3, P3, P4 ;  /* 0x0000000c0d0dac10 */ /* 0x000fe40009fe8403 */
[----:B--2---:R-:W-:Y:S02]  /*18c80*/  @!P2 IADD3 R240, P3, R164, R240, RZ ;  /* 0x000000f0a4f0a210 */ /* 0x004fe40007f7e0ff */
[----:B------:R-:W0:Y:S01]  /*18c90*/  @!P5 LDC.64 R164, c[0x0][0x650] ;  /* 0x00019400ffa4db82 */ /* 0x000e220000000a00 */
[----:B------:R-:W-:Y:S02]  /*18ca0*/  LOP3.LUT R7, R7, 0xfffffbff, RZ, 0xc0, !PT ;  /* 0xfffffbff07077812 */ /* 0x000fe400078ec0ff */
[----:B------:R-:W-:Y:S01]  /*18cb0*/  @!P2 IMAD.X R241, R13, 0x1, R241, P3 ;  /* 0x000000010df1a824 */ /* 0x000fe200018e06f1 */
[----:B------:R-:W-:Y:S01]  /*18cc0*/  ISETP.LT.OR P6, PT, R0, 0x51, !P0 ;  /* 0x000000510000780c */ /* 0x000fe200047c1670 */
[----:B------:R-:W-:Y:S01]  /*18cd0*/  FMUL R167, R167, UR13 ;  /* 0x0000000da7a77c20 */ /* 0x000fe20008400000 */
[----:B------:R-:W-:Y:S01]  /*18ce0*/  @P5 LOP3.LUT R7, R7, 0x400, RZ, 0xfc, !PT ;  /* 0x0000040007075812 */ /* 0x000fe200078efcff */
[----:B------:R-:W-:-:S03]  /*18cf0*/  FMUL R168, R168, UR13 ;  /* 0x0000000da8a87c20 */ /* 0x000fc60008400000 */
[----:B------:R-:W-:Y:S02]  /*18d00*/  F2FP.SATFINITE.E4M3.F32.PACK_AB_MERGE_C R167, RZ, R167, RZ ;  /* 0x000000a7ffa7723e */ /* 0x000fe400048070ff */
[----:B0-----:R-:W-:-:S04]  /*18d10*/  @!P5 IADD3 R164, P3, P4, R4, UR9, R164 ;  /* 0x0000000904a4dc10 */ /* 0x001fc8000fc7e0a4 */
[----:B------:R-:W-:Y:S02]  /*18d20*/  @!P5 IADD3.X R165, R3, UR12, R165, P3, P4 ;  /* 0x0000000c03a5dc10 */ /* 0x000fe40009fe84a5 */
[C---:B------:R-:W-:Y:S02]  /*18d30*/  ISETP.LT.OR P5, PT, R0.reuse, 0x21, !P0 ;  /* 0x000000210000780c */ /* 0x040fe400047a1670 */
[----:B------:R-:W-:Y:S01]  /*18d40*/  ISETP.LT.OR P4, PT, R0, 0x52, !P0 ;  /* 0x000000520000780c */ /* 0x000fe20004781670 */
[----:B------:R0:W-:Y:S01]  /*18d50*/  @!P2 STG.E.U8 desc[UR14][R240.64+0x19], R167 ;  /* 0x000019a7f000a986 */ /* 0x0001e2000c10110e */
[----:B------:R-:W-:Y:S01]  /*18d60*/  F2FP.SATFINITE.E4M3.F32.PACK_AB_MERGE_C R168, RZ, R168, RZ ;  /* 0x000000a8ffa8723e */ /* 0x000fe200048070ff */
[----:B0-----:R-:W0:Y:S08]  /*18d70*/  @!P6 LDC.64 R166, c[0x0][0x650] ;  /* 0x00019400ffa6eb82 */ /* 0x001e300000000a00 */
[----:B------:R1:W-:Y:S02]  /*18d80*/  @!P5 STG.E.U8 desc[UR14][R154.64+0x20], R168 ;  /* 0x000020a89a00d986 */ /* 0x0003e4000c10110e */
[----:B-1----:R-:W1:Y:S01]  /*18d90*/  @!P4 LDC.64 R154, c[0x0][0x650] ;  /* 0x00019400ff9acb82 */ /* 0x002e620000000a00 */
[----:B0-----:R-:W-:-:S04]  /*18da0*/  @!P6 IADD3 R166, P2, P3, R4, UR9, R166 ;  /* 0x0000000904a6ec10 */ /* 0x001fc8000fb5e0a6 */
[----:B------:R-:W-:Y:S02]  /*18db0*/  @!P6 IADD3.X R167, R3, UR12, R167, P2, P3 ;  /* 0x0000000c03a7ec10 */ /* 0x000fe400097e64a7 */
[----:B-1----:R-:W-:-:S04]  /*18dc0*/  @!P4 IADD3 R154, P2, P3, R4, UR9, R154 ;  /* 0x00000009049acc10 */ /* 0x002fc8000fb5e09a */
[----:B------:R-:W-:Y:S02]  /*18dd0*/  @!P4 IADD3.X R155, R3, UR12, R155, P2, P3 ;  /* 0x0000000c039bcc10 */ /* 0x000fe400097e649b */
[C---:B------:R-:W-:Y:S02]  /*18de0*/  ISETP.LT.OR P2, PT, R0.reuse, 0x21, !P1 ;  /* 0x000000210000780c */ /* 0x040fe40004f41670 */
[----:B------:R-:W-:Y:S01]  /*18df0*/  ISETP.LT.OR P5, PT, R0, 0x22, !P0 ;  /* 0x000000220000780c */ /* 0x000fe200047a1670 */
[----:B------:R-:W-:Y:S01]  /*18e00*/  FMUL R169, R169, UR13 ;  /* 0x0000000da9a97c20 */ /* 0x000fe20008400000 */
[----:B------:R-:W-:-:S09]  /*18e10*/  LOP3.LUT R7, R7, 0xffff7fff, RZ, 0xc0, !PT ;  /* 0xffff7fff07077812 */ /* 0x000fd200078ec0ff */
[----:B------:R-:W0:Y:S01]  /*18e20*/  @!P2 LDC.64 R240, c[0x0][0x650] ;  /* 0x00019400fff0ab82 */ /* 0x000e220000000a00 */
[----:B------:R-:W-:Y:S02]  /*18e30*/  F2FP.SATFINITE.E4M3.F32.PACK_AB_MERGE_C R169, RZ, R169, RZ ;  /* 0x000000a9ffa9723e */ /* 0x000fe400048070ff */
[----:B------:R-:W-:-:S03]  /*18e40*/  @P6 LOP3.LUT R7, R7, 0x8000, RZ, 0xfc, !PT ;  /* 0x0000800007076812 */ /* 0x000fc600078efcff */
[----:B------:R1:W-:Y:S01]  /*18e50*/  @!P5 STG.E.U8 desc[UR14][R242.64+0x21], R169 ;  /* 0x000021a9f200d986 */ /* 0x0003e2000c10110e */
[----:B------:R-:W-:Y:S01]  /*18e60*/  ISETP.LT.OR P5, PT, R0, 0x59, !P0 ;  /* 0x000000590000780c */ /* 0x000fe200047a1670 */
[----:B------:R-:W-:Y:S01]  /*18e70*/  IMAD.U32 R168, RZ, RZ, UR8 ;  /* 0x00000008ffa87e24 */ /* 0x000fe2000f8e00ff */
[----:B------:R-:W-:Y:S01]  /*18e80*/  LOP3.LUT R7, R7, 0xffffbfff, RZ, 0xc0, !PT ;  /* 0xffffbfff07077812 */ /* 0x000fe200078ec0ff */
[----:B------:R-:W-:-:S03]  /*18e90*/  IMAD.U32 R13, RZ, RZ, UR5 ;  /* 0x00000005ff0d7e24 */ /* 0x000fc6000f8e00ff */
[----:B------:R-:W-:Y:S02]  /*18ea0*/  @P4 LOP3.LUT R7, R7, 0x4000, RZ, 0xfc, !PT ;  /* 0x0000400007074812 */ /* 0x000fe400078efcff */
[----:B------:R-:W-:-:S04]  /*18eb0*/  @!P2 IADD3 R168, P3, P4, R168, UR9, R4 ;  /* 0x00000009a8a8ac10 */ /* 0x000fc8000fc7e004 */
[----:B------:R-:W-:Y:S02]  /*18ec0*/  @!P2 IADD3.X R13, R13, UR12, R3, P3, P4 ;  /* 0x0000000c0d0dac10 */ /* 0x000fe40009fe8403 */
[----:B0-----:R-:W-:Y:S02]  /*18ed0*/  @!P2 IADD3 R240, P3, R168, R240, RZ ;  /* 0x000000f0a8f0a210 */ /* 0x001fe40007f7e0ff */
[----:B-1----:R-:W0:Y:S01]  /*18ee0*/  @!P5 LDC.64 R168, c[0x0][0x650] ;  /* 0x00019400ffa8db82 */ /* 0x002e220000000a00 */
[----:B------:R-:W-:Y:S02]  /*18ef0*/  FMUL R170, R170, UR13 ;  /* 0x0000000daaaa7c20 */ /* 0x000fe40008400000 */
[----:B------:R-:W-:-:S03]  /*18f00*/  @!P2 IMAD.X R241, R13, 0x1, R241, P3 ;  /* 0x000000010df1a824 */ /* 0x000fc600018e06f1 */
[----:B------:R-:W-:Y:S02]  /*18f10*/  F2FP.SATFINITE.E4M3.F32.PACK_AB_MERGE_C R170, RZ, R170, RZ ;  /* 0x000000aaffaa723e */ /* 0x000fe400048070ff */
[----:B------:R-:W-:-:S03]  /*18f20*/  LOP3.LUT R7, R7, 0xffffdfff, RZ, 0xc0, !PT ;  /* 0xffffdfff07077812 */ /* 0x000fc600078ec0ff */
[----:B------:R1:W-:Y:S01]  /*18f30*/  @!P2 STG.E.U8 desc[UR14][R240.64+0x20], R170 ;  /* 0x000020aaf000a986 */ /* 0x0003e2000c10110e */
[----:B------:R-:W-:Y:S02]  /*18f40*/  ISETP.LT.OR P2, PT, R0, 0x22, !P1 ;  /* 0x000000220000780c */ /* 0x000fe40004f41670 */
[----:B------:R-:W-:Y:S02]  /*18f50*/  @P5 LOP3.LUT R7, R7, 0x2000, RZ, 0xfc, !PT ;  /* 0x0000200007075812 */ /* 0x000fe400078efcff */
[----:B0-----:R-:W-:-:S09]  /*18f60*/  @!P5 IADD3 R168, P4, P6, R4, UR9, R168 ;  /* 0x0000000904a8dc10 */ /* 0x001fd2000fe9e0a8 */
[----:B------:R-:W0:Y:S01]  /*18f70*/  @!P2 LDC.64 R242, c[0x0][0x650] ;  /* 0x00019400fff2ab82 */ /* 0x000e220000000a00 */
[----:B------:R-:W-:Y:S02]  /*18f80*/  @!P5 IADD3.X R169, R3, UR12, R169, P4, P6 ;  /* 0x0000000c03a9dc10 */ /* 0x000fe4000a7ec4a9 */
[----:B------:R-:W-:Y:S01]  /*18f90*/  ISETP.LT.OR P5, PT, R0, 0x5a, !P0 ;  /* 0x0000005a0000780c */ /* 0x000fe200047a1670 */
[----:B-1----:R-:W-:-:S12]  /*18fa0*/  IMAD.U32 R170, RZ, RZ, UR8 ;  /* 0x00000008ffaa7e24 */ /* 0x002fd8000f8e00ff */
[----:B------:R-:W1:Y:S01]  /*18fb0*/  @!P5 LDC.64 R240, c[0x0][0x650] ;  /* 0x00019400fff0db82 */ /* 0x000e620000000a00 */
[----:B------:R-:W-:Y:S01]  /*18fc0*/  IMAD.U32 R13, RZ, RZ, UR5 ;  /* 0x00000005ff0d7e24 */ /* 0x000fe2000f8e00ff */
[----:B------:R-:W-:-:S04]  /*18fd0*/  @!P2 IADD3 R170, P3, P4, R170, UR9, R4 ;  /* 0x00000009aaaaac10 */ /* 0x000fc8000fc7e004 */
[----:B------:R-:W-:Y:S02]  /*18fe0*/  @!P2 IADD3.X R13, R13, UR12, R3, P3, P4 ;  /* 0x0000000c0d0dac10 */ /* 0x000fe40009fe8403 */
[----:B0-----:R-:W-:Y:S02]  /*18ff0*/  @!P2 IADD3 R242, P3, R170, R242, RZ ;  /* 0x000000f2aaf2a210 */ /* 0x001fe40007f7e0ff */
[----:B------:R-:W-:-:S03]  /*19000*/  LOP3.LUT R7, R7, 0xfffffdff, RZ, 0xc0, !PT ;  /* 0xfffffdff07077812 */ /* 0x000fc600078ec0ff */
[----:B------:R-:W-:Y:S01]  /*19010*/  @!P2 IMAD.X R243, R13, 0x1, R243, P3 ;  /* 0x000000010df3a824 */ /* 0x000fe200018e06f3 */
[----:B------:R-:W-:Y:S01]  /*19020*/  ISETP.LT.OR P6, PT, R0, 0x61, !P0 ;  /* 0x000000610000780c */ /* 0x000fe200047c1670 */
[----:B------:R-:W-:Y:S01]  /*19030*/  FMUL R171, R171, UR13 ;  /* 0x0000000dabab7c20 */ /* 0x000fe20008400000 */
[----:B------:R-:W-:Y:S02]  /*19040*/  @P5 LOP3.LUT R7, R7, 0x200, RZ, 0xfc, !PT ;  /* 0x0000020007075812 */ /* 0x000fe400078efcff */
[----:B-1----:R-:W-:-:S04]  /*19050*/  @!P5 IADD3 R240, P3, P4, R4, UR9, R240 ;  /* 0x0000000904f0dc10 */ /* 0x002fc8000fc7e0f0 */
[----:B------:R-:W-:Y:S02]  /*19060*/  @!P5 IADD3.X R241, R3, UR12, R241, P3, P4 ;  /* 0x0000000c03f1dc10 */ /* 0x000fe40009fe84f1 */
[C---:B------:R-:W-:Y:S02]  /*19070*/  ISETP.LT.OR P5, PT, R0.reuse, 0x29, !P0 ;  /* 0x000000290000780c */ /* 0x040fe400047a1670 */
[----:B------:R-:W-:Y:S01]  /*19080*/  ISETP.LT.OR P4, PT, R0, 0x62, !P0 ;  /* 0x000000620000780c */ /* 0x000fe20004781670 */
[----:B------:R-:W-:Y:S01]  /*19090*/  FMUL R172, R172, UR13 ;  /* 0x0000000dacac7c20 */ /* 0x000fe20008400000 */
[----:B------:R-:W-:-:S04]  /*190a0*/  F2FP.SATFINITE.E4M3.F32.PACK_AB_MERGE_C R171, RZ, R171, RZ ;  /* 0x000000abffab723e */ /* 0x000fc800048070ff */
[----:B------:R-:W-:Y:S01]  /*190b0*/  F2FP.SATFINITE.E4M3.F32.PACK_AB_MERGE_C R172, RZ, R172, RZ ;  /* 0x000000acffac723e */ /* 0x000fe200048070ff */
[----:B------:R0:W-:Y:S04]  /*190c0*/  @!P2 STG.E.U8 desc[UR14][R242.64+0x21], R171 ;  /* 0x000021abf200a986 */ /* 0x0001e8000c10110e */
[----:B------:R1:W-:Y:S01]  /*190d0*/  @!P5 STG.E.U8 desc[UR14][R156.64+0x28], R172 ;  /* 0x000028ac9c00d986 */ /* 0x0003e2000c10110e */
[----:B0-----:R-:W0:Y:S08]  /*190e0*/  @!P6 LDC.64 R170, c[0x0][0x650] ;  /* 0x00019400ffaaeb82 */ /* 0x001e300000000a00 */
[----:B-1----:R-:W1:Y:S01]  /*190f0*/  @!P4 LDC.64 R156, c[0x0][0x650] ;  /* 0x00019400ff9ccb82 */ /* 0x002e620000000a00 */
[----:B------:R-:W-:Y:S01]  /*19100*/  ISETP.LT.OR P5, PT, R0, 0x2a, !P0 ;  /* 0x0000002a0000780c */ /* 0x000fe200047a1670 */
[----:B------:R-:W-:Y:S01]  /*19110*/  FMUL R173, R173, UR13 ;  /* 0x0000000dadad7c20 */ /* 0x000fe20008400000 */
[----:B0-----:R-:W-:-:S04]  /*19120*/  @!P6 IADD3 R170, P2, P3, R4, UR9, R170 ;  /* 0x0000000904aaec10 */ /* 0x001fc8000fb5e0aa */
[----:B------:R-:W-:Y:S02]  /*19130*/  @!P6 IADD3.X R171, R3, UR12, R171, P2, P3 ;  /* 0x0000000c03abec10 */ /* 0x000fe400097e64ab */
[----:B-1----:R-:W-:-:S04]  /*19140*/  @!P4 IADD3 R156, P2, P3, R4, UR9, R156 ;  /* 0x00000009049ccc10 */ /* 0x002fc8000fb5e09c */
[----:B------:R-:W-:Y:S02]  /*19150*/  @!P4 IADD3.X R157, R3, UR12, R157, P2, P3 ;  /* 0x0000000c039dcc10 */ /* 0x000fe400097e649d */
[----:B------:R-:W-:Y:S02]  /*19160*/  ISETP.LT.OR P2, PT, R0, 0x29, !P1 ;  /* 0x000000290000780c */ /* 0x000fe40004f41670 */
[----:B------:R-:W-:-:S05]  /*19170*/  F2FP.SATFINITE.E4M3.F32.PACK_AB_MERGE_C R173, RZ, R173, RZ ;  /* 0x000000adffad723e */ /* 0x000fca00048070ff */
[----:B------:R0:W-:Y:S01]  /*19180*/  @!P5 STG.E.U8 desc[UR14][R238.64+0x29], R173 ;  /* 0x000029adee00d986 */ /* 0x0001e2000c10110e */
[----:B------:R-:W-:-:S05]  /*19190*/  LOP3.LUT R7, R7, 0xffffefff, RZ, 0xc0, !PT ;  /* 0xffffefff07077812 */ /* 0x000fca00078ec0ff */
[----:B0-----:R-:W0:Y:S01]  /*191a0*/  @!P2 LDC.64 R238, c[0x0][0x650] ;  /* 0x00019400ffeeab82 */ /* 0x001e220000000a00 */
[----:B------:R-:W-:Y:S02]  /*191b0*/  @P6 LOP3.LUT R7, R7, 0x1000, RZ, 0xfc, !PT ;  /* 0x0000100007076812 */ /* 0x000fe400078efcff */
        /* <DEDUP_REMOVED lines=8> */
[----:B------:R-:W0:Y:S01]  /*19240*/  @!P5 LDC.64 R172, c[0x0][0x650] ;  /* 0x00019400ffacdb82 */ /* 0x000e220000000a00 */
        /* <DEDUP_REMOVED lines=51> */
[----:B------:R-:W-:Y:S01]  /*19580*/  @!P2 IADD3.X R13, R13, UR12, R3, P3, P4 ;  /* 0x0000000c0d0dac10 */ /* 0x000fe20009fe8403 */
[----:B------:R-:W-:Y:S01]  /*19590*/  FMUL R178, R178, UR13 ;  /* 0x0000000db2b27c20 */ /* 0x000fe20008400000 */
[----:B0-----:R-:W-:Y:S02]  /*195a0*/  @!P2 IADD3 R234, P3, R176, R234, RZ ;  /* 0x000000eab0eaa210 */ /* 0x001fe40007f7e0ff */
[----:B------:R-:W0:Y:S02]  /*195b0*/  @!P5 LDC.64 R176, c[0x0][0x650] ;  /* 0x00019400ffb0db82 */ /* 0x000e240000000a00 */
[----:B------:R-:W-:Y:S01]  /*195c0*/  F2FP.SATFINITE.E4M3.F32.PACK_AB_MERGE_C R178, RZ, R178, RZ ;  /* 0x000000b2ffb2723e */ /* 0x000fe200048070ff */
[----:B------:R-:W-:-:S05]  /*195d0*/  @!P2 IMAD.X R235, R13, 0x1, R235, P3 ;  /* 0x000000010deba824 */ /* 0x000fca00018e06eb */
[----:B------:R1:W-:Y:S01]  /*195e0*/  @!P2 STG.E.U8 desc[UR14][R234.64+0x30], R178 ;  /* 0x000030b2ea00a986 */ /* 0x0003e2000c10110e */
[----:B------:R-:W-:Y:S01]  /*195f0*/  ISETP.LT.OR P2, PT, R0, 0x32, !P1 ;  /* 0x000000320000780c */ /* 0x000fe20004f41670 */
[----:B------:R-:W-:Y:S02]  /*19600*/  IMAD.U32 R13, RZ, RZ, UR5 ;  /* 0x00000005ff0d7e24 */ /* 0x000fe4000f8e00ff */
[----:B-1----:R-:W-:-:S10]  /*19610*/  IMAD.U32 R178, RZ, RZ, UR8 ;  /* 0x00000008ffb27e24 */ /* 0x002fd4000f8e00ff */
[----:B------:R-:W1:Y:S01]  /*19620*/  @!P2 LDC.64 R234, c[0x0][0x650] ;  /* 0x00019400ffeaab82 */ /* 0x000e620000000a00 */
[----:B0-----:R-:W-:-:S04]  /*19630*/  @!P5 IADD3 R176, P4, P6, R4, UR9, R176 ;  /* 0x0000000904b0dc10 */ /* 0x001fc8000fe9e0b0 */
[----:B------:R-:W-:Y:S02]  /*19640*/  @!P5 IADD3.X R177, R3, UR12, R177, P4, P6 ;  /* 0x0000000c03b1dc10 */ /* 0x000fe4000a7ec4b1 */
[----:B------:R-:W-:-:S04]  /*19650*/  @!P2 IADD3 R178, P3, P4, R178, UR9, R4 ;  /* 0x00000009b2b2ac10 */ /* 0x000fc8000fc7e004 */
[----:B------:R-:W-:Y:S02]  /*19660*/  @!P2 IADD3.X R13, R13, UR12, R3, P3, P4 ;  /* 0x0000000c0d0dac10 */ /* 0x000fe40009fe8403 */
[----:B------:R-:W-:-:S13]  /*19670*/  ISETP.LT.OR P4, PT, R0, 0x7a, !P0 ;  /* 0x0000007a0000780c */ /* 0x000fda0004781670 */
[----:B------:R-:W0:Y:S01]  /*19680*/  @!P4 LDC.64 R242, c[0x0][0x650] ;  /* 0x00019400fff2cb82 */ /* 0x000e220000000a00 */
[----:B-1----:R-:W-:Y:S02]  /*19690*/  @!P2 IADD3 R234, P3, R178, R234, RZ ;  /* 0x000000eab2eaa210 */ /* 0x002fe40007f7e0ff */
[----:B------:R-:W-:-:S03]  /*196a0*/  LOP3.LUT R7, R7, 0xbfffffff, RZ, 0xc0, !PT ;  /* 0xbfffffff07077812 */ /* 0x000fc600078ec0ff */
[----:B------:R-:W-:Y:S01]  /*196b0*/  @!P2 IMAD.X R235, R13, 0x1, R235, P3 ;  /* 0x000000010deba824 */ /* 0x000fe200018e06eb */
[----:B------:R-:W-:-:S04]  /*196c0*/  @P5 LOP3.LUT R7, R7, 0x40000000, RZ, 0xfc, !PT ;  /* 0x4000000007075812 */ /* 0x000fc800078efcff */
[C---:B------:R-:W-:Y:S02]  /*196d0*/  LOP3.LUT P6, RZ, R7.reuse, 0x1, RZ, 0xc0, !PT ;  /* 0x0000000107ff7812 */ /* 0x040fe400078cc0ff */
[----:B------:R-:W-:Y:S02]  /*196e0*/  LOP3.LUT R7, R7, 0xefffffff, RZ, 0xc0, !PT ;  /* 0xefffffff07077812 */ /* 0x000fe400078ec0ff */
[----:B0-----:R-:W-:-:S04]  /*196f0*/  @!P4 IADD3 R242, P0, P3, R4, UR9, R242 ;  /* 0x0000000904f2cc10 */ /* 0x001fc8000fb1e0f2 */
[----:B------:R-:W-:Y:S02]  /*19700*/  @!P4 IADD3.X R243, R3, UR12, R243, P0, P3 ;  /* 0x0000000c03f3cc10 */ /* 0x000fe400087e64f3 */
[----:B------:R-:W-:Y:S02]  /*19710*/  ISETP.GE.AND P0, PT, R12, 0x81, PT ;  /* 0x000000810c00780c */ /* 0x000fe40003f06270 */
[----:B------:R-:W-:Y:S02]  /*19720*/  @P4 LOP3.LUT R7, R7, 0x10000000, RZ, 0xfc, !PT ;  /* 0x1000000007074812 */ /* 0x000fe400078efcff */
[----:B------:R-:W-:Y:S01]  /*19730*/  ISETP.LT.OR P4, PT, R0, 0x1, !P0 ;  /* 0x000000010000780c */ /* 0x000fe20004781670 */
[----:B------:R-:W-:-:S05]  /*19740*/  FMUL R179, R179, UR13 ;  /* 0x0000000db3b37c20 */ /* 0x000fca0008400000 */
[----:B------:R-:W-:-:S05]  /*19750*/  F2FP.SATFINITE.E4M3.F32.PACK_AB_MERGE_C R179, RZ, R179, RZ ;  /* 0x000000b3ffb3723e */ /* 0x000fca00048070ff */
[----:B------:R0:W-:Y:S02]  /*19760*/  @!P2 STG.E.U8 desc[UR14][R234.64+0x31], R179 ;  /* 0x000031b3ea00a986 */ /* 0x0001e4000c10110e */
[----:B0-----:R-:W0:Y:S01]  /*19770*/  @!P4 LDC.64 R178, c[0x0][0x650] ;  /* 0x00019400ffb2cb82 */ /* 0x001e220000000a00 */
[----:B------:R-:W-:Y:S02]  /*19780*/  UIMAD.WIDE.U32 UR10, UR6, 0x80, URZ ;  /* 0x00000080060a78a5 */ /* 0x000fe4000f8e003f */
[----:B------:R-:W-:-:S04]  /*19790*/  USHF.L.U32 UR4, UR7, 0x7, URZ ;  /* 0x0000000707047899 */ /* 0x000fc8000800063f */
[----:B------:R-:W-:Y:S01]  /*197a0*/  UIADD3 UR4, UR11, UR4, URZ ;  /* 0x000000040b047290 */ /* 0x000fe2000fffe03f */
[----:B------:R-:W-:Y:S01]  /*197b0*/  LOP3.LUT P5, RZ, R6, 0x80000000, RZ, 0xc0, !PT ;  /* 0x8000000006ff7812 */ /* 0x000fe200078ac0ff */
[----:B------:R-:W-:Y:S01]  /*197c0*/  FMUL R180, R180, UR13 ;  /* 0x0000000db4b47c20 */ /* 0x000fe20008400000 */
[----:B------:R-:W-:Y:S01]  /*197d0*/  FMUL R181, R181, UR13 ;  /* 0x0000000db5b57c20 */ /* 0x000fe20008400000 */
[----:B------:R-:W-:Y:S01]  /*197e0*/  IMAD.U32 R234, RZ, RZ, UR8 ;  /* 0x00000008ffea7e24 */ /* 0x000fe2000f8e00ff */
[----:B0-----:R-:W-:-:S04]  /*197f0*/  @!P4 IADD3 R178, P2, P3, R4, UR10, R178 ;  /* 0x0000000a04b2cc10 */ /* 0x001fc8000fb5e0b2 */
[----:B------:R-:W-:Y:S02]  /*19800*/  @!P4 IADD3.X R179, R3, UR4, R179, P2, P3 ;  /* 0x0000000403b3cc10 */ /* 0x000fe400097e64b3 */
[----:B------:R-:W-:Y:S02]  /*19810*/  ISETP.LT.OR P4, PT, R0, 0x39, !P1 ;  /* 0x000000390000780c */ /* 0x000fe40004f81670 */
[----:B------:R-:W-:Y:S02]  /*19820*/  F2FP.SATFINITE.E4M3.F32.PACK_AB_MERGE_C R180, RZ, R180, RZ ;  /* 0x000000b4ffb4723e */ /* 0x000fe400048070ff */
[----:B------:R-:W-:Y:S01]  /*19830*/  F2FP.SATFINITE.E4M3.F32.PACK_AB_MERGE_C R181, RZ, R181, RZ ;  /* 0x000000b5ffb5723e */ /* 0x000fe200048070ff */
[----:B------:R-:W-:Y:S02]  /*19840*/  IMAD.U32 R235, RZ, RZ, UR5 ;  /* 0x00000005ffeb7e24 */ /* 0x000fe4000f8e00ff */
[----:B------:R-:W-:Y:S04]  /*19850*/  @!P6 STG.E.U8 desc[UR14][R236.64+0x38], R180 ;  /* 0x000038b4ec00e986 */ /* 0x000fe8000c10110e */
[----:B------:R0:W-:Y:S02]  /*19860*/  @!P5 STG.E.U8 desc[UR14][R10.64+0x39], R181 ;  /* 0x000039b50a00d986 */ /* 0x0001e4000c10110e */
[----:B------:R-:W-:-:S02]  /*19870*/  @!P4 IADD3 R234, P2, P3, R234, UR9, R4 ;  /* 0x00000009eaeacc10 */ /* 0x000fc4000fb5e004 */
[----:B------:R-:W-:Y:S02]  /*19880*/  LOP3.LUT R6, R6, 0xfdffffff, RZ, 0xc0, !PT ;  /* 0xfdffffff06067812 */ /* 0x000fe400078ec0ff */
[----:B------:R-:W-:Y:S01]  /*19890*/  @!P4 IADD3.X R235, R235, UR12, R3, P2, P3 ;  /* 0x0000000cebebcc10 */ /* 0x000fe200097e6403 */
[----:B0-----:R-:W0:Y:S01]  /*198a0*/  @!P4 LDC.64 R10, c[0x0][0x650] ;  /* 0x00019400ff0acb82 */ /* 0x001e220000000a00 */
[----:B------:R-:W-:Y:S02]  /*198b0*/  ISETP.LT.OR P2, PT, R0, 0x3a, !P1 ;  /* 0x0000003a0000780c */ /* 0x000fe40004f41670 */
[----:B------:R-:W-:Y:S02]  /*198c0*/  @P0 LOP3.LUT R6, R6, 0x2000000, RZ, 0xfc, !PT ;  /* 0x0200000006060812 */ /* 0x000fe400078efcff */
[----:B------:R-:W-:Y:S01]  /*198d0*/  LOP3.LUT P0, RZ, R7, 0x100, RZ, 0xc0, !PT ;  /* 0x0000010007ff7812 */ /* 0x000fe2000780c0ff */
[----:B------:R-:W-:Y:S02]  /*198e0*/  IMAD.U32 R180, RZ, RZ, UR8 ;  /* 0x00000008ffb47e24 */ /* 0x000fe4000f8e00ff */
[----:B------:R-:W-:Y:S01]  /*198f0*/  IMAD.U32 R13, RZ, RZ, UR5 ;  /* 0x00000005ff0d7e24 */ /* 0x000fe2000f8e00ff */
[----:B------:R-:W-:-:S05]  /*19900*/  LOP3.LUT R6, R6, 0xbfffffff, RZ, 0xc0, !PT ;  /* 0xbfffffff06067812 */ /* 0x000fca00078ec0ff */
[----:B------:R-:W-:Y:S01]  /*19910*/  @!P2 IADD3 R180, P3, P6, R180, UR9, R4 ;  /* 0x00000009b4b4ac10 */ /* 0x000fe2000fe7e004 */
[----:B------:R-:W-:-:S03]  /*19920*/  FMUL R182, R182, UR13 ;  /* 0x0000000db6b67c20 */ /* 0x000fc60008400000 */
[----:B------:R-:W-:Y:S02]  /*19930*/  @!P2 IADD3.X R13, R13, UR12, R3, P3, P6 ;  /* 0x0000000c0d0dac10 */ /* 0x000fe40009fec403 */
[----:B------:R-:W-:Y:S02]  /*19940*/  @P0 LOP3.LUT R6, R6, 0x40000000, RZ, 0xfc, !PT ;  /* 0x4000000006060812 */ /* 0x000fe400078efcff */
[----:B------:R-:W-:Y:S02]  /*19950*/  ISETP.LT.OR P3, PT, R0, 0x41, !P1 ;  /* 0x000000410000780c */ /* 0x000fe40004f61670 */
[----:B0-----:R-:W-:Y:S02]  /*19960*/  @!P4 IADD3 R10, P0, R234, R10, RZ ;  /* 0x0000000aea0ac210 */ /* 0x001fe40007f1e0ff */
[----:B------:R-:W-:Y:S01]  /*19970*/  F2FP.SATFINITE.E4M3.F32.PACK_AB_MERGE_C R182, RZ, R182, RZ ;  /* 0x000000b6ffb6723e */ /* 0x000fe200048070ff */
[----:B------:R-:W-:Y:S02]  /*19980*/  IMAD.U32 R181, RZ, RZ, UR8 ;  /* 0x00000008ffb57e24 */ /* 0x000fe4000f8e00ff */
[----:B------:R-:W-:-:S02]  /*19990*/  @!P4 IMAD.X R11, R235, 0x1, R11, P0 ;  /* 0x00000001eb0bc824 */ /* 0x000fc400000e060b */
[----:B------:R-:W-:-:S03]  /*199a0*/  IMAD.U32 R234, RZ, RZ, UR5 ;  /* 0x00000005ffea7e24 */ /* 0x000fc6000f8e00ff */
[----:B------:R0:W-:Y:S01]  /*199b0*/  @!P4 STG.E.U8 desc[UR14][R10.64+0x38], R182 ;  /* 0x000038b60a00c986 */ /* 0x0001e2000c10110e */
[----:B------:R-:W-:-:S04]  /*199c0*/  @!P3 IADD3 R181, P5, P6, R181, UR9, R4 ;  /* 0x00000009b5b5bc10 */ /* 0x000fc8000febe004 */
[----:B------:R-:W-:Y:S01]  /*199d0*/  @!P3 IADD3.X R234, R234, UR12, R3, P5, P6 ;  /* 0x0000000ceaeabc10 */ /* 0x000fe2000afec403 */
[----:B0-----:R-:W0:Y:S01]  /*199e0*/  @!P2 LDC.64 R10, c[0x0][0x650] ;  /* 0x00019400ff0aab82 */ /* 0x001e220000000a00 */
[C---:B------:R-:W-:Y:S01]  /*199f0*/  ISETP.LT.OR P5, PT, R0.reuse, 0x42, !P1 ;  /* 0x000000420000780c */ /* 0x040fe20004fa1670 */
[----:B------:R-:W-:Y:S02]  /*19a00*/  IMAD.U32 R182, RZ, RZ, UR8 ;  /* 0x00000008ffb67e24 */ /* 0x000fe4000f8e00ff */
[----:B------:R-:W-:Y:S01]  /*19a10*/  IMAD.U32 R235, RZ, RZ, UR5 ;  /* 0x00000005ffeb7e24 */ /* 0x000fe2000f8e00ff */
[----:B------:R-:W-:-:S09]  /*19a20*/  ISETP.LT.OR P0, PT, R0, 0x49, !P1 ;  /* 0x000000490000780c */ /* 0x000fd20004f01670 */
[----:B------:R-:W-:-:S04]  /*19a30*/  @!P5 IADD3 R182, P4, P6, R182, UR9, R4 ;  /* 0x00000009b6b6dc10 */ /* 0x000fc8000fe9e004 */
[----:B------:R-:W-:Y:S02]  /*19a40*/  @!P5 IADD3.X R235, R235, UR12, R3, P4, P6 ;  /* 0x0000000cebebdc10 */ /* 0x000fe4000a7ec403 */
[----:B0-----:R-:W-:-:S05]  /*19a50*/  @!P2 IADD3 R10, P4, R180, R10, RZ ;  /* 0x0000000ab40aa210 */ /* 0x001fca0007f9e0ff */
[----:B------:R-:W-:Y:S02]  /*19a60*/  @!P2 IMAD.X R11, R13, 0x1, R11, P4 ;  /* 0x000000010d0ba824 */ /* 0x000fe400020e060b */
[----:B------:R-:W-:Y:S02]  /*19a70*/  IMAD.U32 R13, RZ, RZ, UR8 ;  /* 0x00000008ff0d7e24 */ /* 0x000fe4000f8e00ff */
[----:B------:R-:W-:-:S03]  /*19a80*/  IMAD.U32 R180, RZ, RZ, UR5 ;  /* 0x00000005ffb47e24 */ /* 0x000fc6000f8e00ff */
[----:B------:R-:W-:Y:S01]  /*19a90*/  @!P0 IADD3 R13, P4, P6, R13, UR9, R4 ;  /* 0x000000090d0d8c10 */ /* 0x000fe2000fe9e004 */
[----:B------:R-:W-:-:S03]  /*19aa0*/  FMUL R183, R183, UR13 ;  /* 0x0000000db7b77c20 */ /* 0x000fc60008400000 */
[----:B------:R-:W-:Y:S02]  /*19ab0*/  @!P0 IADD3.X R180, R180, UR12, R3, P4, P6 ;  /* 0x0000000cb4b48c10 */ /* 0x000fe4000a7ec403 */
[----:B------:R-:W-:Y:S01]  /*19ac0*/  LOP3.LUT P0, RZ, R6, 0x40000000, RZ, 0xc0, !PT ;  /* 0x4000000006ff7812 */ /* 0x000fe2000780c0ff */
[----:B------:R-:W-:Y:S01]  /*19ad0*/  FMUL R184, R184, UR13 ;  /* 0x0000000db8b87c20 */ /* 0x000fe20008400000 */
[----:B------:R-:W-:Y:S02]  /*19ae0*/  F2FP.SATFINITE.E4M3.F32.PACK_AB_MERGE_C R183, RZ, R183, RZ ;  /* 0x000000b7ffb7723e */ /* 0x000fe400048070ff */
[C---:B------:R-:W-:Y:S02]  /*19af0*/  ISETP.LT.OR P6, PT, R0.reuse, 0x4a, !P1 ;  /* 0x0000004a0000780c */ /* 0x040fe40004fc1670 */
[----:B------:R-:W-:Y:S01]  /*19b00*/  F2FP.SATFINITE.E4M3.F32.PACK_AB_MERGE_C R184, RZ, R184, RZ ;  /* 0x000000b8ffb8723e */ /* 0x000fe200048070ff */
[----:B------:R0:W-:Y:S06]  /*19b10*/  @!P2 STG.E.U8 desc[UR14][R10.64+0x39], R183 ;  /* 0x000039b70a00a986 */ /* 0x0001ec000c10110e */
[----:B------:R1:W-:Y:S01]  /*19b20*/  @!P0 STG.E.U8 desc[UR14][R160.64+0x40], R184 ;  /* 0x000040b8a0008986 */ /* 0x0003e2000c10110e */
[----:B------:R-:W-:Y:S01]  /*19b30*/  ISETP.LT.OR P0, PT, R0, 0x51, !P1 ;  /* 0x000000510000780c */ /* 0x000fe20004f01670 */
[----:B0-----:R-:W-:-:S02]  /*19b40*/  IMAD.U32 R10, RZ, RZ, UR8 ;  /* 0x00000008ff0a7e24 */ /* 0x001fc4000f8e00ff */
[----:B------:R-:W-:Y:S02]  /*19b50*/  IMAD.U32 R11, RZ, RZ, UR5 ;  /* 0x00000005ff0b7e24 */ /* 0x000fe4000f8e00ff */
[----:B------:R-:W-:Y:S01]  /*19b60*/  IMAD.U32 R183, RZ, RZ, UR8 ;  /* 0x00000008ffb77e24 */ /* 0x000fe2000f8e00ff */
[----:B------:R-:W-:Y:S01]  /*19b70*/  @!P6 IADD3 R10, P2, P4, R10, UR9, R4 ;  /* 0x000000090a0aec10 */ /* 0x000fe2000fc5e004 */
[----:B------:R-:W-:Y:S01]  /*19b80*/  IMAD.U32 R237, RZ, RZ, UR5 ;  /* 0x00000005ffed7e24 */ /* 0x000fe2000f8e00ff */
[----:B------:R-:W-:Y:S02]  /*19b90*/  LOP3.LUT R6, R6, 0xfbffffff, RZ, 0xc0, !PT ;  /* 0xfbffffff06067812 */ /* 0x000fe400078ec0ff */
[----:B------:R-:W-:-:S03]  /*19ba0*/  @!P6 IADD3.X R11, R11, UR12, R3, P2, P4 ;  /* 0x0000000c0b0bec10 */ /* 0x000fc600097e8403 */
[----:B------:R-:W-:Y:S02]  /*19bb0*/  @!P0 IADD3 R183, P2, P4, R183, UR9, R4 ;  /* 0x00000009b7b78c10 */ /* 0x000fe4000fc5e004 */
[----:B------:R-:W-:Y:S02]  /*19bc0*/  @P0 LOP3.LUT R6, R6, 0x4000000, RZ, 0xfc, !PT ;  /* 0x0400000006060812 */ /* 0x000fe400078efcff */
[----:B------:R-:W-:Y:S02]  /*19bd0*/  @!P0 IADD3.X R237, R237, UR12, R3, P2, P4 ;  /* 0x0000000ceded8c10 */ /* 0x000fe400097e8403 */
[----:B------:R-:W-:Y:S01]  /*19be0*/  LOP3.LUT P0, RZ, R7, 0x8, RZ, 0xc0, !PT ;  /* 0x0000000807ff7812 */ /* 0x000fe2000780c0ff */
[----:B------:R-:W-:-:S05]  /*19bf0*/  FMUL R185, R185, UR13 ;  /* 0x0000000db9b97c20 */ /* 0x000fca0008400000 */
[----:B------:R-:W-:Y:S02]  /*19c00*/  F2FP.SATFINITE.E4M3.F32.PACK_AB_MERGE_C R185, RZ, R185, RZ ;  /* 0x000000b9ffb9723e */ /* 0x000fe400048070ff */
[----:B------:R-:W-:-:S05]  /*19c10*/  ISETP.LT.OR P4, PT, R0, 0x52, !P1 ;  /* 0x000000520000780c */ /* 0x000fca0004f81670 */
[----:B------:R0:W-:Y:S01]  /*19c20*/  @!P0 STG.E.U8 desc[UR14][R152.64+0x41], R185 ;  /* 0x000041b998008986 */ /* 0x0001e2000c10110e */
[----:B-1----:R-:W-:Y:S01]  /*19c30*/  IMAD.U32 R160, RZ, RZ, UR8 ;  /* 0x00000008ffa07e24 */ /* 0x002fe2000f8e00ff */
[----:B0-----:R-:W0:Y:S01]  /*19c40*/  @!P3 LDC.64 R152, c[0x0][0x650] ;  /* 0x00019400ff98bb82 */ /* 0x001e220000000a00 */
[----:B------:R-:W-:-:S05]  /*19c50*/  IMAD.U32 R161, RZ, RZ, UR5 ;  /* 0x00000005ffa17e24 */ /* 0x000fca000f8e00ff */
[----:B------:R-:W-:-:S04]  /*19c60*/  @!P4 IADD3 R160, P2, P6, R160, UR9, R4 ;  /* 0x00000009a0a0cc10 */ /* 0x000fc8000fe5e004 */
[----:B------:R-:W-:Y:S02]  /*19c70*/  @!P4 IADD3.X R161, R161, UR12, R3, P2, P6 ;  /* 0x0000000ca1a1cc10 */ /* 0x000fe400097ec403 */
[----:B------:R-:W-:Y:S01]  /*19c80*/  ISETP.LT.OR P2, PT, R0, 0x59, !P1 ;  /* 0x000000590000780c */ /* 0x000fe20004f41670 */
[----:B------:R-:W-:Y:S01]  /*19c90*/  FMUL R186, R186, UR13 ;  /* 0x0000000dbaba7c20 */ /* 0x000fe20008400000 */
[----:B------:R-:W-:Y:S01]  /*19ca0*/  LOP3.LUT R6, R6, 0xf7ffffff, RZ, 0xc0, !PT ;  /* 0xf7ffffff06067812 */ /* 0x000fe200078ec0ff */
[----:B------:R-:W-:-:S03]  /*19cb0*/  IMAD.U32 R185, RZ, RZ, UR8 ;  /* 0x00000008ffb97e24 */ /* 0x000fc6000f8e00ff */
[----:B------:R-:W-:Y:S01]  /*19cc0*/  F2FP.SATFINITE.E4M3.F32.PACK_AB_MERGE_C R186, RZ, R186, RZ ;  /* 0x000000baffba723e */ /* 0x000fe200048070ff */
[----:B------:R-:W-:Y:S01]  /*19cd0*/  IMAD.U32 R184, RZ, RZ, UR5 ;  /* 0x00000005ffb87e24 */ /* 0x000fe2000f8e00ff */
[----:B------:R-:W-:Y:S02]  /*19ce0*/  @P4 LOP3.LUT R6, R6, 0x8000000, RZ, 0xfc, !PT ;  /* 0x0800000006064812 */ /* 0x000fe400078efcff */
[----:B0-----:R-:W-:-:S05]  /*19cf0*/  @!P3 IADD3 R152, P0, R181, R152, RZ ;  /* 0x00000098b598b210 */ /* 0x001fca0007f1e0ff */
[----:B------:R-:W-:Y:S01]  /*19d00*/  @!P3 IMAD.X R153, R234, 0x1, R153, P0 ;  /* 0x00000001ea99b824 */ /* 0x000fe200000e0699 */
[----:B------:R-:W-:-:S04]  /*19d10*/  @!P2 IADD3 R181, P4, P6, R185, UR9, R4 ;  /* 0x00000009b9b5ac10 */ /* 0x000fc8000fe9e004 */
[----:B------:R0:W-:Y:S01]  /*19d20*/  @!P3 STG.E.U8 desc[UR14][R152.64+0x40], R186 ;  /* 0x000040ba9800b986 */ /* 0x0001e2000c10110e */
[----:B------:R-:W-:Y:S02]  /*19d30*/  @!P2 IADD3.X R184, R184, UR12, R3, P4, P6 ;  /* 0x0000000cb8b8ac10 */ /* 0x000fe4000a7ec403 */
[----:B------:R-:W-:Y:S02]  /*19d40*/  LOP3.LUT P4, RZ, R7, 0x800, RZ, 0xc0, !PT ;  /* 0x0000080007ff7812 */ /* 0x000fe4000788c0ff */
[----:B------:R-:W-:Y:S01]  /*19d50*/  ISETP.LT.OR P3, PT, R0, 0x5a, !P1 ;  /* 0x0000005a0000780c */ /* 0x000fe20004f61670 */
[----:B0-----:R-:W0:Y:S01]  /*19d60*/  @!P5 LDC.64 R152, c[0x0][0x650] ;  /* 0x00019400ff98db82 */ /* 0x001e220000000a00 */
[----:B------:R-:W-:Y:S01]  /*19d70*/  LOP3.LUT R6, R6, 0xdfffffff, RZ, 0xc0, !PT ;  /* 0xdfffffff06067812 */ /* 0x000fe200078ec0ff */
[----:B------:R-:W-:-:S08]  /*19d80*/  IMAD.U32 R186, RZ, RZ, UR8 ;  /* 0x00000008ffba7e24 */ /* 0x000fd0000f8e00ff */
[----:B------:R-:W-:Y:S01]  /*19d90*/  @P4 LOP3.LUT R6, R6, 0x20000000, RZ, 0xfc, !PT ;  /* 0x2000000006064812 */ /* 0x000fe200078efcff */
[----:B------:R-:W-:Y:S01]  /*19da0*/  IMAD.U32 R185, RZ, RZ, UR5 ;  /* 0x00000005ffb97e24 */ /* 0x000fe2000f8e00ff */
[----:B------:R-:W-:Y:S02]  /*19db0*/  ISETP.LT.OR P4, PT, R0, 0x61, !P1 ;  /* 0x000000610000780c */ /* 0x000fe40004f81670 */
[----:B------:R-:W-:Y:S02]  /*19dc0*/  @!P3 IADD3 R186, P0, P6, R186, UR9, R4 ;  /* 0x00000009bababc10 */ /* 0x000fe4000fe1e004 */
[----:B------:R-:W-:Y:S02]  /*19dd0*/  LOP3.LUT R6, R6, 0xefffffff, RZ, 0xc0, !PT ;  /* 0xefffffff06067812 */ /* 0x000fe400078ec0ff */
[----:B------:R-:W-:Y:S01]  /*19de0*/  @!P3 IADD3.X R185, R185, UR12, R3, P0, P6 ;  /* 0x0000000cb9b9bc10 */ /* 0x000fe200087ec403 */
[----:B------:R-:W-:Y:S01]  /*19df0*/  IMAD.U32 R234, RZ, RZ, UR5 ;  /* 0x00000005ffea7e24 */ /* 0x000fe2000f8e00ff */
[----:B------:R-:W-:-:S02]  /*19e00*/  @P2 LOP3.LUT R6, R6, 0x10000000, RZ, 0xfc, !PT ;  /* 0x1000000006062812 */ /* 0x000fc400078efcff */
[----:B0-----:R-:W-:Y:S01]  /*19e10*/  @!P5 IADD3 R152, P6, R182, R152, RZ ;  /* 0x00000098b698d210 */ /* 0x001fe20007fde0ff */
[----:B------:R-:W-:Y:S01]  /*19e20*/  IMAD.U32 R182, RZ, RZ, UR8 ;  /* 0x00000008ffb67e24 */ /* 0x000fe2000f8e00ff */
[----:B------:R-:W-:-:S03]  /*19e30*/  LOP3.LUT P0, RZ, R7, 0x400, RZ, 0xc0, !PT ;  /* 0x0000040007ff7812 */ /* 0x000fc6000780c0ff */
[----:B------:R-:W-:Y:S01]  /*19e40*/  @!P5 IMAD.X R153, R235, 0x1, R153, P6 ;  /* 0x00000001eb99d824 */ /* 0x000fe200030e0699 */
[----:B------:R-:W-:Y:S02]  /*19e50*/  @!P4 IADD3 R182, P2, P6, R182, UR9, R4 ;  /* 0x00000009b6b6cc10 */ /* 0x000fe4000fe5e004 */
[----:B------:R-:W-:Y:S02]  /*19e60*/  LOP3.LUT R7, R7, 0xffffffdf, RZ, 0xc0, !PT ;  /* 0xffffffdf07077812 */ /* 0x000fe400078ec0ff */
[----:B------:R-:W-:Y:S01]  /*19e70*/  @!P4 IADD3.X R234, R234, UR12, R3, P2, P6 ;  /* 0x0000000ceaeacc10 */ /* 0x000fe200097ec403 */
[----:B------:R-:W-:Y:S01]  /*19e80*/  FMUL R187, R187, UR13 ;  /* 0x0000000dbbbb7c20 */ /* 0x000fe20008400000 */
[----:B------:R-:W-:Y:S02]  /*19e90*/  ISETP.LT.OR P2, PT, R0, 0x62, !P1 ;  /* 0x000000620000780c */ /* 0x000fe40004f41670 */
[----:B------:R-:W-:Y:S02]  /*19ea0*/  @P4 LOP3.LUT R7, R7, 0x20, RZ, 0xfc, !PT ;  /* 0x0000002007074812 */ /* 0x000fe400078efcff */
[----:B------:R-:W-:Y:S01]  /*19eb0*/  LOP3.LUT P4, RZ, R6, 0x20000000, RZ, 0xc0, !PT ;  /* 0x2000000006ff7812 */ /* 0x000fe2000788c0ff */
[----:B------:R-:W-:Y:S01]  /*19ec0*/  FMUL R188, R188, UR13 ;  /* 0x0000000dbcbc7c20 */ /* 0x000fe20008400000 */
[----:B------:R-:W-:Y:S01]  /*19ed0*/  F2FP.SATFINITE.E4M3.F32.PACK_AB_MERGE_C R187, RZ, R187, RZ ;  /* 0x000000bbffbb723e */ /* 0x000fe200048070ff */
[----:B------:R-:W-:Y:S01]  /*19ee0*/  IMAD.U32 R235, RZ, RZ, UR8 ;  /* 0x00000008ffeb7e24 */ /* 0x000fe2000f8e00ff */
[----:B------:R-:W-:-:S02]  /*19ef0*/  LOP3.LUT R7, R7, 0xfffffff7, RZ, 0xc0, !PT ;  /* 0xfffffff707077812 */ /* 0x000fc400078ec0ff */
[----:B------:R-:W-:Y:S01]  /*19f00*/  F2FP.SATFINITE.E4M3.F32.PACK_AB_MERGE_C R188, RZ, R188, RZ ;  /* 0x000000bcffbc723e */ /* 0x000fe200048070ff */
[----:B------:R0:W-:Y:S02]  /*19f10*/  @!P5 STG.E.U8 desc[UR14][R152.64+0x41], R187 ;  /* 0x000041bb9800d986 */ /* 0x0001e4000c10110e */
[----:B------:R-:W-:Y:S02]  /*19f20*/  @!P2 IADD3 R235, P5, P6, R235, UR9, R4 ;  /* 0x00000009ebebac10 */ /* 0x000fe4000febe004 */
[----:B------:R-:W-:Y:S02]  /*19f30*/  @P2 LOP3.LUT R7, R7, 0x8, RZ, 0xfc, !PT ;  /* 0x0000000807072812 */ /* 0x000fe400078efcff */
[----:B------:R1:W-:Y:S01]  /*19f40*/  @!P4 STG.E.U8 desc[UR14][R162.64+0x48], R188 ;  /* 0x000048bca200c986 */ /* 0x0003e2000c10110e */
[----:B------:R-:W-:Y:S01]  /*19f50*/  ISETP.LT.OR P4, PT, R0, 0x49, !P1 ;  /* 0x000000490000780c */ /* 0x000fe20004f81670 */
[----:B0-----:R-:W-:-:S05]  /*19f60*/  IMAD.U32 R187, RZ, RZ, UR5 ;  /* 0x00000005ffbb7e24 */ /* 0x001fca000f8e00ff */
[----:B------:R-:W-:Y:S02]  /*19f70*/  @!P2 IADD3.X R187, R187, UR12, R3, P5, P6 ;  /* 0x0000000cbbbbac10 */ /* 0x000fe4000afec403 */
[----:B------:R-:W-:Y:S01]  /*19f80*/  ISETP.LT.OR P2, PT, R0, 0x69, !P1 ;  /* 0x000000690000780c */ /* 0x000fe20004f41670 */
[----:B-1----:R-:W-:-:S04]  /*19f90*/  IMAD.U32 R163, RZ, RZ, UR8 ;  /* 0x00000008ffa37e24 */ /* 0x002fc8000f8e00ff */
[----:B------:R-:W0:Y:S01]  /*19fa0*/  @!P4 LDC.64 R152, c[0x0][0x650] ;  /* 0x00019400ff98cb82 */ /* 0x000e220000000a00 */
[----:B------:R-:W-:Y:S01]  /*19fb0*/  IMAD.U32 R236, RZ, RZ, UR5 ;  /* 0x00000005ffec7e24 */ /* 0x000fe2000f8e00ff */
[----:B------:R-:W-:-:S06]  /*19fc0*/  LOP3.LUT R7, R7, 0xffdfffff, RZ, 0xc0, !PT ;  /* 0xffdfffff07077812 */ /* 0x000fcc00078ec0ff */
[----:B------:R-:W-:Y:S02]  /*19fd0*/  @!P2 IADD3 R163, P5, P6, R163, UR9, R4 ;  /* 0x00000009a3a3ac10 */ /* 0x000fe4000febe004 */
[----:B------:R-:W-:Y:S02]  /*19fe0*/  @P2 LOP3.LUT R7, R7, 0x200000, RZ, 0xfc, !PT ;  /* 0x0020000007072812 */ /* 0x000fe400078efcff */
[----:B------:R-:W-:Y:S02]  /*19ff0*/  @!P2 IADD3.X R236, R236, UR12, R3, P5, P6 ;  /* 0x0000000cececac10 */ /* 0x000fe4000afec403 */
[----:B------:R-:W-:Y:S01]  /*1a000*/  ISETP.LT.OR P2, PT, R0, 0x6a, !P1 ;  /* 0x0000006a0000780c */ /* 0x000fe20004f41670 */
[----:B------:R-:W-:Y:S01]  /*1a010*/  IMAD.U32 R188, RZ, RZ, UR8 ;  /* 0x00000008ffbc7e24 */ /* 0x000fe2000f8e00ff */
[----:B------:R-:W-:Y:S01]  /*1a020*/  LOP3.LUT R7, R7, 0xffefffff, RZ, 0xc0, !PT ;  /* 0xffefffff07077812 */ /* 0x000fe200078ec0ff */
[----:B------:R-:W-:Y:S02]  /*1a030*/  IMAD.U32 R162, RZ, RZ, UR5 ;  /* 0x00000005ffa27e24 */ /* 0x000fe4000f8e00ff */
[----:B------:R-:W-:Y:S01]  /*1a040*/  FMUL R189, R189, UR13 ;  /* 0x0000000dbdbd7c20 */ /* 0x000fe20008400000 */
[----:B------:R-:W-:-:S07]  /*1a050*/  FMUL R190, R190, UR13 ;  /* 0x0000000dbebe7c20 */ /* 0x000fce0008400000 */
[----:B------:R-:W-:Y:S02]  /*1a060*/  @!P2 IADD3 R188, P5, P6, R188, UR9, R4 ;  /* 0x00000009bcbcac10 */ /* 0x000fe4000febe004 */
[----:B------:R-:W-:Y:S02]  /*1a070*/  @P2 LOP3.LUT R7, R7, 0x100000, RZ, 0xfc, !PT ;  /* 0x0010000007072812 */ /* 0x000fe400078efcff */
[----:B------:R-:W-:Y:S02]  /*1a080*/  @!P2 IADD3.X R162, R162, UR12, R3, P5, P6 ;  /* 0x0000000ca2a2ac10 */ /* 0x000fe4000afec403 */
[----:B0-----:R-:W-:Y:S02]  /*1a090*/  @!P4 IADD3 R152, P2, R13, R152, RZ ;  /* 0x000000980d98c210 */ /* 0x001fe40007f5e0ff */
[----:B------:R-:W-:Y:S02]  /*1a0a0*/  F2FP.SATFINITE.E4M3.F32.PACK_AB_MERGE_C R189, RZ, R189, RZ ;  /* 0x000000bdffbd723e */ /* 0x000fe400048070ff */
[----:B------:R-:W-:Y:S01]  /*1a0b0*/  F2FP.SATFINITE.E4M3.F32.PACK_AB_MERGE_C R190, RZ, R190, RZ ;  /* 0x000000beffbe723e */ /* 0x000fe200048070ff */
[----:B------:R-:W-:-:S02]  /*1a0c0*/  @!P4 IMAD.X R153, R180, 0x1, R153, P2 ;  /* 0x00000001b499c824 */ /* 0x000fc400010e0699 */
[----:B------:R-:W-:Y:S04]  /*1a0d0*/  @!P0 STG.E.U8 desc[UR14][R164.64+0x49], R189 ;  /* 0x000049bda4008986 */ /* 0x000fe8000c10110e */
[----:B------:R0:W-:Y:S01]  /*1a0e0*/  @!P4 STG.E.U8 desc[UR14][R152.64+0x48], R190 ;  /* 0x000048be9800c986 */ /* 0x0001e2000c10110e */
[C---:B------:R-:W-:Y:S02]  /*1a0f0*/  ISETP.LT.OR P4, PT, R0.reuse, 0x4a, !P1 ;  /* 0x0000004a0000780c */ /* 0x040fe40004f81670 */
[C---:B------:R-:W-:Y:S02]  /*1a100*/  ISETP.LT.OR P0, PT, R0.reuse, 0x71, !P1 ;  /* 0x000000710000780c */ /* 0x040fe40004f01670 */
[----:B------:R-:W-:-:S09]  /*1a110*/  ISETP.LT.OR P2, PT, R0, 0x72, !P1 ;  /* 0x000000720000780c */ /* 0x000fd20004f41670 */
[----:B0-----:R-:W0:Y:S01]  /*1a120*/  @!P4 LDC.64 R152, c[0x0][0x650] ;  /* 0x00019400ff98cb82 */ /* 0x001e220000000a00 */
[----:B------:R-:W-:Y:S02]  /*1a130*/  IMAD.U32 R164, RZ, RZ, UR8 ;  /* 0x00000008ffa47e24 */ /* 0x000fe4000f8e00ff */
[----:B------:R-:W-:Y:S02]  /*1a140*/  IMAD.U32 R189, RZ, RZ, UR5 ;  /* 0x00000005ffbd7e24 */ /* 0x000fe4000f8e00ff */
[----:B------:R-:W-:Y:S01]  /*1a150*/  IMAD.U32 R244, RZ, RZ, UR8 ;  /* 0x00000008fff47e24 */ /* 0x000fe2000f8e00ff */
[----:B------:R-:W-:Y:S02]  /*1a160*/  @!P0 IADD3 R13, P5, P6, R164, UR9, R4 ;  /* 0x00000009a40d8c10 */ /* 0x000fe4000febe004 */
[----:B------:R-:W-:Y:S01]  /*1a170*/  LOP3.LUT R7, R7, 0xff7fffff, RZ, 0xc0, !PT ;  /* 0xff7fffff07077812 */ /* 0x000fe200078ec0ff */
[----:B------:R-:W-:Y:S01]  /*1a180*/  IMAD.U32 R245, RZ, RZ, UR5 ;  /* 0x00000005fff57e24 */ /* 0x000fe2000f8e00ff */
[----:B------:R-:W-:-:S02]  /*1a190*/  @!P0 IADD3.X R189, R189, UR12, R3, P5, P6 ;  /* 0x0000000cbdbd8c10 */ /* 0x000fc4000afec403 */
[----:B------:R-:W-:Y:S02]  /*1a1a0*/  @!P2 IADD3 R244, P5, P6, R244, UR9, R4 ;  /* 0x00000009f4f4ac10 */ /* 0x000fe4000febe004 */
[----:B------:R-:W-:Y:S01]  /*1a1b0*/  @P0 LOP3.LUT R7, R7, 0x800000, RZ, 0xfc, !PT ;  /* 0x0080000007070812 */ /* 0x000fe200078efcff */
[----:B------:R-:W-:Y:S01]  /*1a1c0*/  FMUL R191, R191, UR13 ;  /* 0x0000000dbfbf7c20 */ /* 0x000fe20008400000 */
[----:B------:R-:W-:Y:S02]  /*1a1d0*/  @!P2 IADD3.X R245, R245, UR12, R3, P5, P6 ;  /* 0x0000000cf5f5ac10 */ /* 0x000fe4000afec403 */
[C---:B------:R-:W-:Y:S02]  /*1a1e0*/  LOP3.LUT P0, RZ, R7.reuse, 0x8000, RZ, 0xc0, !PT ;  /* 0x0000800007ff7812 */ /* 0x040fe4000780c0ff */
[----:B------:R-:W-:Y:S02]  /*1a1f0*/  LOP3.LUT R7, R7, 0xfff7ffff, RZ, 0xc0, !PT ;  /* 0xfff7ffff07077812 */ /* 0x000fe400078ec0ff */
[----:B0-----:R-:W-:Y:S01]  /*1a200*/  @!P4 IADD3 R10, P5, R10, R152, RZ ;  /* 0x000000980a0ac210 */ /* 0x001fe20007fbe0ff */
[----:B------:R-:W-:Y:S01]  /*1a210*/  FMUL R192, R192, UR13 ;  /* 0x0000000dc0c07c20 */ /* 0x000fe20008400000 */
[----:B------:R-:W-:-:S02]  /*1a220*/  @P2 LOP3.LUT R7, R7, 0x80000, RZ, 0xfc, !PT ;  /* 0x0008000007072812 */ /* 0x000fc400078efcff */
[----:B------:R-:W-:Y:S01]  /*1a230*/  F2FP.SATFINITE.E4M3.F32.PACK_AB_MERGE_C R191, RZ, R191, RZ ;  /* 0x000000bfffbf723e */ /* 0x000fe200048070ff */
[----:B------:R-:W-:Y:S01]  /*1a240*/  @!P4 IMAD.X R11, R11, 0x1, R153, P5 ;  /* 0x000000010b0bc824 */ /* 0x000fe200028e0699 */
[C---:B------:R-:W-:Y:S02]  /*1a250*/  ISETP.LT.OR P2, PT, R0.reuse, 0x79, !P1 ;  /* 0x000000790000780c */ /* 0x040fe40004f41670 */
[----:B------:R-:W-:Y:S02]  /*1a260*/  F2FP.SATFINITE.E4M3.F32.PACK_AB_MERGE_C R192, RZ, R192, RZ ;  /* 0x000000c0ffc0723e */ /* 0x000fe400048070ff */
[----:B------:R0:W-:Y:S01]  /*1a270*/  @!P4 STG.E.U8 desc[UR14][R10.64+0x49], R191 ;  /* 0x000049bf0a00c986 */ /* 0x0001e2000c10110e */
[----:B------:R-:W-:Y:S01]  /*1a280*/  ISETP.LT.OR P4, PT, R0, 0x7a, !P1 ;  /* 0x0000007a0000780c */ /* 0x000fe20004f81670 */
[----:B------:R-:W-:Y:S02]  /*1a290*/  IMAD.U32 R252, RZ, RZ, UR8 ;  /* 0x00000008fffc7e24 */ /* 0x000fe4000f8e00ff */
[----:B------:R-:W-:Y:S01]  /*1a2a0*/  @!P0 STG.E.U8 desc[UR14][R166.64+0x50], R192 ;  /* 0x000050c0a6008986 */ /* 0x000fe2000c10110e */
[----:B------:R-:W-:Y:S01]  /*1a2b0*/  LOP3.LUT P0, RZ, R6, 0x4000000, RZ, 0xc0, !PT ;  /* 0x0400000006ff7812 */ /* 0x000fe2000780c0ff */
[----:B------:R-:W-:-:S03]  /*1a2c0*/  IMAD.U32 R152, RZ, RZ, UR5 ;  /* 0x00000005ff987e24 */ /* 0x000fc6000f8e00ff */
[--C-:B------:R-:W-:Y:S01]  /*1a2d0*/  @!P2 IADD3 R252, P5, P6, R252, UR9, R4.reuse ;  /* 0x00000009fcfcac10 */ /* 0x100fe2000febe004 */
[----:B0-----:R-:W-:Y:S01]  /*1a2e0*/  IMAD.U32 R11, RZ, RZ, UR8 ;  /* 0x00000008ff0b7e24 */ /* 0x001fe2000f8e00ff */
[----:B------:R-:W-:Y:S01]  /*1a2f0*/  LOP3.LUT R7, R7, 0xfffbffff, RZ, 0xc0, !PT ;  /* 0xfffbffff07077812 */ /* 0x000fe200078ec0ff */
[----:B------:R-:W-:Y:S01]  /*1a300*/  IMAD.U32 R10, RZ, RZ, UR5 ;  /* 0x00000005ff0a7e24 */ /* 0x000fe2000f8e00ff */
[--C-:B------:R-:W-:Y:S02]  /*1a310*/  @!P2 IADD3.X R46, R152, UR12, R3.reuse, P5, P6 ;  /* 0x0000000c982eac10 */ /* 0x100fe4000afec403 */
[----:B------:R-:W-:Y:S02]  /*1a320*/  @!P4 IADD3 R45, P1, P5, R11, UR9, R4 ;  /* 0x000000090b2dcc10 */ /* 0x000fe4000fd3e004 */
[----:B------:R-:W-:Y:S02]  /*1a330*/  @P2 LOP3.LUT R7, R7, 0x40000, RZ, 0xfc, !PT ;  /* 0x0004000007072812 */ /* 0x000fe400078efcff */
[----:B------:R-:W-:-:S02]  /*1a340*/  @!P4 IADD3.X R44, R10, UR12, R3, P1, P5 ;  /* 0x0000000c0a2ccc10 */ /* 0x000fc40008fea403 */
[----:B------:R-:W0:Y:S01]  /*1a350*/  @!P0 LDC.64 R10, c[0x0][0x650] ;  /* 0x00019400ff0a8b82 */ /* 0x000e220000000a00 */
[C---:B------:R-:W-:Y:S02]  /*1a360*/  LOP3.LUT P6, RZ, R7.reuse, 0x200, RZ, 0xc0, !PT ;  /* 0x0000020007ff7812 */ /* 0x040fe400078cc0ff */
[----:B------:R-:W-:-:S04]  /*1a370*/  LOP3.LUT R7, R7, 0xfffdffff, RZ, 0xc0, !PT ;  /* 0xfffdffff07077812 */ /* 0x000fc800078ec0ff */
[----:B------:R-:W-:Y:S01]  /*1a380*/  @P4 LOP3.LUT R7, R7, 0x20000, RZ, 0xfc, !PT ;  /* 0x0002000007074812 */ /* 0x000fe200078efcff */
[----:B------:R-:W-:-:S03]  /*1a390*/  FMUL R193, R193, UR13 ;  /* 0x0000000dc1c17c20 */ /* 0x000fc60008400000 */
[----:B------:R-:W-:Y:S02]  /*1a3a0*/  LOP3.LUT P1, RZ, R7, 0x4000, RZ, 0xc0, !PT ;  /* 0x0000400007ff7812 */ /* 0x000fe4000782c0ff */
[----:B------:R-:W-:Y:S02]  /*1a3b0*/  F2FP.SATFINITE.E4M3.F32.PACK_AB_MERGE_C R193, RZ, R193, RZ ;  /* 0x000000c1ffc1723e */ /* 0x000fe400048070ff */
[----:B------:R-:W-:Y:S01]  /*1a3c0*/  LOP3.LUT P4, RZ, R6, 0x8000000, RZ, 0xc0, !PT ;  /* 0x0800000006ff7812 */ /* 0x000fe2000788c0ff */
[----:B------:R-:W-:-:S08]  /*1a3d0*/  FMUL R194, R194, UR13 ;  /* 0x0000000dc2c27c20 */ /* 0x000fd00008400000 */
[----:B------:R-:W-:Y:S01]  /*1a3e0*/  @!P1 STG.E.U8 desc[UR14][R154.64+0x51], R193 ;  /* 0x000051c19a009986 */ /* 0x000fe2000c10110e */
[----:B0-----:R-:W-:Y:S02]  /*1a3f0*/  @!P0 IADD3 R10, P1, R183, R10, RZ ;  /* 0x0000000ab70a8210 */ /* 0x001fe40007f3e0ff */
[----:B------:R-:W-:-:S03]  /*1a400*/  F2FP.SATFINITE.E4M3.F32.PACK_AB_MERGE_C R194, RZ, R194, RZ ;  /* 0x000000c2ffc2723e */ /* 0x000fc600048070ff */
[----:B------:R-:W-:-:S05]  /*1a410*/  @!P0 IMAD.X R11, R237, 0x1, R11, P1 ;  /* 0x00000001ed0b8824 */ /* 0x000fca00008e060b */
[----:B------:R0:W-:Y:S01]  /*1a420*/  @!P0 STG.E.U8 desc[UR14][R10.64+0x50], R194 ;  /* 0x000050c20a008986 */ /* 0x0001e2000c10110e */
[----:B------:R-:W-:Y:S01]  /*1a430*/  LOP3.LUT P2, RZ, R6, 0x10000000, RZ, 0xc0, !PT ;  /* 0x1000000006ff7812 */ /* 0x000fe2000784c0ff */
[----:B0-----:R-:W0:Y:S01]  /*1a440*/  @!P4 LDC.64 R10, c[0x0][0x650] ;  /* 0x00019400ff0acb82 */ /* 0x001e220000000a00 */
[----:B------:R-:W-:-:S11]  /*1a450*/  FMUL R195, R195, UR13 ;  /* 0x0000000dc3c37c20 */ /* 0x000fd60008400000 */
[----:B------:R-:W1:Y:S01]  /*1a460*/  @!P2 LDC.64 R152, c[0x0][0x650] ;  /* 0x00019400ff98ab82 */ /* 0x000e620000000a00 */
[----:B------:R-:W-:Y:S02]  /*1a470*/  LOP3.LUT P5, RZ, R7, 0x2000, RZ, 0xc0, !PT ;  /* 0x0000200007ff7812 */ /* 0x000fe400078ac0ff */
[----:B------:R-:W-:Y:S01]  /*1a480*/  F2FP.SATFINITE.E4M3.F32.PACK_AB_MERGE_C R195, RZ, R195, RZ ;  /* 0x000000c3ffc3723e */ /* 0x000fe200048070ff */
[----:B------:R-:W-:Y:S01]  /*1a490*/  FMUL R196, R196, UR13 ;  /* 0x0000000dc4c47c20 */ /* 0x000fe20008400000 */
[----:B------:R-:W-:Y:S02]  /*1a4a0*/  LOP3.LUT P0, RZ, R6, 0x2000000, RZ, 0xc0, !PT ;  /* 0x0200000006ff7812 */ /* 0x000fe4000780c0ff */
[----:B0-----:R-:W-:-:S05]  /*1a4b0*/  @!P4 IADD3 R10, P1, R160, R10, RZ ;  /* 0x0000000aa00ac210 */ /* 0x001fca0007f3e0ff */
[----:B------:R-:W-:Y:S01]  /*1a4c0*/  @!P4 IMAD.X R11, R161, 0x1, R11, P1 ;  /* 0x00000001a10bc824 */ /* 0x000fe200008e060b */
[----:B------:R-:W-:-:S04]  /*1a4d0*/  F2FP.SATFINITE.E4M3.F32.PACK_AB_MERGE_C R155, RZ, R196, RZ ;  /* 0x000000c4ff9b723e */ /* 0x000fc800048070ff */
[----:B------:R0:W-:Y:S01]  /*1a4e0*/  @!P4 STG.E.U8 desc[UR14][R10.64+0x51], R195 ;  /* 0x000051c30a00c986 */ /* 0x0001e2000c10110e */
[C---:B------:R-:W-:Y:S01]  /*1a4f0*/  ISETP.LT.OR P4, PT, R0.reuse, 0x2, !P0 ;  /* 0x000000020000780c */ /* 0x040fe20004781670 */
[----:B------:R-:W-:Y:S01]  /*1a500*/  FMUL R197, R197, UR13 ;  /* 0x0000000dc5c57c20 */ /* 0x000fe20008400000 */
[----:B-1----:R-:W-:Y:S01]  /*1a510*/  @!P2 IADD3 R152, P1, R181, R152, RZ ;  /* 0x00000098b598a210 */ /* 0x002fe20007f3e0ff */
[----:B------:R1:W-:Y:S01]  /*1a520*/  @!P5 STG.E.U8 desc[UR14][R168.64+0x58], R155 ;  /* 0x0000589ba800d986 */ /* 0x0003e2000c10110e */
[----:B------:R-:W-:Y:S01]  /*1a530*/  ISETP.LT.OR P5, PT, R0, 0x9, !P0 ;  /* 0x000000090000780c */ /* 0x000fe200047a1670 */
[----:B------:R-:W-:Y:S02]  /*1a540*/  IMAD.U32 R161, RZ, RZ, UR6 ;  /* 0x00000006ffa17e24 */ /* 0x000fe4000f8e00ff */
[----:B------:R-:W-:Y:S01]  /*1a550*/  FMUL R198, R198, UR13 ;  /* 0x0000000dc6c67c20 */ /* 0x000fe20008400000 */
[----:B------:R-:W-:Y:S01]  /*1a560*/  @!P2 IMAD.X R153, R184, 0x1, R153, P1 ;  /* 0x00000001b899a824 */ /* 0x000fe200008e0699 */
[----:B------:R-:W-:Y:S01]  /*1a570*/  F2FP.SATFINITE.E4M3.F32.PACK_AB_MERGE_C R197, RZ, R197, RZ ;  /* 0x000000c5ffc5723e */ /* 0x000fe200048070ff */
[----:B------:R-:W-:-:S02]  /*1a580*/  IMAD.U32 R154, RZ, RZ, UR7 ;  /* 0x00000007ff9a7e24 */ /* 0x000fc4000f8e00ff */
[----:B0-----:R-:W-:Y:S01]  /*1a590*/  IMAD.U32 R11, RZ, RZ, UR6 ;  /* 0x00000006ff0b7e24 */ /* 0x001fe2000f8e00ff */
[----:B------:R-:W-:Y:S02]  /*1a5a0*/  @!P4 LEA R10, P1, R161, R4, 0x7 ;  /* 0x00000004a10ac211 */ /* 0x000fe400078238ff */
[----:B------:R-:W-:Y:S01]  /*1a5b0*/  F2FP.SATFINITE.E4M3.F32.PACK_AB_MERGE_C R161, RZ, R198, RZ ;  /* 0x000000c6ffa1723e */ /* 0x000fe200048070ff */
[----:B-1----:R-:W-:Y:S01]  /*1a5c0*/  IMAD.U32 R155, RZ, RZ, UR6 ;  /* 0x00000006ff9b7e24 */ /* 0x002fe2000f8e00ff */
[----:B------:R-:W-:Y:S01]  /*1a5d0*/  @!P6 STG.E.U8 desc[UR14][R240.64+0x59], R197 ;  /* 0x000059c5f000e986 */ /* 0x000fe2000c10110e */
[----:B------:R-:W-:Y:S01]  /*1a5e0*/  @!P4 LEA.HI.X R11, R11, R3, R154, 0x7, P1 ;  /* 0x000000030b0bc211 */ /* 0x000fe200008f3c9a */
[----:B------:R-:W-:Y:S02]  /*1a5f0*/  IMAD.U32 R165, RZ, RZ, UR6 ;  /* 0x00000006ffa57e24 */ /* 0x000fe4000f8e00ff */
[----:B------:R0:W-:Y:S02]  /*1a600*/  @!P2 STG.E.U8 desc[UR14][R152.64+0x58], R161 ;  /* 0x000058a19800a986 */ /* 0x0001e4000c10110e */
[----:B0-----:R-:W-:-:S04]  /*1a610*/  @!P5 LEA R152, P1, R155, R4, 0x7 ;  /* 0x000000049b98d211 */ /* 0x001fc800078238ff */
[----:B------:R-:W-:Y:S02]  /*1a620*/  @!P5 LEA.HI.X R153, R165, R3, R154, 0x7, P1 ;  /* 0x00000003a599d211 */ /* 0x000fe400008f3c9a */
[----:B------:R-:W0:Y:S01]  /*1a630*/  @!P3 LDC.64 R154, c[0x0][0x650] ;  /* 0x00019400ff9abb82 */ /* 0x000e220000000a00 */
[----:B------:R-:W-:Y:S01]  /*1a640*/  ISETP.LT.OR P2, PT, R0, 0xa, !P0 ;  /* 0x0000000a0000780c */ /* 0x000fe20004741670 */
[----:B------:R-:W-:Y:S01]  /*1a650*/  FMUL R199, R199, UR13 ;  /* 0x0000000dc7c77c20 */ /* 0x000fe20008400000 */
[----:B------:R-:W-:-:S04]  /*1a660*/  IMAD.U32 R161, RZ, RZ, UR6 ;  /* 0x00000006ffa17e24 */ /* 0x000fc8000f8e00ff */
[----:B------:R-:W-:Y:S01]  /*1a670*/  F2FP.SATFINITE.E4M3.F32.PACK_AB_MERGE_C R199, RZ, R199, RZ ;  /* 0x000000c7ffc7723e */ /* 0x000fe200048070ff */
[----:B------:R-:W-:Y:S01]  /*1a680*/  IMAD.U32 R160, RZ, RZ, UR7 ;  /* 0x00000007ffa07e24 */ /* 0x000fe2000f8e00ff */
[----:B0-----:R-:W-:-:S05]  /*1a690*/  @!P3 IADD3 R154, P1, R186, R154, RZ ;  /* 0x0000009aba9ab210 */ /* 0x001fca0007f3e0ff */
[----:B------:R-:W-:-:S05]  /*1a6a0*/  @!P3 IMAD.X R155, R185, 0x1, R155, P1 ;  /* 0x00000001b99bb824 */ /* 0x000fca00008e069b */
[----:B------:R0:W-:Y:S02]  /*1a6b0*/  @!P3 STG.E.U8 desc[UR14][R154.64+0x59], R199 ;  /* 0x000059c79a00b986 */ /* 0x0001e4000c10110e */
[----:B0-----:R-:W-:-:S04]  /*1a6c0*/  @!P2 LEA R154, P1, R161, R4, 0x7 ;  /* 0x00000004a19aa211 */ /* 0x001fc800078238ff */
[----:B------:R-:W-:Y:S02]  /*1a6d0*/  @!P2 LEA.HI.X R155, R165, R3, R160, 0x7, P1 ;  /* 0x00000003a59ba211 */ /* 0x000fe400008f3ca0 */
[----:B------:R-:W-:Y:S01]  /*1a6e0*/  ISETP.LT.OR P2, PT, R0, 0x11, !P0 ;  /* 0x000000110000780c */ /* 0x000fe20004741670 */
[----:B------:R-:W-:Y:S02]  /*1a6f0*/  IMAD.U32 R237, RZ, RZ, UR6 ;  /* 0x00000006ffed7e24 */ /* 0x000fe4000f8e00ff */
[----:B------:R-:W-:-:S10]  /*1a700*/  IMAD.U32 R240, RZ, RZ, UR7 ;  /* 0x00000007fff07e24 */ /* 0x000fd4000f8e00ff */
[----:B------:R-:W-:-:S04]  /*1a710*/  @!P2 LEA R237, P1, R237, R4, 0x7 ;  /* 0x00000004ededa211 */ /* 0x000fc800078238ff */
[----:B------:R-:W-:Y:S02]  /*1a720*/  @!P2 LEA.HI.X R240, R161, R3, R240, 0x7, P1 ;  /* 0x00000003a1f0a211 */ /* 0x000fe400008f3cf0 */
[----:B------:R-:W-:Y:S01]  /*1a730*/  ISETP.LT.OR P2, PT, R0, 0x12, !P0 ;  /* 0x000000120000780c */ /* 0x000fe20004741670 */
[----:B------:R-:W-:Y:S01]  /*1a740*/  FMUL R200, R200, UR13 ;  /* 0x0000000dc8c87c20 */ /* 0x000fe20008400000 */
[----:B------:R-:W-:-:S04]  /*1a750*/  IMAD.U32 R241, RZ, RZ, UR6 ;  /* 0x00000006fff17e24 */ /* 0x000fc8000f8e00ff */
[----:B------:R-:W-:Y:S02]  /*1a760*/  F2FP.SATFINITE.E4M3.F32.PACK_AB_MERGE_C R161, RZ, R200, RZ ;  /* 0x000000c8ffa1723e */ /* 0x000fe400048070ff */
[----:B------:R-:W-:-:S05]  /*1a770*/  LOP3.LUT P4, RZ, R7, 0x1000, RZ, 0xc0, !PT ;  /* 0x0000100007ff7812 */ /* 0x000fca000788c0ff */
[----:B------:R-:W-:Y:S02]  /*1a780*/  @!P2 LEA R200, P1, R165, R4, 0x7 ;  /* 0x00000004a5c8a211 */ /* 0x000fe400078238ff */
[----:B------:R-:W-:Y:S02]  /*1a790*/  LOP3.LUT P5, RZ, R7, 0x40, RZ, 0xc0, !PT ;  /* 0x0000004007ff7812 */ /* 0x000fe400078ac0ff */
[----:B------:R-:W-:Y:S02]  /*1a7a0*/  @!P2 LEA.HI.X R241, R241, R3, R160, 0x7, P1 ;  /* 0x00000003f1f1a211 */ /* 0x000fe400008f3ca0 */
[----:B------:R-:W-:Y:S01]  /*1a7b0*/  ISETP.LT.OR P2, PT, R0, 0x19, !P0 ;  /* 0x000000190000780c */ /* 0x000fe20004741670 */
[----:B------:R-:W-:Y:S01]  /*1a7c0*/  FMUL R201, R201, UR13 ;  /* 0x0000000dc9c97c20 */ /* 0x000fe20008400000 */
[----:B------:R-:W-:-:S04]  /*1a7d0*/  LOP3.LUT P6, RZ, R7, 0x20, RZ, 0xc0, !PT ;  /* 0x0000002007ff7812 */ /* 0x000fc800078cc0ff */
[----:B------:R-:W-:Y:S01]  /*1a7e0*/  F2FP.SATFINITE.E4M3.F32.PACK_AB_MERGE_C R201, RZ, R201, RZ ;  /* 0x000000c9ffc9723e */ /* 0x000fe200048070ff */
[----:B------:R0:W-:Y:S04]  /*1a7f0*/  @!P4 STG.E.U8 desc[UR14][R170.64+0x60], R161 ;  /* 0x000060a1aa00c986 */ /* 0x0001e8000c10110e */
[----:B------:R1:W-:Y:S01]  /*1a800*/  @!P5 STG.E.U8 desc[UR14][R156.64+0x61], R201 ;  /* 0x000061c99c00d986 */ /* 0x0003e2000c10110e */
[----:B0-----:R-:W-:Y:S01]  /*1a810*/  IMAD.U32 R161, RZ, RZ, UR6 ;  /* 0x00000006ffa17e24 */ /* 0x001fe2000f8e00ff */
[----:B-1----:R-:W-:-:S04]  /*1a820*/  @!P2 LEA R156, P1, R165, R4, 0x7 ;  /* 0x00000004a59ca211 */ /* 0x002fc800078238ff */
[----:B------:R-:W-:Y:S02]  /*1a830*/  @!P2 LEA.HI.X R157, R161, R3, R160, 0x7, P1 ;  /* 0x00000003a19da211 */ /* 0x000fe400008f3ca0 */
[----:B------:R-:W0:Y:S01]  /*1a840*/  @!P6 LDC.64 R160, c[0x0][0x650] ;  /* 0x00019400ffa0eb82 */ /* 0x000e220000000a00 */
[----:B------:R-:W-:Y:S01]  /*1a850*/  ISETP.LT.OR P2, PT, R0, 0x1a, !P0 ;  /* 0x0000001a0000780c */ /* 0x000fe20004741670 */
[----:B------:R-:W-:Y:S01]  /*1a860*/  IMAD.U32 R164, RZ, RZ, UR7 ;  /* 0x00000007ffa47e24 */ /* 0x000fe2000f8e00ff */
[----:B------:R-:W-:Y:S02]  /*1a870*/  LOP3.LUT P4, RZ, R7, 0x8, RZ, 0xc0, !PT ;  /* 0x0000000807ff7812 */ /* 0x000fe4000788c0ff */
[----:B0-----:R-:W-:-:S05]  /*1a880*/  @!P6 IADD3 R182, P1, R182, R160, RZ ;  /* 0x000000a0b6b6e210 */ /* 0x001fca0007f3e0ff */
[----:B------:R-:W-:Y:S02]  /*1a890*/  @!P6 IMAD.X R183, R234, 0x1, R161, P1 ;  /* 0x00000001eab7e824 */ /* 0x000fe400008e06a1 */
[----:B------:R-:W-:-:S05]  /*1a8a0*/  IMAD.U32 R161, RZ, RZ, UR6 ;  /* 0x00000006ffa17e24 */ /* 0x000fca000f8e00ff */
[----:B------:R-:W-:-:S04]  /*1a8b0*/  @!P2 LEA R160, P1, R161, R4, 0x7 ;  /* 0x00000004a1a0a211 */ /* 0x000fc800078238ff */
[----:B------:R-:W-:Y:S02]  /*1a8c0*/  @!P2 LEA.HI.X R161, R165, R3, R164, 0x7, P1 ;  /* 0x00000003a5a1a211 */ /* 0x000fe400008f3ca4 */
[----:B------:R-:W-:Y:S01]  /*1a8d0*/  ISETP.LT.OR P2, PT, R0, 0x21, !P0 ;  /* 0x000000210000780c */ /* 0x000fe20004741670 */
[----:B------:R-:W-:Y:S02]  /*1a8e0*/  IMAD.U32 R167, RZ, RZ, UR6 ;  /* 0x00000006ffa77e24 */ /* 0x000fe4000f8e00ff */
[----:B------:R-:W-:-:S10]  /*1a8f0*/  IMAD.U32 R166, RZ, RZ, UR7 ;  /* 0x00000007ffa67e24 */ /* 0x000fd4000f8e00ff */
[----:B------:R-:W-:-:S04]  /*1a900*/  @!P2 LEA R164, P1, R165, R4, 0x7 ;  /* 0x00000004a5a4a211 */ /* 0x000fc800078238ff */
[----:B------:R-:W-:Y:S02]  /*1a910*/  @!P2 LEA.HI.X R165, R167, R3, R166, 0x7, P1 ;  /* 0x00000003a7a5a211 */ /* 0x000fe400008f3ca6 */
[----:B------:R-:W0:Y:S01]  /*1a920*/  @!P4 LDC.64 R166, c[0x0][0x650] ;  /* 0x00019400ffa6cb82 */ /* 0x000e220000000a00 */
[----:B------:R-:W-:Y:S01]  /*1a930*/  FMUL R202, R202, UR13 ;  /* 0x0000000dcaca7c20 */ /* 0x000fe20008400000 */
[----:B------:R-:W-:-:S04]  /*1a940*/  ISETP.LT.OR P2, PT, R0, 0x22, !P0 ;  /* 0x000000220000780c */ /* 0x000fc80004741670 */
[----:B------:R-:W-:-:S05]  /*1a950*/  F2FP.SATFINITE.E4M3.F32.PACK_AB_MERGE_C R169, RZ, R202, RZ ;  /* 0x000000caffa9723e */ /* 0x000fca00048070ff */
[----:B------:R1:W-:Y:S01]  /*1a960*/  @!P6 STG.E.U8 desc[UR14][R182.64+0x60], R169 ;  /* 0x000060a9b600e986 */ /* 0x0003e2000c10110e */
[----:B------:R-:W-:Y:S02]  /*1a970*/  IMAD.U32 R171, RZ, RZ, UR6 ;  /* 0x00000006ffab7e24 */ /* 0x000fe4000f8e00ff */
[----:B------:R-:W-:Y:S02]  /*1a980*/  IMAD.U32 R170, RZ, RZ, UR7 ;  /* 0x00000007ffaa7e24 */ /* 0x000fe4000f8e00ff */
[----:B-1----:R-:W-:Y:S01]  /*1a990*/  IMAD.U32 R169, RZ, RZ, UR6 ;  /* 0x00000006ffa97e24 */ /* 0x002fe2000f8e00ff */
[----:B0-----:R-:W-:-:S05]  /*1a9a0*/  @!P4 IADD3 R166, P1, R235, R166, RZ ;  /* 0x000000a6eba6c210 */ /* 0x001fca0007f3e0ff */
[----:B------:R-:W-:Y:S01]  /*1a9b0*/  @!P4 IMAD.X R167, R187, 0x1, R167, P1 ;  /* 0x00000001bba7c824 */ /* 0x000fe200008e06a7 */
[----:B------:R-:W-:Y:S01]  /*1a9c0*/  @!P2 LEA R168, P1, R169, R4, 0x7 ;  /* 0x00000004a9a8a211 */ /* 0x000fe200078238ff */
[----:B------:R-:W-:-:S03]  /*1a9d0*/  FMUL R203, R203, UR13 ;  /* 0x0000000dcbcb7c20 */ /* 0x000fc60008400000 */
[----:B------:R-:W-:Y:S02]  /*1a9e0*/  @!P2 LEA.HI.X R169, R171, R3, R170, 0x7, P1 ;  /* 0x00000003aba9a211 */ /* 0x000fe400008f3caa */
[----:B------:R-:W-:Y:S02]  /*1a9f0*/  ISETP.LT.OR P2, PT, R0, 0x29, !P0 ;  /* 0x000000290000780c */ /* 0x000fe40004741670 */
[----:B------:R-:W-:Y:S01]  /*1aa00*/  F2FP.SATFINITE.E4M3.F32.PACK_AB_MERGE_C R203, RZ, R203, RZ ;  /* 0x000000cbffcb723e */ /* 0x000fe200048070ff */
[----:B------:R-:W-:-:S04]  /*1aa10*/  IMAD.U32 R181, RZ, RZ, UR6 ;  /* 0x00000006ffb57e24 */ /* 0x000fc8000f8e00ff */
[----:B------:R0:W-:Y:S06]  /*1aa20*/  @!P4 STG.E.U8 desc[UR14][R166.64+0x61], R203 ;  /* 0x000061cba600c986 */ /* 0x0001ec000c10110e */
[----:B0-----:R-:W-:-:S04]  /*1aa30*/  @!P2 LEA R166, P1, R171, R4, 0x7 ;  /* 0x00000004aba6a211 */ /* 0x001fc800078238ff */
[----:B------:R-:W-:Y:S02]  /*1aa40*/  @!P2 LEA.HI.X R167, R181, R3, R170, 0x7, P1 ;  /* 0x00000003b5a7a211 */ /* 0x000fe400008f3caa */
[----:B------:R-:W-:Y:S01]  /*1aa50*/  ISETP.LT.OR P2, PT, R0, 0x2a, !P0 ;  /* 0x0000002a0000780c */ /* 0x000fe20004741670 */
[----:B------:R-:W-:Y:S02]  /*1aa60*/  IMAD.U32 R183, RZ, RZ, UR6 ;  /* 0x00000006ffb77e24 */ /* 0x000fe4000f8e00ff */
[----:B------:R-:W-:Y:S01]  /*1aa70*/  IMAD.U32 R180, RZ, RZ, UR7 ;  /* 0x00000007ffb47e24 */ /* 0x000fe2000f8e00ff */
[C---:B------:R-:W-:Y:S01]  /*1aa80*/  LOP3.LUT P5, RZ, R7.reuse, 0x2000000, RZ, 0xc0, !PT ;  /* 0x0200000007ff7812 */ /* 0x040fe200078ac0ff */
[----:B------:R-:W-:Y:S01]  /*1aa90*/  FMUL R204, R204, UR13 ;  /* 0x0000000dcccc7c20 */ /* 0x000fe20008400000 */
[----:B------:R-:W-:-:S07]  /*1aaa0*/  LOP3.LUT P4, RZ, R7, 0x200000, RZ, 0xc0, !PT ;  /* 0x0020000007ff7812 */ /* 0x000fce000788c0ff */
[----:B------:R-:W-:-:S04]  /*1aab0*/  @!P2 LEA R170, P1, R171, R4, 0x7 ;  /* 0x00000004abaaa211 */ /* 0x000fc800078238ff */
[----:B------:R-:W-:Y:S02]  /*1aac0*/  @!P2 LEA.HI.X R171, R183, R3, R180, 0x7, P1 ;  /* 0x00000003b7aba211 */ /* 0x000fe400008f3cb4 */
[----:B------:R-:W-:Y:S02]  /*1aad0*/  ISETP.LT.OR P2, PT, R0, 0x31, !P0 ;  /* 0x000000310000780c */ /* 0x000fe40004741670 */
[----:B------:R-:W-:-:S05]  /*1aae0*/  F2FP.SATFINITE.E4M3.F32.PACK_AB_MERGE_C R181, RZ, R204, RZ ;  /* 0x000000ccffb5723e */ /* 0x000fca00048070ff */
[----:B------:R0:W-:Y:S06]  /*1aaf0*/  @!P5 STG.E.U8 desc[UR14][R172.64+0x68], R181 ;  /* 0x000068b5ac00d986 */ /* 0x0001ec000c10110e */
[----:B0-----:R-:W-:Y:S02]  /*1ab00*/  @!P2 LEA R172, P1, R183, R4, 0x7 ;  /* 0x00000004b7aca211 */ /* 0x001fe400078238ff */
[----:B------:R-:W0:Y:S01]  /*1ab10*/  @!P4 LDC.64 R182, c[0x0][0x650] ;  /* 0x00019400ffb6cb82 */ /* 0x000e220000000a00 */
[----:B------:R-:W-:-:S05]  /*1ab20*/  IMAD.U32 R173, RZ, RZ, UR6 ;  /* 0x00000006ffad7e24 */ /* 0x000fca000f8e00ff */
[----:B------:R-:W-:Y:S02]  /*1ab30*/  @!P2 LEA.HI.X R173, R173, R3, R180, 0x7, P1 ;  /* 0x00000003adada211 */ /* 0x000fe400008f3cb4 */
[----:B------:R-:W-:Y:S01]  /*1ab40*/  ISETP.LT.OR P2, PT, R0, 0x32, !P0 ;  /* 0x000000320000780c */ /* 0x000fe20004741670 */
[----:B------:R-:W-:Y:S01]  /*1ab50*/  IMAD.U32 R181, RZ, RZ, UR6 ;  /* 0x00000006ffb57e24 */ /* 0x000fe2000f8e00ff */
[----:B------:R-:W-:Y:S02]  /*1ab60*/  LOP3.LUT P6, RZ, R7, 0x1000000, RZ, 0xc0, !PT ;  /* 0x0100000007ff7812 */ /* 0x000fe400078cc0ff */
[----:B0-----:R-:W-:Y:S01]  /*1ab70*/  @!P4 IADD3 R182, P1, R163, R182, RZ ;  /* 0x000000b6a3b6c210 */ /* 0x001fe20007f3e0ff */
[----:B------:R-:W-:-:S04]  /*1ab80*/  IMAD.U32 R163, RZ, RZ, UR6 ;  /* 0x00000006ffa37e24 */ /* 0x000fc8000f8e00ff */
[----:B------:R-:W-:-:S04]  /*1ab90*/  @!P4 IMAD.X R183, R236, 0x1, R183, P1 ;  /* 0x00000001ecb7c824 */ /* 0x000fc800008e06b7 */
[----:B------:R-:W-:-:S04]  /*1aba0*/  @!P2 LEA R163, P1, R163, R4, 0x7 ;  /* 0x00000004a3a3a211 */ /* 0x000fc800078238ff */
[----:B------:R-:W-:Y:S02]  /*1abb0*/  @!P2 LEA.HI.X R180, R181, R3, R180, 0x7, P1 ;  /* 0x00000003b5b4a211 */ /* 0x000fe400008f3cb4 */
[----:B------:R-:W-:Y:S01]  /*1abc0*/  ISETP.LT.OR P2, PT, R0, 0x39, !P0 ;  /* 0x000000390000780c */ /* 0x000fe20004741670 */
[----:B------:R-:W-:Y:S01]  /*1abd0*/  FMUL R205, R205, UR13 ;  /* 0x0000000dcdcd7c20 */ /* 0x000fe20008400000 */
[----:B------:R-:W-:Y:S01]  /*1abe0*/  LOP3.LUT P5, RZ, R7, 0x100000, RZ, 0xc0, !PT ;  /* 0x0010000007ff7812 */ /* 0x000fe200078ac0ff */
[----:B------:R-:W-:Y:S01]  /*1abf0*/  FMUL R206, R206, UR13 ;  /* 0x0000000dcece7c20 */ /* 0x000fe20008400000 */
[----:B------:R-:W-:Y:S02]  /*1ac00*/  IMAD.U32 R185, RZ, RZ, UR6 ;  /* 0x00000006ffb97e24 */ /* 0x000fe4000f8e00ff */
[----:B------:R-:W-:Y:S01]  /*1ac10*/  F2FP.SATFINITE.E4M3.F32.PACK_AB_MERGE_C R205, RZ, R205, RZ ;  /* 0x000000cdffcd723e */ /* 0x000fe200048070ff */
[----:B------:R-:W-:Y:S01]  /*1ac20*/  IMAD.U32 R184, RZ, RZ, UR7 ;  /* 0x00000007ffb87e24 */ /* 0x000fe2000f8e00ff */
[----:B------:R-:W-:-:S03]  /*1ac30*/  F2FP.SATFINITE.E4M3.F32.PACK_AB_MERGE_C R187, RZ, R206, RZ ;  /* 0x000000ceffbb723e */ /* 0x000fc600048070ff */
[----:B------:R-:W-:Y:S02]  /*1ac40*/  @!P6 STG.E.U8 desc[UR14][R238.64+0x69], R205 ;  /* 0x000069cdee00e986 */ /* 0x000fe4000c10110e */
[----:B------:R-:W-:Y:S02]  /*1ac50*/  @!P2 LEA R181, P1, R181, R4, 0x7 ;  /* 0x00000004b5b5a211 */ /* 0x000fe400078238ff */
[----:B------:R0:W-:Y:S02]  /*1ac60*/  @!P4 STG.E.U8 desc[UR14][R182.64+0x68], R187 ;  /* 0x000068bbb600c986 */ /* 0x0001e4000c10110e */
[----:B0-----:R-:W-:Y:S02]  /*1ac70*/  @!P2 LEA.HI.X R182, R185, R3, R184, 0x7, P1 ;  /* 0x00000003b9b6a211 */ /* 0x001fe400008f3cb8 */
[----:B------:R-:W0:Y:S01]  /*1ac80*/  @!P5 LDC.64 R184, c[0x0][0x650] ;  /* 0x00019400ffb8db82 */ /* 0x000e220000000a00 */
[----:B------:R-:W-:Y:S01]  /*1ac90*/  ISETP.LT.OR P2, PT, R0, 0x3a, !P0 ;  /* 0x0000003a0000780c */ /* 0x000fe20004741670 */
[----:B------:R-:W-:Y:S01]  /*1aca0*/  FMUL R207, R207, UR13 ;  /* 0x0000000dcfcf7c20 */ /* 0x000fe20008400000 */
[----:B------:R-:W-:-:S04]  /*1acb0*/  IMAD.U32 R183, RZ, RZ, UR6 ;  /* 0x00000006ffb77e24 */ /* 0x000fc8000f8e00ff */
[----:B------:R-:W-:Y:S01]  /*1acc0*/  F2FP.SATFINITE.E4M3.F32.PACK_AB_MERGE_C R207, RZ, R207, RZ ;  /* 0x000000cfffcf723e */ /* 0x000fe200048070ff */
[----:B------:R-:W-:Y:S01]  /*1acd0*/  IMAD.U32 R187, RZ, RZ, UR6 ;  /* 0x00000006ffbb7e24 */ /* 0x000fe2000f8e00ff */
[----:B0-----:R-:W-:-:S05]  /*1ace0*/  @!P5 IADD3 R184, P1, R188, R184, RZ ;  /* 0x000000b8bcb8d210 */ /* 0x001fca0007f3e0ff */
[----:B------:R-:W-:Y:S02]  /*1acf0*/  @!P5 IMAD.X R185, R162, 0x1, R185, P1 ;  /* 0x00000001a2b9d824 */ /* 0x000fe400008e06b9 */
[----:B------:R-:W-:-:S03]  /*1ad00*/  IMAD.U32 R162, RZ, RZ, UR7 ;  /* 0x00000007ffa27e24 */ /* 0x000fc6000f8e00ff */
[----:B------:R0:W-:Y:S02]  /*1ad10*/  @!P5 STG.E.U8 desc[UR14][R184.64+0x69], R207 ;  /* 0x000069cfb800d986 */ /* 0x0001e4000c10110e */
[----:B0-----:R-:W-:-:S04]  /*1ad20*/  @!P2 LEA R184, P1, R183, R4, 0x7 ;  /* 0x00000004b7b8a211 */ /* 0x001fc800078238ff */
[----:B------:R-:W-:Y:S02]  /*1ad30*/  @!P2 LEA.HI.X R185, R187, R3, R162, 0x7, P1 ;  /* 0x00000003bbb9a211 */ /* 0x000fe400008f3ca2 */
[----:B------:R-:W-:Y:S01]  /*1ad40*/  ISETP.LT.OR P2, PT, R0, 0x41, !P0 ;  /* 0x000000410000780c */ /* 0x000fe20004741670 */
[----:B------:R-:W-:Y:S01]  /*1ad50*/  IMAD.U32 R186, RZ, RZ, UR7 ;  /* 0x00000007ffba7e24 */ /* 0x000fe2000f8e00ff */
[C---:B------:R-:W-:Y:S02]  /*1ad60*/  LOP3.LUT P6, RZ, R7.reuse, 0x20000000, RZ, 0xc0, !PT ;  /* 0x2000000007ff7812 */ /* 0x040fe400078cc0ff */
[C---:B------:R-:W-:Y:S01]  /*1ad70*/  LOP3.LUT P4, RZ, R7.reuse, 0x8000000, RZ, 0xc0, !PT ;  /* 0x0800000007ff7812 */ /* 0x040fe2000788c0ff */
[----:B------:R-:W-:Y:S01]  /*1ad80*/  FMUL R208, R208, UR13 ;  /* 0x0000000dd0d07c20 */ /* 0x000fe20008400000 */
[----:B------:R-:W-:Y:S01]  /*1ad90*/  LOP3.LUT P5, RZ, R7, 0x800000, RZ, 0xc0, !PT ;  /* 0x0080000007ff7812 */ /* 0x000fe200078ac0ff */
[----:B------:R-:W-:-:S06]  /*1ada0*/  FMUL R209, R209, UR13 ;  /* 0x0000000dd1d17c20 */ /* 0x000fcc0008400000 */
[----:B------:R-:W-:-:S04]  /*1adb0*/  @!P2 LEA R162, P1, R183, R4, 0x7 ;  /* 0x00000004b7a2a211 */ /* 0x000fc800078238ff */
[----:B------:R-:W-:Y:S02]  /*1adc0*/  @!P2 LEA.HI.X R183, R187, R3, R186, 0x7, P1 ;  /* 0x00000003bbb7a211 */ /* 0x000fe400008f3cba */
[----:B------:R-:W-:Y:S02]  /*1add0*/  ISETP.LT.OR P2, PT, R0, 0x42, !P0 ;  /* 0x000000420000780c */ /* 0x000fe40004741670 */
[----:B------:R-:W-:Y:S02]  /*1ade0*/  F2FP.SATFINITE.E4M3.F32.PACK_AB_MERGE_C R187, RZ, R208, RZ ;  /* 0x000000d0ffbb723e */ /* 0x000fe400048070ff */
[----:B------:R-:W-:Y:S01]  /*1adf0*/  F2FP.SATFINITE.E4M3.F32.PACK_AB_MERGE_C R209, RZ, R209, RZ ;  /* 0x000000d1ffd1723e */ /* 0x000fe200048070ff */
[----:B------:R-:W-:Y:S02]  /*1ae00*/  IMAD.U32 R191, RZ, RZ, UR6 ;  /* 0x00000006ffbf7e24 */ /* 0x000fe4000f8e00ff */
[----:B------:R0:W-:Y:S01]  /*1ae10*/  @!P6 STG.E.U8 desc[UR14][R174.64+0x70], R187 ;  /* 0x000070bbae00e986 */ /* 0x0001e2000c10110e */
[----:B------:R-:W-:-:S03]  /*1ae20*/  IMAD.U32 R193, RZ, RZ, UR6 ;  /* 0x00000006ffc17e24 */ /* 0x000fc6000f8e00ff */
[----:B------:R1:W-:Y:S02]  /*1ae30*/  @!P4 STG.E.U8 desc[UR14][R158.64+0x71], R209 ;  /* 0x000071d19e00c986 */ /* 0x0003e4000c10110e */
[----:B0-----:R-:W-:Y:S01]  /*1ae40*/  @!P2 LEA R174, P1, R191, R4, 0x7 ;  /* 0x00000004bfaea211 */ /* 0x001fe200078238ff */
[----:B-1----:R-:W0:Y:S03]  /*1ae50*/  @!P5 LDC.64 R158, c[0x0][0x650] ;  /* 0x00019400ff9edb82 */ /* 0x002e260000000a00 */
[----:B------:R-:W-:Y:S02]  /*1ae60*/  @!P2 LEA.HI.X R175, R193, R3, R186, 0x7, P1 ;  /* 0x00000003c1afa211 */ /* 0x000fe400008f3cba */
[----:B------:R-:W-:Y:S01]  /*1ae70*/  ISETP.LT.OR P1, PT, R0, 0x49, !P0 ;  /* 0x000000490000780c */ /* 0x000fe20004721670 */
[----:B------:R-:W-:Y:S02]  /*1ae80*/  IMAD.U32 R187, RZ, RZ, UR6 ;  /* 0x00000006ffbb7e24 */ /* 0x000fe4000f8e00ff */
[----:B------:R-:W-:-:S10]  /*1ae90*/  IMAD.U32 R188, RZ, RZ, UR7 ;  /* 0x00000007ffbc7e24 */ /* 0x000fd4000f8e00ff */
[----:B------:R-:W-:-:S04]  /*1aea0*/  @!P1 LEA R186, P2, R191, R4, 0x7 ;  /* 0x00000004bfba9211 */ /* 0x000fc800078438ff */
[----:B------:R-:W-:Y:S02]  /*1aeb0*/  @!P1 LEA.HI.X R187, R187, R3, R188, 0x7, P2 ;  /* 0x00000003bbbb9211 */ /* 0x000fe400010f3cbc */
[----:B0-----:R-:W-:Y:S02]  /*1aec0*/  @!P5 IADD3 R158, P2, R13, R158, RZ ;  /* 0x0000009e0d9ed210 */ /* 0x001fe40007f5e0ff */
[----:B------:R-:W-:Y:S01]  /*1aed0*/  LOP3.LUT P6, RZ, R7, 0x80000, RZ, 0xc0, !PT ;  /* 0x0008000007ff7812 */ /* 0x000fe200078cc0ff */
[----:B------:R-:W-:Y:S02]  /*1aee0*/  FMUL R210, R210, UR13 ;  /* 0x0000000dd2d27c20 */ /* 0x000fe40008400000 */
[----:B------:R-:W-:Y:S01]  /*1aef0*/  @!P5 IMAD.X R159, R189, 0x1, R159, P2 ;  /* 0x00000001bd9fd824 */ /* 0x000fe200010e069f */
[----:B------:R-:W-:Y:S02]  /*1af00*/  ISETP.LT.OR P2, PT, R0, 0x4a, !P0 ;  /* 0x0000004a0000780c */ /* 0x000fe40004741670 */
[----:B------:R-:W-:Y:S01]  /*1af10*/  F2FP.SATFINITE.E4M3.F32.PACK_AB_MERGE_C R193, RZ, R210, RZ ;  /* 0x000000d2ffc1723e */ /* 0x000fe200048070ff */
[----:B------:R-:W-:-:S02]  /*1af20*/  IMAD.U32 R13, RZ, RZ, UR6 ;  /* 0x00000006ff0d7e24 */ /* 0x000fc4000f8e00ff */
[----:B------:R-:W-:Y:S02]  /*1af30*/  IMAD.U32 R189, RZ, RZ, UR6 ;  /* 0x00000006ffbd7e24 */ /* 0x000fe4000f8e00ff */
[----:B------:R0:W-:Y:S01]  /*1af40*/  @!P5 STG.E.U8 desc[UR14][R158.64+0x70], R193 ;  /* 0x000070c19e00d986 */ /* 0x0001e2000c10110e */
[----:B------:R-:W-:-:S05]  /*1af50*/  IMAD.U32 R190, RZ, RZ, UR7 ;  /* 0x00000007ffbe7e24 */ /* 0x000fca000f8e00ff */
[----:B------:R-:W-:Y:S01]  /*1af60*/  @!P2 LEA R13, P3, R13, R4, 0x7 ;  /* 0x000000040d0da211 */ /* 0x000fe200078638ff */
[----:B0-----:R-:W0:Y:S03]  /*1af70*/  @!P6 LDC.64 R158, c[0x0][0x650] ;  /* 0x00019400ff9eeb82 */ /* 0x001e260000000a00 */
[----:B------:R-:W-:Y:S02]  /*1af80*/  @!P2 LEA.HI.X R189, R189, R3, R190, 0x7, P3 ;  /* 0x00000003bdbda211 */ /* 0x000fe400018f3cbe */
[----:B------:R-:W-:Y:S01]  /*1af90*/  ISETP.LT.OR P3, PT, R0, 0x51, !P0 ;  /* 0x000000510000780c */ /* 0x000fe20004761670 */
[----:B------:R-:W-:Y:S02]  /*1afa0*/  IMAD.U32 R195, RZ, RZ, UR6 ;  /* 0x00000006ffc37e24 */ /* 0x000fe4000f8e00ff */
[----:B------:R-:W-:-:S10]  /*1afb0*/  IMAD.U32 R192, RZ, RZ, UR7 ;  /* 0x00000007ffc07e24 */ /* 0x000fd4000f8e00ff */
[----:B------:R-:W-:-:S04]  /*1afc0*/  @!P3 LEA R191, P4, R191, R4, 0x7 ;  /* 0x00000004bfbfb211 */ /* 0x000fc800078838ff */
[----:B------:R-:W-:Y:S02]  /*1afd0*/  @!P3 LEA.HI.X R192, R195, R3, R192, 0x7, P4 ;  /* 0x00000003c3c0b211 */ /* 0x000fe400020f3cc0 */
[----:B0-----:R-:W-:-:S05]  /*1afe0*/  @!P6 IADD3 R158, P4, R244, R158, RZ ;  /* 0x0000009ef49ee210 */ /* 0x001fca0007f9e0ff */
[----:B------:R-:W-:Y:S01]  /*1aff0*/  @!P6 IMAD.X R159, R245, 0x1, R159, P4 ;  /* 0x00000001f59fe824 */ /* 0x000fe200020e069f */
[----:B------:R-:W-:Y:S01]  /*1b000*/  ISETP.LT.OR P4, PT, R0, 0x52, !P0 ;  /* 0x000000520000780c */ /* 0x000fe20004781670 */
[----:B------:R-:W-:Y:S02]  /*1b010*/  IMAD.U32 R197, RZ, RZ, UR6 ;  /* 0x00000006ffc57e24 */ /* 0x000fe4000f8e00ff */
[----:B------:R-:W-:Y:S02]  /*1b020*/  IMAD.U32 R194, RZ, RZ, UR7 ;  /* 0x00000007ffc27e24 */ /* 0x000fe4000f8e00ff */
[----:B------:R-:W-:-:S08]  /*1b030*/  FMUL R211, R211, UR13 ;  /* 0x0000000dd3d37c20 */ /* 0x000fd00008400000 */
[----:B------:R-:W-:-:S04]  /*1b040*/  @!P4 LEA R196, P5, R195, R4, 0x7 ;  /* 0x00000004c3c4c211 */ /* 0x000fc800078a38ff */
[----:B------:R-:W-:Y:S02]  /*1b050*/  @!P4 LEA.HI.X R197, R197, R3, R194, 0x7, P5 ;  /* 0x00000003c5c5c211 */ /* 0x000fe400028f3cc2 */
[----:B------:R-:W-:Y:S02]  /*1b060*/  ISETP.LT.OR P5, PT, R0, 0x59, !P0 ;  /* 0x000000590000780c */ /* 0x000fe400047a1670 */
[----:B------:R-:W-:Y:S01]  /*1b070*/  F2FP.SATFINITE.E4M3.F32.PACK_AB_MERGE_C R211, RZ, R211, RZ ;  /* 0x000000d3ffd3723e */ /* 0x000fe200048070ff */
[----:B------:R-:W-:Y:S02]  /*1b080*/  IMAD.U32 R199, RZ, RZ, UR6 ;  /* 0x00000006ffc77e24 */ /* 0x000fe4000f8e00ff */
[----:B------:R-:W-:Y:S02]  /*1b090*/  IMAD.U32 R201, RZ, RZ, UR7 ;  /* 0x00000007ffc97e24 */ /* 0x000fe4000f8e00ff */
[----:B------:R0:W-:Y:S01]  /*1b0a0*/  @!P6 STG.E.U8 desc[UR14][R158.64+0x71], R211 ;  /* 0x000071d39e00e986 */ /* 0x0001e2000c10110e */
[----:B------:R-:W-:-:S05]  /*1b0b0*/  P2R R188, PR, RZ, 0x2 ;  /* 0x00000002ffbc7803 */ /* 0x000fca0000000000 */
[----:B------:R-:W-:Y:S02]  /*1b0c0*/  @!P5 LEA R194, P6, R195, R4, 0x7 ;  /* 0x00000004c3c2d211 */ /* 0x000fe400078c38ff */
[----:B------:R-:W-:Y:S02]  /*1b0d0*/  LOP3.LUT P1, RZ, R7, 0x40000000, RZ, 0xc0, !PT ;  /* 0x4000000007ff7812 */ /* 0x000fe4000782c0ff */
[----:B------:R-:W-:Y:S02]  /*1b0e0*/  @!P5 LEA.HI.X R195, R199, R3, R201, 0x7, P6 ;  /* 0x00000003c7c3d211 */ /* 0x000fe400030f3cc9 */
[----:B------:R-:W-:Y:S01]  /*1b0f0*/  ISETP.LT.OR P6, PT, R0, 0x5a, !P0 ;  /* 0x0000005a0000780c */ /* 0x000fe200047c1670 */
[----:B------:R-:W-:Y:S01]  /*1b100*/  FMUL R212, R212, UR13 ;  /* 0x0000000dd4d47c20 */ /* 0x000fe20008400000 */
[----:B------:R-:W-:Y:S02]  /*1b110*/  P2R R198, PR, RZ, 0x10 ;  /* 0x00000010ffc67803 */ /* 0x000fe40000000000 */
[----:B------:R-:W-:Y:S01]  /*1b120*/  LOP3.LUT P4, RZ, R7, 0x40000, RZ, 0xc0, !PT ;  /* 0x0004000007ff7812 */ /* 0x000fe2000788c0ff */
[----:B0-----:R-:W-:Y:S01]  /*1b130*/  IMAD.U32 R159, RZ, RZ, UR6 ;  /* 0x00000006ff9f7e24 */ /* 0x001fe2000f8e00ff */
[----:B------:R-:W-:Y:S01]  /*1b140*/  F2FP.SATFINITE.E4M3.F32.PACK_AB_MERGE_C R201, RZ, R212, RZ ;  /* 0x000000d4ffc9723e */ /* 0x000fe200048070ff */
[----:B------:R-:W-:-:S02]  /*1b150*/  IMAD.U32 R203, RZ, RZ, UR6 ;  /* 0x00000006ffcb7e24 */ /* 0x000fc4000f8e00ff */
[----:B------:R-:W-:Y:S02]  /*1b160*/  IMAD.U32 R158, RZ, RZ, UR7 ;  /* 0x00000007ff9e7e24 */ /* 0x000fe4000f8e00ff */
[----:B------:R0:W-:Y:S02]  /*1b170*/  @!P1 STG.E.U8 desc[UR14][R176.64+0x78], R201 ;  /* 0x000078c9b0009986 */ /* 0x0001e4000c10110e */
[----:B0-----:R-:W-:-:S04]  /*1b180*/  @!P6 LEA R176, P1, R159, R4, 0x7 ;  /* 0x000000049fb0e211 */ /* 0x001fc800078238ff */
[----:B------:R-:W-:Y:S02]  /*1b190*/  @!P6 LEA.HI.X R177, R203, R3, R158, 0x7, P1 ;  /* 0x00000003cbb1e211 */ /* 0x000fe400008f3c9e */
[----:B------:R-:W0:Y:S01]  /*1b1a0*/  @!P4 LDC.64 R158, c[0x0][0x650] ;  /* 0x00019400ff9ecb82 */ /* 0x000e220000000a00 */
[----:B------:R-:W-:Y:S02]  /*1b1b0*/  P2R R199, PR, RZ, 0x20 ;  /* 0x00000020ffc77803 */ /* 0x000fe40000000000 */
[----:B------:R-:W-:Y:S01]  /*1b1c0*/  LOP3.LUT P5, RZ, R7, 0x10000000, RZ, 0xc0, !PT ;  /* 0x1000000007ff7812 */ /* 0x000fe200078ac0ff */
[----:B------:R-:W-:Y:S01]  /*1b1d0*/  FMUL R213, R213, UR13 ;  /* 0x0000000dd5d57c20 */ /* 0x000fe20008400000 */
[----:B------:R-:W-:-:S04]  /*1b1e0*/  P2R R193, PR, RZ, 0x8 ;  /* 0x00000008ffc17803 */ /* 0x000fc80000000000 */
[----:B------:R-:W-:Y:S02]  /*1b1f0*/  F2FP.SATFINITE.E4M3.F32.PACK_AB_MERGE_C R213, RZ, R213, RZ ;  /* 0x000000d5ffd5723e */ /* 0x000fe400048070ff */
[----:B------:R-:W-:Y:S01]  /*1b200*/  LOP3.LUT P3, RZ, R7, 0x20000, RZ, 0xc0, !PT ;  /* 0x0002000007ff7812 */ /* 0x000fe2000786c0ff */
[----:B------:R-:W-:-:S04]  /*1b210*/  FMUL R214, R214, UR13 ;  /* 0x0000000dd6d67c20 */ /* 0x000fc80008400000 */
[----:B------:R-:W-:Y:S01]  /*1b220*/  @!P5 STG.E.U8 desc[UR14][R242.64+0x79], R213 ;  /* 0x000079d5f200d986 */ /* 0x000fe2000c10110e */
[----:B------:R-:W-:Y:S02]  /*1b230*/  F2FP.SATFINITE.E4M3.F32.PACK_AB_MERGE_C R201, RZ, R214, RZ ;  /* 0x000000d6ffc9723e */ /* 0x000fe400048070ff */
[----:B0-----:R-:W-:-:S05]  /*1b240*/  @!P4 IADD3 R158, P5, R252, R158, RZ ;  /* 0x0000009efc9ec210 */ /* 0x001fca0007fbe0ff */
[----:B------:R-:W-:Y:S02]  /*1b250*/  @!P4 IMAD.X R159, R46, 0x1, R159, P5 ;  /* 0x000000012e9fc824 */ /* 0x000fe400028e069f */
[----:B------:R-:W-:Y:S01]  /*1b260*/  FMUL R215, R215, UR13 ;  /* 0x0000000dd7d77c20 */ /* 0x000fe20008400000 */
[----:B------:R-:W-:Y:S01]  /*1b270*/  P2R R190, PR, RZ, 0x4 ;  /* 0x00000004ffbe7803 */ /* 0x000fe20000000000 */
[----:B------:R-:W-:Y:S01]  /*1b280*/  FMUL R88, R88, UR13 ;  /* 0x0000000d58587c20 */ /* 0x000fe20008400000 */
[----:B------:R-:W-:Y:S01]  /*1b290*/  LOP3.LUT P1, RZ, R6, 0x800000, RZ, 0xc0, !PT ;  /* 0x0080000006ff7812 */ /* 0x000fe2000782c0ff */
[----:B------:R0:W-:Y:S01]  /*1b2a0*/  @!P4 STG.E.U8 desc[UR14][R158.64+0x78], R201 ;  /* 0x000078c99e00c986 */ /* 0x0001e2000c10110e */
[----:B------:R-:W-:Y:S01]  /*1b2b0*/  FMUL R89, R89, UR13 ;  /* 0x0000000d59597c20 */ /* 0x000fe20008400000 */
        /* <DEDUP_REMOVED lines=10> */
[----:B0-----:R-:W0:Y:S01]  /*1b360*/  @!P3 LDC.64 R158, c[0x0][0x650] ;  /* 0x00019400ff9ebb82 */ /* 0x001e220000000a00 */
[----:B------:R-:W-:Y:S01]  /*1b370*/  ISETP.LT.OR P5, PT, R0, 0x2, !P0 ;  /* 0x000000020000780c */ /* 0x000fe200047a1670 */
[----:B------:R-:W-:Y:S01]  /*1b380*/  FMUL R100, R100, UR13 ;  /* 0x0000000d64647c20 */ /* 0x000fe20008400000 */
[----:B------:R-:W-:Y:S01]  /*1b390*/  F2FP.SATFINITE.E4M3.F32.PACK_AB_MERGE_C R215, RZ, R215, RZ ;  /* 0x000000d7ffd7723e */ /* 0x000fe200048070ff */
        /* <DEDUP_REMOVED lines=20> */
[----:B0-----:R-:W-:Y:S01]  /*1b4e0*/  @!P3 IADD3 R158, P4, R45, R158, RZ ;  /* 0x0000009e2d9eb210 */ /* 0x001fe20007f9e0ff */
[----:B------:R-:W-:Y:S01]  /*1b4f0*/  FMUL R121, R121, UR13 ;  /* 0x0000000d79797c20 */ /* 0x000fe20008400000 */
[----:B------:R-:W-:Y:S01]  /*1b500*/  FMUL R122, R122, UR13 ;  /* 0x0000000d7a7a7c20 */ /* 0x000fe20008400000 */
[----:B------:R-:W-:Y:S01]  /*1b510*/  FMUL R123, R123, UR13 ;  /* 0x0000000d7b7b7c20 */ /* 0x000fe20008400000 */
[----:B------:R-:W-:Y:S01]  /*1b520*/  FMUL R124, R124, UR13 ;  /* 0x0000000d7c7c7c20 */ /* 0x000fe20008400000 */
[----:B------:R-:W-:-:S02]  /*1b530*/  @!P3 IMAD.X R159, R44, 0x1, R159, P4 ;  /* 0x000000012c9fb824 */ /* 0x000fc400020e069f */
[----:B------:R-:W-:Y:S01]  /*1b540*/  FMUL R125, R125, UR13 ;  /* 0x0000000d7d7d7c20 */ /* 0x000fe20008400000 */
[----:B------:R-:W-:Y:S01]  /*1b550*/  FMUL R126, R126, UR13 ;  /* 0x0000000d7e7e7c20 */ /* 0x000fe20008400000 */
[----:B------:R-:W-:Y:S01]  /*1b560*/  FMUL R127, R127, UR13 ;  /* 0x0000000d7f7f7c20 */ /* 0x000fe20008400000 */
[----:B------:R-:W-:Y:S01]  /*1b570*/  FMUL R128, R128, UR13 ;  /* 0x0000000d80807c20 */ /* 0x000fe20008400000 */
[----:B------:R0:W-:Y:S01]  /*1b580*/  @!P3 STG.E.U8 desc[UR14][R158.64+0x79], R215 ;  /* 0x000079d79e00b986 */ /* 0x0001e2000c10110e */
[----:B------:R-:W-:Y:S01]  /*1b590*/  FMUL R129, R129, UR13 ;  /* 0x0000000d81817c20 */ /* 0x000fe20008400000 */
[----:B------:R-:W-:Y:S01]  /*1b5a0*/  FMUL R130, R130, UR13 ;  /* 0x0000000d82827c20 */ /* 0x000fe20008400000 */
[----:B------:R-:W-:Y:S01]  /*1b5b0*/  FMUL R131, R131, UR13 ;  /* 0x0000000d83837c20 */ /* 0x000fe20008400000 */
[----:B------:R1:W5:Y:S01]  /*1b5c0*/  LDL.LU R46, [R1+0x148] ;  /* 0x00014800012e7983 */ /* 0x0003620000300800 */
[----:B0-----:R-:W0:Y:S01]  /*1b5d0*/  @!P5 LDC.64 R158, c[0x0][0x650] ;  /* 0x00019400ff9edb82 */ /* 0x001e220000000a00 */
[----:B------:R-:W-:-:S02]  /*1b5e0*/  ISETP.LT.OR P4, PT, R0, 0x1, !P0 ;  /* 0x000000010000780c */ /* 0x000fc40004781670 */
[----:B------:R1:W5:Y:S01]  /*1b5f0*/  LDL.LU R45, [R1+0x144] ;  /* 0x00014400012d7983 */ /* 0x0003620000300800 */
[----:B------:R-:W-:Y:S02]  /*1b600*/  LOP3.LUT P2, RZ, R7, 0x80000000, RZ, 0xc0, !PT ;  /* 0x8000000007ff7812 */ /* 0x000fe4000784c0ff */
[----:B------:R-:W-:Y:S01]  /*1b610*/  P2R R7, PR, RZ, 0x40 ;  /* 0x00000040ff077803 */ /* 0x000fe20000000000 */
[----:B------:R1:W5:Y:S01]  /*1b620*/  LDL.LU R44, [R1+0x140] ;  /* 0x00014000012c7983 */ /* 0x0003620000300800 */
[----:B------:R-:W-:Y:S02]  /*1b630*/  F2FP.SATFINITE.E4M3.F32.PACK_AB_MERGE_C R203, RZ, R88, RZ ;  /* 0x00000058ffcb723e */ /* 0x000fe400048070ff */
[----:B------:R-:W-:Y:S02]  /*1b640*/  F2FP.SATFINITE.E4M3.F32.PACK_AB_MERGE_C R89, RZ, R89, RZ ;  /* 0x00000059ff59723e */ /* 0x000fe400048070ff */
[----:B------:R-:W-:Y:S02]  /*1b650*/  F2FP.SATFINITE.E4M3.F32.PACK_AB_MERGE_C R90, RZ, R90, RZ ;  /* 0x0000005aff5a723e */ /* 0x000fe400048070ff */
[----:B------:R-:W-:Y:S01]  /*1b660*/  @!P4 STG.E.U8 desc[UR14][R178.64], R203 ;  /* 0x000000cbb200c986 */ /* 0x000fe2000c10110e */
[----:B0-----:R-:W-:-:S05]  /*1b670*/  @!P5 IADD3 R10, P6, R10, R158, RZ ;  /* 0x0000009e0a0ad210 */ /* 0x001fca0007fde0ff */
[----:B------:R-:W-:-:S05]  /*1b680*/  @!P5 IMAD.X R11, R11, 0x1, R159, P6 ;  /* 0x000000010b0bd824 */ /* 0x000fca00030e069f */
[----:B------:R0:W-:Y:S04]  /*1b690*/  @!P5 STG.E.U8 desc[UR14][R10.64+0x1], R89 ;  /* 0x000001590a00d986 */ /* 0x0001e8000c10110e */
[----:B------:R2:W-:Y:S01]  /*1b6a0*/  @!P1 STG.E.U8 desc[UR14][R42.64], R90 ;  /* 0x0000005a2a009986 */ /* 0x0005e2000c10110e */
[C---:B------:R-:W-:Y:S02]  /*1b6b0*/  ISETP.LT.OR P1, PT, R0.reuse, 0x9, !P0 ;  /* 0x000000090000780c */ /* 0x040fe40004721670 */
[----:B------:R-:W-:Y:S02]  /*1b6c0*/  F2FP.SATFINITE.E4M3.F32.PACK_AB_MERGE_C R91, RZ, R91, RZ ;  /* 0x0000005bff5b723e */ /* 0x000fe400048070ff */
[----:B------:R-:W-:Y:S02]  /*1b6d0*/  ISETP.LT.OR P5, PT, R0, 0xa, !P0 ;  /* 0x0000000a0000780c */ /* 0x000fe400047a1670 */
[----:B0-----:R-:W-:-:S02]  /*1b6e0*/  F2FP.SATFINITE.E4M3.F32.PACK_AB_MERGE_C R89, RZ, R92, RZ ;  /* 0x0000005cff59723e */ /* 0x001fc400048070ff */
[C---:B------:R-:W-:Y:S02]  /*1b6f0*/  LOP3.LUT P3, RZ, R6.reuse, 0x1000000, RZ, 0xc0, !PT ;  /* 0x0100000006ff7812 */ /* 0x040fe4000786c0ff */
[----:B------:R-:W-:Y:S01]  /*1b700*/  F2FP.SATFINITE.E4M3.F32.PACK_AB_MERGE_C R93, RZ, R93, RZ ;  /* 0x0000005dff5d723e */ /* 0x000fe200048070ff */
[----:B--2---:R1:W5:Y:S02]  /*1b710*/  LDL.LU.64 R42, [R1+0x138] ;  /* 0x00013800012a7983 */ /* 0x0043640000300a00 */
[----:B------:R-:W0:Y:S02]  /*1b720*/  @!P1 LDC.64 R10, c[0x0][0x650] ;  /* 0x00019400ff0a9b82 */ /* 0x000e240000000a00 */
[----:B------:R2:W-:Y:S01]  /*1b730*/  @!P2 STG.E.U8 desc[UR14][R40.64+0x1], R91 ;  /* 0x0000015b2800a986 */ /* 0x0005e2000c10110e */
[----:B------:R-:W-:Y:S02]  /*1b740*/  F2FP.SATFINITE.E4M3.F32.PACK_AB_MERGE_C R94, RZ, R94, RZ ;  /* 0x0000005eff5e723e */ /* 0x000fe400048070ff */
[----:B------:R-:W-:-:S02]  /*1b750*/  LOP3.LUT P4, RZ, R6, 0x400000, RZ, 0xc0, !PT ;  /* 0x0040000006ff7812 */ /* 0x000fc4000788c0ff */
[----:B------:R-:W-:Y:S02]  /*1b760*/  F2FP.SATFINITE.E4M3.F32.PACK_AB_MERGE_C R95, RZ, R95, RZ ;  /* 0x0000005fff5f723e */ /* 0x000fe400048070ff */
[----:B------:R-:W-:Y:S02]  /*1b770*/  F2FP.SATFINITE.E4M3.F32.PACK_AB_MERGE_C R97, RZ, R97, RZ ;  /* 0x00000061ff61723e */ /* 0x000fe400048070ff */
[----:B------:R-:W-:Y:S02]  /*1b780*/  F2FP.SATFINITE.E4M3.F32.PACK_AB_MERGE_C R98, RZ, R98, RZ ;  /* 0x00000062ff62723e */ /* 0x000fe400048070ff */
[----:B------:R-:W-:Y:S01]  /*1b790*/  F2FP.SATFINITE.E4M3.F32.PACK_AB_MERGE_C R99, RZ, R99, RZ ;  /* 0x00000063ff63723e */ /* 0x000fe200048070ff */
[----:B--2---:R1:W5:Y:S01]  /*1b7a0*/  LDL.LU.64 R40, [R1+0x130] ;  /* 0x0001300001287983 */ /* 0x0043620000300a00 */
[----:B0-----:R-:W-:-:S05]  /*1b7b0*/  @!P1 IADD3 R10, P2, R152, R10, RZ ;  /* 0x0000000a980a9210 */ /* 0x001fca0007f5e0ff */
[----:B------:R-:W-:-:S05]  /*1b7c0*/  @!P1 IMAD.X R11, R153, 0x1, R11, P2 ;  /* 0x00000001990b9824 */ /* 0x000fca00010e060b */
[----:B------:R0:W-:Y:S02]  /*1b7d0*/  @!P1 STG.E.U8 desc[UR14][R10.64+0x8], R89 ;  /* 0x000008590a009986 */ /* 0x0001e4000c10110e */
[----:B0-----:R-:W0:Y:S02]  /*1b7e0*/  @!P5 LDC.64 R10, c[0x0][0x650] ;  /* 0x00019400ff0adb82 */ /* 0x001e240000000a00 */
[----:B0-----:R-:W-:-:S05]  /*1b7f0*/  @!P5 IADD3 R10, P6, R154, R10, RZ ;  /* 0x0000000a9a0ad210 */ /* 0x001fca0007fde0ff */
[----:B------:R-:W-:-:S05]  /*1b800*/  @!P5 IMAD.X R11, R155, 0x1, R11, P6 ;  /* 0x000000019b0bd824 */ /* 0x000fca00030e060b */
[----:B------:R-:W-:Y:S04]  /*1b810*/  @!P5 STG.E.U8 desc[UR14][R10.64+0x9], R93 ;  /* 0x0000095d0a00d986 */ /* 0x000fe8000c10110e */
[----:B------:R0:W-:Y:S01]  /*1b820*/  @!P3 STG.E.U8 desc[UR14][R38.64+0x8], R94 ;  /* 0x0000085e2600b986 */ /* 0x0001e2000c10110e */
[C---:B------:R-:W-:Y:S02]  /*1b830*/  ISETP.LT.OR P3, PT, R0.reuse, 0x11, !P0 ;  /* 0x000000110000780c */ /* 0x040fe40004761670 */
[----:B------:R-:W-:Y:S02]  /*1b840*/  ISETP.LT.OR P5, PT, R0, 0x12, !P0 ;  /* 0x000000120000780c */ /* 0x000fe400047a1670 */
[----:B------:R-:W-:Y:S02]  /*1b850*/  F2FP.SATFINITE.E4M3.F32.PACK_AB_MERGE_C R89, RZ, R96, RZ ;  /* 0x00000060ff59723e */ /* 0x000fe400048070ff */
[----:B------:R-:W-:-:S02]  /*1b860*/  LOP3.LUT P2, RZ, R6, 0x200000, RZ, 0xc0, !PT ;  /* 0x0020000006ff7812 */ /* 0x000fc4000784c0ff */
[----:B------:R-:W-:Y:S02]  /*1b870*/  LOP3.LUT P1, RZ, R6, 0x100000, RZ, 0xc0, !PT ;  /* 0x0010000006ff7812 */ /* 0x000fe4000782c0ff */
[----:B------:R-:W-:Y:S01]  /*1b880*/  F2FP.SATFINITE.E4M3.F32.PACK_AB_MERGE_C R101, RZ, R101, RZ ;  /* 0x00000065ff65723e */ /* 0x000fe200048070ff */
[----:B0-----:R1:W5:Y:S02]  /*1b890*/  LDL.LU.64 R38, [R1+0x128] ;  /* 0x0001280001267983 */ /* 0x0013640000300a00 */
[----:B------:R-:W0:Y:S02]  /*1b8a0*/  @!P3 LDC.64 R10, c[0x0][0x650] ;  /* 0x00019400ff0abb82 */ /* 0x000e240000000a00 */
[----:B------:R2:W-:Y:S01]  /*1b8b0*/  @!P4 STG.E.U8 desc[UR14][R36.64+0x9], R95 ;  /* 0x0000095f2400c986 */ /* 0x0005e2000c10110e */
[----:B------:R-:W-:Y:S02]  /*1b8c0*/  F2FP.SATFINITE.E4M3.F32.PACK_AB_MERGE_C R102, RZ, R102, RZ ;  /* 0x00000066ff66723e */ /* 0x000fe400048070ff */
[----:B------:R-:W-:-:S02]  /*1b8d0*/  F2FP.SATFINITE.E4M3.F32.PACK_AB_MERGE_C R103, RZ, R103, RZ ;  /* 0x00000067ff67723e */ /* 0x000fc400048070ff */
        /* <DEDUP_REMOVED lines=11> */
[----:B------:R-:W-:Y:S01]  /*1b990*/  @!P5 STG.E.U8 desc[UR14][R10.64+0x11], R97 ;  /* 0x000011610a00d986 */ /* 0x000fe2000c10110e */
[----:B------:R-:W-:-:S03]  /*1b9a0*/  ISETP.LT.OR P5, PT, R0, 0x1a, !P0 ;  /* 0x0000001a0000780c */ /* 0x000fc600047a1670 */
[----:B------:R0:W-:Y:S01]  /*1b9b0*/  @!P2 STG.E.U8 desc[UR14][R34.64+0x10], R98 ;  /* 0x000010622200a986 */ /* 0x0001e2000c10110e */
[----:B------:R-:W-:-:S09]  /*1b9c0*/  ISETP.LT.OR P2, PT, R0, 0x19, !P0 ;  /* 0x000000190000780c */ /* 0x000fd20004741670 */
[----:B------:R-:W2:Y:S01]  /*1b9d0*/  @!P5 LDC.64 R90, c[0x0][0x650] ;  /* 0x00019400ff5adb82 */ /* 0x000ea20000000a00 */
[----:B------:R-:W-:Y:S01]  /*1b9e0*/  LOP3.LUT P4, RZ, R6, 0x80000, RZ, 0xc0, !PT ;  /* 0x0008000006ff7812 */ /* 0x000fe2000788c0ff */
[----:B0-----:R1:W5:Y:S06]  /*1b9f0*/  LDL.LU.64 R34, [R1+0x118] ;  /* 0x0001180001227983 */ /* 0x00136c0000300a00 */
[----:B------:R-:W0:Y:S01]  /*1ba00*/  @!P2 LDC.64 R10, c[0x0][0x650] ;  /* 0x00019400ff0aab82 */ /* 0x000e220000000a00 */
[----:B------:R3:W-:Y:S01]  /*1ba10*/  @!P1 STG.E.U8 desc[UR14][R32.64+0x11], R99 ;  /* 0x0000116320009986 */ /* 0x0007e2000c10110e */
[----:B------:R-:W-:-:S02]  /*1ba20*/  F2FP.SATFINITE.E4M3.F32.PACK_AB_MERGE_C R89, RZ, R100, RZ ;  /* 0x00000064ff59723e */ /* 0x000fc400048070ff */
[----:B------:R-:W-:Y:S02]  /*1ba30*/  LOP3.LUT P3, RZ, R6, 0x40000, RZ, 0xc0, !PT ;  /* 0x0004000006ff7812 */ /* 0x000fe4000786c0ff */
[----:B------:R-:W-:Y:S02]  /*1ba40*/  F2FP.SATFINITE.E4M3.F32.PACK_AB_MERGE_C R113, RZ, R113, RZ ;  /* 0x00000071ff71723e */ /* 0x000fe400048070ff */
[----:B------:R-:W-:Y:S02]  /*1ba50*/  F2FP.SATFINITE.E4M3.F32.PACK_AB_MERGE_C R115, RZ, R115, RZ ;  /* 0x00000073ff73723e */ /* 0x000fe400048070ff */
[----:B------:R-:W-:Y:S02]  /*1ba60*/  F2FP.SATFINITE.E4M3.F32.PACK_AB_MERGE_C R117, RZ, R117, RZ ;  /* 0x00000075ff75723e */ /* 0x000fe400048070ff */
[----:B------:R-:W-:Y:S01]  /*1ba70*/  F2FP.SATFINITE.E4M3.F32.PACK_AB_MERGE_C R119, RZ, R119, RZ ;  /* 0x00000077ff77723e */ /* 0x000fe200048070ff */
[----:B---3--:R1:W5:Y:S01]  /*1ba80*/  LDL.LU.64 R32, [R1+0x110] ;  /* 0x0001100001207983 */ /* 0x0083620000300a00 */
[----:B--2---:R-:W-:-:S02]  /*1ba90*/  @!P5 IADD3 R160, P6, R160, R90, RZ ;  /* 0x0000005aa0a0d210 */ /* 0x004fc40007fde0ff */
[----:B0-----:R-:W-:-:S03]  /*1baa0*/  @!P2 IADD3 R10, P1, R156, R10, RZ ;  /* 0x0000000a9c0aa210 */ /* 0x001fc60007f3e0ff */
[----:B------:R-:W-:Y:S02]  /*1bab0*/  @!P5 IMAD.X R161, R161, 0x1, R91, P6 ;  /* 0x00000001a1a1d824 */ /* 0x000fe400030e065b */
[----:B------:R-:W-:-:S05]  /*1bac0*/  @!P2 IMAD.X R11, R157, 0x1, R11, P1 ;  /* 0x000000019d0ba824 */ /* 0x000fca00008e060b */
[----:B------:R0:W-:Y:S04]  /*1bad0*/  @!P2 STG.E.U8 desc[UR14][R10.64+0x18], R89 ;  /* 0x000018590a00a986 */ /* 0x0001e8000c10110e */
[----:B------:R-:W-:Y:S01]  /*1bae0*/  @!P5 STG.E.U8 desc[UR14][R160.64+0x19], R101 ;  /* 0x00001965a000d986 */ /* 0x000fe2000c10110e */
[----:B------:R-:W-:-:S03]  /*1baf0*/  ISETP.LT.OR P5, PT, R0, 0x22, !P0 ;  /* 0x000000220000780c */ /* 0x000fc600047a1670 */
[----:B------:R2:W-:Y:S01]  /*1bb00*/  @!P4 STG.E.U8 desc[UR14][R30.64+0x18], R102 ;  /* 0x000018661e00c986 */ /* 0x0005e2000c10110e */
[----:B------:R-:W-:-:S09]  /*1bb10*/  ISETP.LT.OR P4, PT, R0, 0x21, !P0 ;  /* 0x000000210000780c */ /* 0x000fd20004781670 */
[----:B0-----:R-:W0:Y:S01]  /*1bb20*/  @!P5 LDC.64 R88, c[0x0][0x650] ;  /* 0x00019400ff58db82 */ /* 0x001e220000000a00 */
[C---:B------:R-:W-:Y:S01]  /*1bb30*/  LOP3.LUT P1, RZ, R6.reuse, 0x20000, RZ, 0xc0, !PT ;  /* 0x0002000006ff7812 */ /* 0x040fe2000782c0ff */
[----:B--2---:R1:W5:Y:S06]  /*1bb40*/  LDL.LU.64 R30, [R1+0x108] ;  /* 0x00010800011e7983 */ /* 0x00436c0000300a00 */
[----:B------:R-:W2:Y:S01]  /*1bb50*/  @!P4 LDC.64 R10, c[0x0][0x650] ;  /* 0x00019400ff0acb82 */ /* 0x000ea20000000a00 */
[----:B------:R3:W-:Y:S01]  /*1bb60*/  @!P3 STG.E.U8 desc[UR14][R28.64+0x19], R103 ;  /* 0x000019671c00b986 */ /* 0x0007e2000c10110e */
[----:B------:R-:W-:-:S02]  /*1bb70*/  LOP3.LUT P2, RZ, R6, 0x10000, RZ, 0xc0, !PT ;  /* 0x0001000006ff7812 */ /* 0x000fc4000784c0ff */
[----:B------:R-:W-:Y:S02]  /*1bb80*/  F2FP.SATFINITE.E4M3.F32.PACK_AB_MERGE_C R121, RZ, R121, RZ ;  /* 0x00000079ff79723e */ /* 0x000fe400048070ff */
[----:B------:R-:W-:Y:S02]  /*1bb90*/  F2FP.SATFINITE.E4M3.F32.PACK_AB_MERGE_C R123, RZ, R123, RZ ;  /* 0x0000007bff7b723e */ /* 0x000fe400048070ff */
[----:B------:R-:W-:Y:S02]  /*1bba0*/  F2FP.SATFINITE.E4M3.F32.PACK_AB_MERGE_C R125, RZ, R125, RZ ;  /* 0x0000007dff7d723e */ /* 0x000fe400048070ff */
[----:B------:R-:W-:Y:S02]  /*1bbb0*/  F2FP.SATFINITE.E4M3.F32.PACK_AB_MERGE_C R127, RZ, R127, RZ ;  /* 0x0000007fff7f723e */ /* 0x000fe400048070ff */
[----:B------:R-:W-:Y:S01]  /*1bbc0*/  F2FP.SATFINITE.E4M3.F32.PACK_AB_MERGE_C R129, RZ, R129, RZ ;  /* 0x00000081ff81723e */ /* 0x000fe200048070ff */
[----:B---3--:R1:W5:Y:S01]  /*1bbd0*/  LDL.LU.64 R28, [R1+0x100] ;  /* 0x00010000011c7983 */ /* 0x0083620000300a00 */
[----:B0-----:R-:W-:-:S02]  /*1bbe0*/  @!P5 IADD3 R168, P6, R168, R88, RZ ;  /* 0x00000058a8a8d210 */ /* 0x001fc40007fde0ff */
[----:B--2---:R-:W-:-:S03]  /*1bbf0*/  @!P4 IADD3 R164, P3, R164, R10, RZ ;  /* 0x0000000aa4a4c210 */ /* 0x004fc60007f7e0ff */
[----:B------:R-:W-:Y:S01]  /*1bc00*/  @!P5 IMAD.X R169, R169, 0x1, R89, P6 ;  /* 0x00000001a9a9d824 */ /* 0x000fe200030e0659 */
[----:B------:R-:W-:Y:S01]  /*1bc10*/  F2FP.SATFINITE.E4M3.F32.PACK_AB_MERGE_C R89, RZ, R106, RZ ;  /* 0x0000006aff59723e */ /* 0x000fe200048070ff */
[----:B------:R-:W-:Y:S01]  /*1bc20*/  @!P4 IMAD.X R165, R165, 0x1, R11, P3 ;  /* 0x00000001a5a5c824 */ /* 0x000fe200018e060b */
[----:B------:R-:W-:-:S05]  /*1bc30*/  F2FP.SATFINITE.E4M3.F32.PACK_AB_MERGE_C R11, RZ, R104, RZ ;  /* 0x00000068ff0b723e */ /* 0x000fca00048070ff */
[----:B------:R0:W-:Y:S04]  /*1bc40*/  @!P4 STG.E.U8 desc[UR14][R164.64+0x20], R11 ;  /* 0x0000200ba400c986 */ /* 0x0001e8000c10110e */
[----:B------:R-:W-:Y:S01]  /*1bc50*/  @!P5 STG.E.U8 desc[UR14][R168.64+0x21], R105 ;  /* 0x00002169a800d986 */ /* 0x000fe2000c10110e */
[----:B------:R-:W-:-:S03]  /*1bc60*/  ISETP.LT.OR P5, PT, R0, 0x2a, !P0 ;  /* 0x0000002a0000780c */ /* 0x000fc600047a1670 */
[----:B------:R2:W-:Y:S01]  /*1bc70*/  @!P1 STG.E.U8 desc[UR14][R250.64+0x20], R89 ;  /* 0x00002059fa009986 */ /* 0x0005e2000c10110e */
[----:B------:R-:W-:-:S09]  /*1bc80*/  ISETP.LT.OR P1, PT, R0, 0x29, !P0 ;  /* 0x000000290000780c */ /* 0x000fd20004721670 */
[----:B------:R-:W3:Y:S08]  /*1bc90*/  @!P5 LDC.64 R90, c[0x0][0x650] ;  /* 0x00019400ff5adb82 */ /* 0x000ef00000000a00 */
[----:B0-----:R-:W0:Y:S01]  /*1bca0*/  @!P1 LDC.64 R10, c[0x0][0x650] ;  /* 0x00019400ff0a9b82 */ /* 0x001e220000000a00 */
[----:B------:R-:W-:Y:S01]  /*1bcb0*/  @!P2 STG.E.U8 desc[UR14][R248.64+0x21], R107 ;  /* 0x0000216bf800a986 */ /* 0x000fe2000c10110e */
[----:B------:R-:W-:-:S02]  /*1bcc0*/  LOP3.LUT P3, RZ, R6, 0x8000, RZ, 0xc0, !PT ;  /* 0x0000800006ff7812 */ /* 0x000fc4000786c0ff */
[----:B--2---:R-:W-:Y:S02]  /*1bcd0*/  F2FP.SATFINITE.E4M3.F32.PACK_AB_MERGE_C R89, RZ, R110, RZ ;  /* 0x0000006eff59723e */ /* 0x004fe400048070ff */
[----:B---3--:R-:W-:Y:S02]  /*1bce0*/  @!P5 IADD3 R170, P6, R170, R90, RZ ;  /* 0x0000005aaaaad210 */ /* 0x008fe40007fde0ff */
[----:B0-----:R-:W-:-:S03]  /*1bcf0*/  @!P1 IADD3 R166, P2, R166, R10, RZ ;  /* 0x0000000aa6a69210 */ /* 0x001fc60007f5e0ff */
[----:B------:R-:W-:Y:S02]  /*1bd00*/  @!P5 IMAD.X R171, R171, 0x1, R91, P6 ;  /* 0x00000001ababd824 */ /* 0x000fe400030e065b */
[----:B------:R-:W-:Y:S01]  /*1bd10*/  @!P1 IMAD.X R167, R167, 0x1, R11, P2 ;  /* 0x00000001a7a79824 */ /* 0x000fe200010e060b */
[----:B------:R-:W-:-:S05]  /*1bd20*/  F2FP.SATFINITE.E4M3.F32.PACK_AB_MERGE_C R11, RZ, R108, RZ ;  /* 0x0000006cff0b723e */ /* 0x000fca00048070ff */
[----:B------:R0:W-:Y:S04]  /*1bd30*/  @!P1 STG.E.U8 desc[UR14][R166.64+0x28], R11 ;  /* 0x0000280ba6009986 */ /* 0x0001e8000c10110e */
[----:B------:R-:W-:Y:S04]  /*1bd40*/  @!P5 STG.E.U8 desc[UR14][R170.64+0x29], R109 ;  /* 0x0000296daa00d986 */ /* 0x000fe8000c10110e */
[----:B------:R-:W-:Y:S01]  /*1bd50*/  @!P3 STG.E.U8 desc[UR14][R246.64+0x28], R89 ;  /* 0x00002859f600b986 */ /* 0x000fe2000c10110e */
[----:B------:R-:W-:Y:S02]  /*1bd60*/  ISETP.LT.OR P3, PT, R0, 0x31, !P0 ;  /* 0x000000310000780c */ /* 0x000fe40004761670 */
[----:B------:R-:W-:-:S11]  /*1bd70*/  LOP3.LUT P4, RZ, R6, 0x4000, RZ, 0xc0, !PT ;  /* 0x0000400006ff7812 */ /* 0x000fd6000788c0ff */
[----:B0-----:R-:W0:Y:S01]  /*1bd80*/  @!P3 LDC.64 R10, c[0x0][0x650] ;  /* 0x00019400ff0abb82 */ /* 0x001e220000000a00 */
[----:B------:R-:W-:Y:S01]  /*1bd90*/  ISETP.LT.OR P5, PT, R0, 0x32, !P0 ;  /* 0x000000320000780c */ /* 0x000fe200047a1670 */
[----:B------:R2:W-:Y:S01]  /*1bda0*/  @!P4 STG.E.U8 desc[UR14][R8.64+0x29], R111 ;  /* 0x0000296f0800c986 */ /* 0x0005e2000c10110e */
[----:B0-----:R-:W-:-:S05]  /*1bdb0*/  @!P3 IADD3 R172, P4, R172, R10, RZ ;  /* 0x0000000aacacb210 */ /* 0x001fca0007f9e0ff */
[----:B------:R-:W-:-:S06]  /*1bdc0*/  @!P3 IMAD.X R173, R173, 0x1, R11, P4 ;  /* 0x00000001adadb824 */ /* 0x000fcc00020e060b */
[----:B------:R-:W0:Y:S01]  /*1bdd0*/  @!P5 LDC.64 R10, c[0x0][0x650] ;  /* 0x00019400ff0adb82 */ /* 0x000e220000000a00 */
[----:B------:R-:W-:-:S05]  /*1bde0*/  F2FP.SATFINITE.E4M3.F32.PACK_AB_MERGE_C R91, RZ, R112, RZ ;  /* 0x00000070ff5b723e */ /* 0x000fca00048070ff */
[----:B------:R3:W-:Y:S01]  /*1bdf0*/  @!P3 STG.E.U8 desc[UR14][R172.64+0x30], R91 ;  /* 0x0000305bac00b986 */ /* 0x0007e2000c10110e */
[----:B0-----:R-:W-:-:S05]  /*1be00*/  @!P5 IADD3 R10, P6, R163, R10, RZ ;  /* 0x0000000aa30ad210 */ /* 0x001fca0007fde0ff */
[----:B------:R-:W-:Y:S01]  /*1be10*/  @!P5 IMAD.X R11, R180, 0x1, R11, P6 ;  /* 0x00000001b40bd824 */ /* 0x000fe200030e060b */
[----:B------:R-:W-:-:S04]  /*1be20*/  ISETP.LT.OR P6, PT, R0, 0x39, !P0 ;  /* 0x000000390000780c */ /* 0x000fc800047c1670 */
[----:B------:R0:W-:Y:S01]  /*1be30*/  @!P5 STG.E.U8 desc[UR14][R10.64+0x31], R113 ;  /* 0x000031710a00d986 */ /* 0x0001e2000c10110e */
[----:B------:R-:W-:-:S08]  /*1be40*/  ISETP.LT.OR P5, PT, R0, 0x3a, !P0 ;  /* 0x0000003a0000780c */ /* 0x000fd000047a1670 */
[----:B--2---:R-:W2:Y:S01]  /*1be50*/  @!P6 LDC.64 R8, c[0x0][0x650] ;  /* 0x00019400ff08eb82 */ /* 0x004ea20000000a00 */
[C---:B------:R-:W-:Y:S02]  /*1be60*/  LOP3.LUT P2, RZ, R6.reuse, 0x2000, RZ, 0xc0, !PT ;  /* 0x0000200006ff7812 */ /* 0x040fe4000784c0ff */
[----:B------:R-:W-:-:S05]  /*1be70*/  LOP3.LUT P1, RZ, R6, 0x1000, RZ, 0xc0, !PT ;  /* 0x0000100006ff7812 */ /* 0x000fca000782c0ff */
[----:B---3--:R-:W3:Y:S01]  /*1be80*/  @!P5 LDC.64 R90, c[0x0][0x650] ;  /* 0x00019400ff5adb82 */ /* 0x008ee20000000a00 */
[----:B------:R-:W-:-:S05]  /*1be90*/  F2FP.SATFINITE.E4M3.F32.PACK_AB_MERGE_C R89, RZ, R114, RZ ;  /* 0x00000072ff59723e */ /* 0x000fca00048070ff */
[----:B------:R-:W-:Y:S04]  /*1bea0*/  @!P2 STG.E.U8 desc[UR14][R14.64+0x30], R89 ;  /* 0x000030590e00a986 */ /* 0x000fe8000c10110e */
[----:B------:R-:W-:Y:S01]  /*1beb0*/  @!P1 STG.E.U8 desc[UR14][R16.64+0x31], R115 ;  /* 0x0000317310009986 */ /* 0x000fe2000c10110e */
[----:B0-----:R-:W-:Y:S02]  /*1bec0*/  F2FP.SATFINITE.E4M3.F32.PACK_AB_MERGE_C R11, RZ, R116, RZ ;  /* 0x00000074ff0b723e */ /* 0x001fe400048070ff */
[----:B--2---:R-:W-:-:S05]  /*1bed0*/  @!P6 IADD3 R8, P1, R181, R8, RZ ;  /* 0x00000008b508e210 */ /* 0x004fca0007f3e0ff */
[----:B------:R-:W-:Y:S01]  /*1bee0*/  @!P6 IMAD.X R9, R182, 0x1, R9, P1 ;  /* 0x00000001b609e824 */ /* 0x000fe200008e0609 */
[----:B------:R-:W-:-:S04]  /*1bef0*/  LOP3.LUT P4, RZ, R6, 0x800, RZ, 0xc0, !PT ;  /* 0x0000080006ff7812 */ /* 0x000fc8000788c0ff */
[----:B------:R0:W-:Y:S01]  /*1bf00*/  @!P6 STG.E.U8 desc[UR14][R8.64+0x38], R11 ;  /* 0x0000380b0800e986 */ /* 0x0001e2000c10110e */
[----:B---3--:R-:W-:-:S05]  /*1bf10*/  @!P5 IADD3 R184, P6, R184, R90, RZ ;  /* 0x0000005ab8b8d210 */ /* 0x008fca0007fde0ff */
[----:B------:R-:W-:Y:S01]  /*1bf20*/  @!P5 IMAD.X R185, R185, 0x1, R91, P6 ;  /* 0x00000001b9b9d824 */ /* 0x000fe200030e065b */
[----:B------:R-:W-:Y:S02]  /*1bf30*/  ISETP.NE.AND P6, PT, R7, RZ, PT ;  /* 0x000000ff0700720c */ /* 0x000fe40003fc5270 */
[----:B------:R-:W-:Y:S02]  /*1bf40*/  F2FP.SATFINITE.E4M3.F32.PACK_AB_MERGE_C R7, RZ, R118, RZ ;  /* 0x00000076ff07723e */ /* 0x000fe400048070ff */
[----:B------:R-:W-:Y:S04]  /*1bf50*/  @!P5 STG.E.U8 desc[UR14][R184.64+0x39], R117 ;  /* 0x00003975b800d986 */ /* 0x000fe8000c10110e */
[----:B------:R2:W-:Y:S01]  /*1bf60*/  @!P4 STG.E.U8 desc[UR14][R18.64+0x38], R7 ;  /* 0x000038071200c986 */ /* 0x0005e2000c10110e */
[----:B------:R-:W-:-:S02]  /*1bf70*/  ISETP.LT.OR P4, PT, R0, 0x41, !P0 ;  /* 0x000000410000780c */ /* 0x000fc40004781670 */
[----:B------:R-:W-:-:S11]  /*1bf80*/  LOP3.LUT P3, RZ, R6, 0x400, RZ, 0xc0, !PT ;  /* 0x0000040006ff7812 */ /* 0x000fd6000786c0ff */
[----:B0-----:R-:W0:Y:S02]  /*1bf90*/  @!P4 LDC.64 R8, c[0x0][0x650] ;  /* 0x00019400ff08cb82 */ /* 0x001e240000000a00 */
[----:B------:R-:W-:Y:S01]  /*1bfa0*/  @!P3 STG.E.U8 desc[UR14][R20.64+0x39], R119 ;  /* 0x000039771400b986 */ /* 0x000fe2000c10110e */
[----:B0-----:R-:W-:-:S05]  /*1bfb0*/  @!P4 IADD3 R162, P3, R162, R8, RZ ;  /* 0x00000008a2a2c210 */ /* 0x001fca0007f7e0ff */
[----:B------:R-:W-:Y:S01]  /*1bfc0*/  @!P4 IMAD.X R163, R183, 0x1, R9, P3 ;  /* 0x00000001b7a3c824 */ /* 0x000fe200018e0609 */
[----:B------:R-:W-:-:S13]  /*1bfd0*/  ISETP.LT.OR P3, PT, R0, 0x42, !P0 ;  /* 0x000000420000780c */ /* 0x000fda0004761670 */
[----:B------:R-:W0:Y:S01]  /*1bfe0*/  @!P3 LDC.64 R10, c[0x0][0x650] ;  /* 0x00019400ff0abb82 */ /* 0x000e220000000a00 */
[----:B------:R-:W-:Y:S02]  /*1bff0*/  F2FP.SATFINITE.E4M3.F32.PACK_AB_MERGE_C R9, RZ, R120, RZ ;  /* 0x00000078ff09723e */ /* 0x000fe400048070ff */
[----:B------:R-:W-:-:S03]  /*1c000*/  LOP3.LUT P1, RZ, R6, 0x200, RZ, 0xc0, !PT ;  /* 0x0000020006ff7812 */ /* 0x000fc6000782c0ff */
[----:B------:R3:W-:Y:S01]  /*1c010*/  @!P4 STG.E.U8 desc[UR14][R162.64+0x40], R9 ;  /* 0x00004009a200c986 */ /* 0x0007e2000c10110e */
[----:B--2---:R-:W-:Y:S02]  /*1c020*/  F2FP.SATFINITE.E4M3.F32.PACK_AB_MERGE_C R7, RZ, R122, RZ ;  /* 0x0000007aff07723e */ /* 0x004fe400048070ff */
[----:B0-----:R-:W-:-:S05]  /*1c030*/  @!P3 IADD3 R174, P4, R174, R10, RZ ;  /* 0x0000000aaeaeb210 */ /* 0x001fca0007f9e0ff */
[----:B------:R-:W-:-:S05]  /*1c040*/  @!P3 IMAD.X R175, R175, 0x1, R11, P4 ;  /* 0x00000001afafb824 */ /* 0x000fca00020e060b */
[----:B------:R-:W-:Y:S04]  /*1c050*/  @!P3 STG.E.U8 desc[UR14][R174.64+0x41], R121 ;  /* 0x00004179ae00b986 */ /* 0x000fe8000c10110e */
[----:B------:R0:W-:Y:S01]  /*1c060*/  @!P1 STG.E.U8 desc[UR14][R22.64+0x40], R7 ;  /* 0x0000400716009986 */ /* 0x0001e2000c10110e */
[----:B------:R-:W-:Y:S02]  /*1c070*/  ISETP.NE.AND P1, PT, R188, RZ, PT ;  /* 0x000000ffbc00720c */ /* 0x000fe40003f25270 */
[----:B------:R-:W-:-:S11]  /*1c080*/  LOP3.LUT P2, RZ, R6, 0x100, RZ, 0xc0, !PT ;  /* 0x0000010006ff7812 */ /* 0x000fd6000784c0ff */
[----:B---3--:R-:W2:Y:S02]  /*1c090*/  @!P1 LDC.64 R8, c[0x0][0x650] ;  /* 0x00019400ff089b82 */ /* 0x008ea40000000a00 */
[----:B------:R-:W-:Y:S01]  /*1c0a0*/  @!P2 STG.E.U8 desc[UR14][R216.64+0x41], R123 ;  /* 0x0000417bd800a986 */ /* 0x000fe2000c10110e */
[----:B--2---:R-:W-:-:S05]  /*1c0b0*/  @!P1 IADD3 R186, P2, R186, R8, RZ ;  /* 0x00000008baba9210 */ /* 0x004fca0007f5e0ff */
[----:B------:R-:W-:Y:S01]  /*1c0c0*/  @!P1 IMAD.X R187, R187, 0x1, R9, P2 ;  /* 0x00000001bbbb9824 */ /* 0x000fe200010e0609 */
[----:B------:R-:W-:-:S13]  /*1c0d0*/  ISETP.NE.AND P2, PT, R190, RZ, PT ;  /* 0x000000ffbe00720c */ /* 0x000fda0003f45270 */
[----:B------:R-:W2:Y:S01]  /*1c0e0*/  @!P2 LDC.64 R8, c[0x0][0x650] ;  /* 0x00019400ff08ab82 */ /* 0x000ea20000000a00 */
[----:B------:R-:W-:Y:S02]  /*1c0f0*/  ISETP.NE.AND P3, PT, R193, RZ, PT ;  /* 0x000000ffc100720c */ /* 0x000fe40003f65270 */
[----:B------:R-:W-:Y:S02]  /*1c100*/  F2FP.SATFINITE.E4M3.F32.PACK_AB_MERGE_C R11, RZ, R124, RZ ;  /* 0x0000007cff0b723e */ /* 0x000fe400048070ff */
[----:B------:R-:W-:-:S03]  /*1c110*/  ISETP.NE.AND P4, PT, R198, RZ, PT ;  /* 0x000000ffc600720c */ /* 0x000fc60003f85270 */
[----:B------:R3:W-:Y:S01]  /*1c120*/  @!P1 STG.E.U8 desc[UR14][R186.64+0x48], R11 ;  /* 0x0000480bba009986 */ /* 0x0007e2000c10110e */
[----:B0-----:R-:W-:-:S09]  /*1c130*/  F2FP.SATFINITE.E4M3.F32.PACK_AB_MERGE_C R7, RZ, R126, RZ ;  /* 0x0000007eff07723e */ /* 0x001fd200048070ff */
[----:B------:R-:W0:Y:S01]  /*1c140*/  @!P4 LDC.64 R14, c[0x0][0x650] ;  /* 0x00019400ff0ecb82 */ /* 0x000e220000000a00 */
[----:B--2---:R-:W-:-:S07]  /*1c150*/  @!P2 IADD3 R8, P1, R13, R8, RZ ;  /* 0x000000080d08a210 */ /* 0x004fce0007f3e0ff */
[----:B---3--:R-:W2:Y:S01]  /*1c160*/  @!P3 LDC.64 R10, c[0x0][0x650] ;  /* 0x00019400ff0abb82 */ /* 0x008ea20000000a00 */
[----:B------:R-:W-:Y:S01]  /*1c170*/  @!P2 IMAD.X R9, R189, 0x1, R9, P1 ;  /* 0x00000001bd09a824 */ /* 0x000fe200008e0609 */
[----:B------:R-:W-:-:S04]  /*1c180*/  LOP3.LUT P1, RZ, R6, 0x40, RZ, 0xc0, !PT ;  /* 0x0000004006ff7812 */ /* 0x000fc8000782c0ff */
[----:B------:R3:W-:Y:S01]  /*1c190*/  @!P2 STG.E.U8 desc[UR14][R8.64+0x49], R125 ;  /* 0x0000497d0800a986 */ /* 0x0007e2000c10110e */
[----:B------:R-:W-:Y:S02]  /*1c1a0*/  LOP3.LUT P2, RZ, R6, 0x80, RZ, 0xc0, !PT ;  /* 0x0000008006ff7812 */ /* 0x000fe4000784c0ff */
[----:B------:R-:W-:-:S11]  /*1c1b0*/  ISETP.NE.AND P5, PT, R199, RZ, PT ;  /* 0x000000ffc700720c */ /* 0x000fd60003fa5270 */
[----:B------:R-:W-:Y:S04]  /*1c1c0*/  @!P2 STG.E.U8 desc[UR14][R218.64+0x48], R7 ;  /* 0x00004807da00a986 */ /* 0x000fe8000c10110e */
[----:B------:R-:W-:Y:S01]  /*1c1d0*/  @!P1 STG.E.U8 desc[UR14][R220.64+0x49], R127 ;  /* 0x0000497fdc009986 */ /* 0x000fe2000c10110e */
[----:B--2---:R-:W-:Y:S02]  /*1c1e0*/  @!P3 IADD3 R10, P1, R191, R10, RZ ;  /* 0x0000000abf0ab210 */ /* 0x004fe40007f3e0ff */
[----:B---3--:R-:W-:-:S03]  /*1c1f0*/  F2FP.SATFINITE.E4M3.F32.PACK_AB_MERGE_C R9, RZ, R128, RZ ;  /* 0x00000080ff09723e */ /* 0x008fc600048070ff */
[----:B------:R-:W-:Y:S01]  /*1c200*/  @!P3 IMAD.X R11, R192, 0x1, R11, P1 ;  /* 0x00000001c00bb824 */ /* 0x000fe200008e060b */
[----:B0-----:R-:W-:-:S04]  /*1c210*/  @!P4 IADD3 R196, P1, R196, R14, RZ ;  /* 0x0000000ec4c4c210 */ /* 0x001fc80007f3e0ff */
[----:B------:R0:W-:Y:S01]  /*1c220*/  @!P3 STG.E.U8 desc[UR14][R10.64+0x50], R9 ;  /* 0x000050090a00b986 */ /* 0x0001e2000c10110e */
[----:B------:R-:W-:Y:S01]  /*1c230*/  @!P4 IMAD.X R197, R197, 0x1, R15, P1 ;  /* 0x00000001c5c5c824 */ /* 0x000fe200008e060f */
[C---:B------:R-:W-:Y:S01]  /*1c240*/  LOP3.LUT P1, RZ, R6.reuse, 0x10, RZ, 0xc0, !PT ;  /* 0x0000001006ff7812 */ /* 0x040fe2000782c0ff */
[----:B0-----:R-:W0:Y:S03]  /*1c250*/  @!P5 LDC.64 R8, c[0x0][0x650] ;  /* 0x00019400ff08db82 */ /* 0x001e260000000a00 */
[----:B------:R-:W-:Y:S01]  /*1c260*/  @!P4 STG.E.U8 desc[UR14][R196.64+0x51], R129 ;  /* 0x00005181c400c986 */ /* 0x000fe2000c10110e */
[----:B------:R-:W-:-:S04]  /*1c270*/  LOP3.LUT P4, RZ, R6, 0x20, RZ, 0xc0, !PT ;  /* 0x0000002006ff7812 */ /* 0x000fc8000788c0ff */
[----:B------:R-:W2:Y:S01]  /*1c280*/  @!P6 LDC.64 R10, c[0x0][0x650] ;  /* 0x00019400ff0aeb82 */ /* 0x000ea20000000a00 */
[----:B------:R-:W-:Y:S02]  /*1c290*/  F2FP.SATFINITE.E4M3.F32.PACK_AB_MERGE_C R7, RZ, R130, RZ ;  /* 0x00000082ff07723e */ /* 0x000fe400048070ff */
[----:B------:R-:W-:-:S06]  /*1c2a0*/  F2FP.SATFINITE.E4M3.F32.PACK_AB_MERGE_C R131, RZ, R131, RZ ;  /* 0x00000083ff83723e */ /* 0x000fcc00048070ff */
[----:B------:R3:W-:Y:S04]  /*1c2b0*/  @!P4 STG.E.U8 desc[UR14][R222.64+0x50], R7 ;  /* 0x00005007de00c986 */ /* 0x0007e8000c10110e */
[----:B------:R-:W-:Y:S01]  /*1c2c0*/  @!P1 STG.E.U8 desc[UR14][R224.64+0x51], R131 ;  /* 0x00005183e0009986 */ /* 0x000fe2000c10110e */
[----:B0-----:R-:W-:-:S05]  /*1c2d0*/  @!P5 IADD3 R194, P1, R194, R8, RZ ;  /* 0x00000008c2c2d210 */ /* 0x001fca0007f3e0ff */
[----:B------:R-:W-:Y:S01]  /*1c2e0*/  @!P5 IMAD.X R195, R195, 0x1, R9, P1 ;  /* 0x00000001c3c3d824 */ /* 0x000fe200008e0609 */
[----:B--2---:R-:W-:-:S05]  /*1c2f0*/  @!P6 IADD3 R176, P1, R176, R10, RZ ;  /* 0x0000000ab0b0e210 */ /* 0x004fca0007f3e0ff */
[----:B------:R-:W-:Y:S01]  /*1c300*/  @!P6 IMAD.X R177, R177, 0x1, R11, P1 ;  /* 0x00000001b1b1e824 */ /* 0x000fe200008e060b */
[----:B------:R-:W-:Y:S01]  /*1c310*/  ISETP.LT.OR P1, PT, R0, 0x61, !P0 ;  /* 0x000000610000780c */ /* 0x000fe20004721670 */
[----:B------:R-:W-:Y:S01]  /*1c320*/  FMUL R132, R132, UR13 ;  /* 0x0000000d84847c20 */ /* 0x000fe20008400000 */
[----:B------:R-:W-:Y:S01]  /*1c330*/  LOP3.LUT P2, RZ, R6, 0x8, RZ, 0xc0, !PT ;  /* 0x0000000806ff7812 */ /* 0x000fe2000784c0ff */
[----:B------:R-:W-:Y:S01]  /*1c340*/  FMUL R133, R133, UR13 ;  /* 0x0000000d85857c20 */ /* 0x000fe20008400000 */
[----:B------:R-:W-:Y:S02]  /*1c350*/  FMUL R134, R134, UR13 ;  /* 0x0000000d86867c20 */ /* 0x000fe40008400000 */
[----:B------:R-:W-:Y:S02]  /*1c360*/  F2FP.SATFINITE.E4M3.F32.PACK_AB_MERGE_C R9, RZ, R132, RZ ;  /* 0x00000084ff09723e */ /* 0x000fe400048070ff */
[----:B------:R-:W-:Y:S02]  /*1c370*/  F2FP.SATFINITE.E4M3.F32.PACK_AB_MERGE_C R133, RZ, R133, RZ ;  /* 0x00000085ff85723e */ /* 0x000fe400048070ff */
[----:B---3--:R-:W-:Y:S01]  /*1c380*/  F2FP.SATFINITE.E4M3.F32.PACK_AB_MERGE_C R7, RZ, R134, RZ ;  /* 0x00000086ff07723e */ /* 0x008fe200048070ff */
[----:B------:R0:W-:Y:S02]  /*1c390*/  @!P5 STG.E.U8 desc[UR14][R194.64+0x58], R9 ;  /* 0x00005809c200d986 */ /* 0x0001e4000c10110e */
[----:B------:R-:W2:Y:S02]  /*1c3a0*/  @!P1 LDC.64 R10, c[0x0][0x650] ;  /* 0x00019400ff0a9b82 */ /* 0x000ea40000000a00 */
[----:B------:R-:W-:Y:S01]  /*1c3b0*/  @!P6 STG.E.U8 desc[UR14][R176.64+0x59], R133 ;  /* 0x00005985b000e986 */ /* 0x000fe2000c10110e */
[----:B------:R-:W-:-:S03]  /*1c3c0*/  LOP3.LUT P3, RZ, R6, 0x4, RZ, 0xc0, !PT ;  /* 0x0000000406ff7812 */ /* 0x000fc6000786c0ff */
[----:B------:R3:W-:Y:S01]  /*1c3d0*/  @!P2 STG.E.U8 desc[UR14][R226.64+0x58], R7 ;  /* 0x00005807e200a986 */ /* 0x0007e2000c10110e */
[----:B------:R-:W-:Y:S01]  /*1c3e0*/  ISETP.LT.OR P2, PT, R0, 0x62, !P0 ;  /* 0x000000620000780c */ /* 0x000fe20004741670 */
[----:B------:R-:W-:Y:S01]  /*1c3f0*/  FMUL R135, R135, UR13 ;  /* 0x0000000d87877c20 */ /* 0x000fe20008400000 */
[----:B0-----:R-:W-:-:S04]  /*1c400*/  IMAD.U32 R9, RZ, RZ, UR6 ;  /* 0x00000006ff097e24 */ /* 0x001fc8000f8e00ff */
[----:B------:R-:W-:Y:S01]  /*1c410*/  F2FP.SATFINITE.E4M3.F32.PACK_AB_MERGE_C R135, RZ, R135, RZ ;  /* 0x00000087ff87723e */ /* 0x000fe200048070ff */
[----:B------:R-:W-:Y:S02]  /*1c420*/  IMAD.U32 R13, RZ, RZ, UR6 ;  /* 0x00000006ff0d7e24 */ /* 0x000fe4000f8e00ff */
[----:B------:R-:W-:Y:S02]  /*1c430*/  IMAD.U32 R8, RZ, RZ, UR7 ;  /* 0x00000007ff087e24 */ /* 0x000fe4000f8e00ff */
[----:B------:R-:W-:Y:S02]  /*1c440*/  @!P3 STG.E.U8 desc[UR14][R228.64+0x59], R135 ;  /* 0x00005987e400b986 */ /* 0x000fe4000c10110e */
[----:B------:R-:W0:Y:S01]  /*1c450*/  @!P2 LDC.64 R14, c[0x0][0x650] ;  /* 0x00019400ff0eab82 */ /* 0x000e220000000a00 */
[----:B------:R-:W-:Y:S02]  /*1c460*/  @!P1 LEA R9, P3, R9, R4, 0x7 ;  /* 0x0000000409099211 */ /* 0x000fe400078638ff */
[----:B------:R-:W-:-:S02]  /*1c470*/  LOP3.LUT P5, RZ, R6, 0x2, RZ, 0xc0, !PT ;  /* 0x0000000206ff7812 */ /* 0x000fc400078ac0ff */
[----:B------:R-:W-:Y:S02]  /*1c480*/  LOP3.LUT P4, RZ, R6, 0x1, RZ, 0xc0, !PT ;  /* 0x0000000106ff7812 */ /* 0x000fe4000788c0ff */
[----:B------:R-:W-:Y:S01]  /*1c490*/  @!P1 LEA.HI.X R8, R13, R3, R8, 0x7, P3 ;  /* 0x000000030d089211 */ /* 0x000fe200018f3c08 */
[----:B------:R-:W-:Y:S01]  /*1c4a0*/  FMUL R136, R136, UR13 ;  /* 0x0000000d88887c20 */ /* 0x000fe20008400000 */
[----:B--2---:R-:W-:Y:S01]  /*1c4b0*/  @!P1 IADD3 R6, P3, R9, R10, RZ ;  /* 0x0000000a09069210 */ /* 0x004fe20007f7e0ff */
[----:B------:R-:W-:-:S04]  /*1c4c0*/  IMAD.U32 R9, RZ, RZ, UR6 ;  /* 0x00000006ff097e24 */ /* 0x000fc8000f8e00ff */
[----:B---3--:R-:W-:Y:S01]  /*1c4d0*/  @!P1 IMAD.X R7, R8, 0x1, R11, P3 ;  /* 0x0000000108079824 */ /* 0x008fe200018e060b */
[----:B------:R-:W-:Y:S01]  /*1c4e0*/  F2FP.SATFINITE.E4M3.F32.PACK_AB_MERGE_C R11, RZ, R136, RZ ;  /* 0x00000088ff0b723e */ /* 0x000fe200048070ff */
[----:B------:R-:W-:Y:S01]  /*1c4f0*/  IMAD.U32 R10, RZ, RZ, UR7 ;  /* 0x00000007ff0a7e24 */ /* 0x000fe2000f8e00ff */
[----:B------:R-:W-:-:S03]  /*1c500*/  ISETP.LT.OR P3, PT, R0, 0x69, !P0 ;  /* 0x000000690000780c */ /* 0x000fc60004761670 */
[----:B------:R2:W-:Y:S01]  /*1c510*/  @!P1 STG.E.U8 desc[UR14][R6.64+0x60], R11 ;  /* 0x0000600b06009986 */ /* 0x0005e2000c10110e */
[----:B------:R-:W-:-:S04]  /*1c520*/  @!P2 LEA R9, P1, R9, R4, 0x7 ;  /* 0x000000040909a211 */ /* 0x000fc800078238ff */
[----:B------:R-:W-:Y:S02]  /*1c530*/  @!P2 LEA.HI.X R10, R13, R3, R10, 0x7, P1 ;  /* 0x000000030d0aa211 */ /* 0x000fe400008f3c0a */
[----:B0-----:R-:W-:Y:S01]  /*1c540*/  @!P2 IADD3 R8, P1, R9, R14, RZ ;  /* 0x0000000e0908a210 */ /* 0x001fe20007f3e0ff */
[----:B------:R-:W-:Y:S02]  /*1c550*/  FMUL R137, R137, UR13 ;  /* 0x0000000d89897c20 */ /* 0x000fe40008400000 */
[----:B------:R-:W0:Y:S02]  /*1c560*/  @!P3 LDC.64 R16, c[0x0][0x650] ;  /* 0x00019400ff10bb82 */ /* 0x000e240000000a00 */
[----:B------:R-:W-:Y:S01]  /*1c570*/  @!P2 IMAD.X R9, R10, 0x1, R15, P1 ;  /* 0x000000010a09a824 */ /* 0x000fe200008e060f */
[----:B------:R-:W-:Y:S01]  /*1c580*/  ISETP.LT.OR P1, PT, R0, 0x6a, !P0 ;  /* 0x0000006a0000780c */ /* 0x000fe20004721670 */
[----:B--2---:R-:W-:Y:S01]  /*1c590*/  IMAD.U32 R7, RZ, RZ, UR6 ;  /* 0x00000006ff077e24 */ /* 0x004fe2000f8e00ff */
[----:B------:R-:W-:Y:S01]  /*1c5a0*/  F2FP.SATFINITE.E4M3.F32.PACK_AB_MERGE_C R137, RZ, R137, RZ ;  /* 0x00000089ff89723e */ /* 0x000fe200048070ff */
[----:B------:R-:W-:Y:S01]  /*1c5b0*/  FMUL R138, R138, UR13 ;  /* 0x0000000d8a8a7c20 */ /* 0x000fe20008400000 */
[----:B------:R-:W-:-:S02]  /*1c5c0*/  IMAD.U32 R10, RZ, RZ, UR7 ;  /* 0x00000007ff0a7e24 */ /* 0x000fc4000f8e00ff */
[----:B------:R-:W-:Y:S01]  /*1c5d0*/  FMUL R139, R139, UR13 ;  /* 0x0000000d8b8b7c20 */ /* 0x000fe20008400000 */
[----:B------:R2:W-:Y:S01]  /*1c5e0*/  @!P2 STG.E.U8 desc[UR14][R8.64+0x61], R137 ;  /* 0x000061890800a986 */ /* 0x0005e2000c10110e */
[----:B------:R-:W-:Y:S02]  /*1c5f0*/  @!P3 LEA R7, P2, R7, R4, 0x7 ;  /* 0x000000040707b211 */ /* 0x000fe400078438ff */
[----:B------:R-:W-:-:S03]  /*1c600*/  ISETP.GE.AND P6, PT, R12, 0x89, PT ;  /* 0x000000890c00780c */ /* 0x000fc60003fc6270 */
[----:B------:R-:W3:Y:S01]  /*1c610*/  @!P1 LDC.64 R14, c[0x0][0x650] ;  /* 0x00019400ff0e9b82 */ /* 0x000ee20000000a00 */
[----:B------:R-:W-:Y:S02]  /*1c620*/  F2FP.SATFINITE.E4M3.F32.PACK_AB_MERGE_C R11, RZ, R138, RZ ;  /* 0x0000008aff0b723e */ /* 0x000fe400048070ff */
[----:B------:R-:W-:Y:S02]  /*1c630*/  @!P3 LEA.HI.X R10, R13, R3, R10, 0x7, P2 ;  /* 0x000000030d0ab211 */ /* 0x000fe400010f3c0a */
[----:B------:R-:W-:Y:S02]  /*1c640*/  F2FP.SATFINITE.E4M3.F32.PACK_AB_MERGE_C R139, RZ, R139, RZ ;  /* 0x0000008bff8b723e */ /* 0x000fe400048070ff */
[----:B------:R-:W-:Y:S01]  /*1c650*/  ISETP.LT.OR P2, PT, R0, 0x69, !P6 ;  /* 0x000000690000780c */ /* 0x000fe20007741670 */
[----:B------:R4:W-:Y:S01]  /*1c660*/  @!P5 STG.E.U8 desc[UR14][R230.64+0x60], R11 ;  /* 0x0000600be600d986 */ /* 0x0009e2000c10110e */
[----:B------:R-:W-:-:S03]  /*1c670*/  FMUL R140, R140, UR13 ;  /* 0x0000000d8c8c7c20 */ /* 0x000fc60008400000 */
[----:B------:R-:W-:Y:S01]  /*1c680*/  @!P4 STG.E.U8 desc[UR14][R232.64+0x61], R139 ;  /* 0x0000618be800c986 */ /* 0x000fe2000c10110e */
[----:B0-----:R-:W-:Y:S01]  /*1c690*/  @!P3 IADD3 R6, P4, R7, R16, RZ ;  /* 0x000000100706b210 */ /* 0x001fe20007f9e0ff */
[----:B--2---:R-:W-:Y:S01]  /*1c6a0*/  IMAD.U32 R9, RZ, RZ, UR6 ;  /* 0x00000006ff097e24 */ /* 0x004fe2000f8e00ff */
[----:B------:R-:W-:Y:S01]  /*1c6b0*/  F2FP.SATFINITE.E4M3.F32.PACK_AB_MERGE_C R13, RZ, R140, RZ ;  /* 0x0000008cff0d723e */ /* 0x000fe200048070ff */
[----:B------:R-:W-:Y:S02]  /*1c6c0*/  IMAD.U32 R19, RZ, RZ, UR6 ;  /* 0x00000006ff137e24 */ /* 0x000fe4000f8e00ff */
[----:B------:R-:W-:Y:S01]  /*1c6d0*/  @!P3 IMAD.X R7, R10, 0x1, R17, P4 ;  /* 0x000000010a07b824 */ /* 0x000fe200020e0611 */
[----:B------:R-:W-:Y:S01]  /*1c6e0*/  ISETP.LT.OR P4, PT, R0, 0x6a, !P6 ;  /* 0x0000006a0000780c */ /* 0x000fe20007781670 */
[----:B------:R-:W-:Y:S01]  /*1c6f0*/  IMAD.U32 R10, RZ, RZ, UR7 ;  /* 0x00000007ff0a7e24 */ /* 0x000fe2000f8e00ff */
[----:B------:R-:W0:Y:S01]  /*1c700*/  @!P2 LDC.64 R16, c[0x0][0x650] ;  /* 0x00019400ff10ab82 */ /* 0x000e220000000a00 */
[----:B------:R-:W-:Y:S01]  /*1c710*/  @!P1 LEA R9, P5, R9, R4, 0x7 ;  /* 0x0000000409099211 */ /* 0x000fe200078a38ff */
[----:B------:R0:W-:Y:S03]  /*1c720*/  @!P3 STG.E.U8 desc[UR14][R6.64+0x68], R13 ;  /* 0x0000680d0600b986 */ /* 0x0001e6000c10110e */
[----:B------:R-:W-:-:S02]  /*1c730*/  @!P1 LEA.HI.X R10, R19, R3, R10, 0x7, P5 ;  /* 0x00000003130a9211 */ /* 0x000fc400028f3c0a */
[----:B---3--:R-:W-:Y:S01]  /*1c740*/  @!P1 IADD3 R8, P3, R9, R14, RZ ;  /* 0x0000000e09089210 */ /* 0x008fe20007f7e0ff */
[----:B------:R-:W-:-:S04]  /*1c750*/  FMUL R141, R141, UR13 ;  /* 0x0000000d8d8d7c20 */ /* 0x000fc80008400000 */
[----:B------:R-:W-:Y:S01]  /*1c760*/  @!P1 IMAD.X R9, R10, 0x1, R15, P3 ;  /* 0x000000010a099824 */ /* 0x000fe200018e060f */
[----:B------:R-:W-:Y:S01]  /*1c770*/  ISETP.LT.OR P3, PT, R0, 0x71, !P0 ;  /* 0x000000710000780c */ /* 0x000fe20004761670 */
[----:B------:R-:W2:Y:S01]  /*1c780*/  @!P4 LDC.64 R14, c[0x0][0x650] ;  /* 0x00019400ff0ecb82 */ /* 0x000ea20000000a00 */
[----:B----4-:R-:W-:Y:S01]  /*1c790*/  IMAD.U32 R11, RZ, RZ, UR6 ;  /* 0x00000006ff0b7e24 */ /* 0x010fe2000f8e00ff */
[----:B------:R-:W-:Y:S01]  /*1c7a0*/  F2FP.SATFINITE.E4M3.F32.PACK_AB_MERGE_C R141, RZ, R141, RZ ;  /* 0x0000008dff8d723e */ /* 0x000fe200048070ff */
[----:B------:R-:W-:-:S03]  /*1c7b0*/  IMAD.U32 R10, RZ, RZ, UR7 ;  /* 0x00000007ff0a7e24 */ /* 0x000fc6000f8e00ff */
[----:B------:R-:W-:Y:S01]  /*1c7c0*/  @!P2 LEA R11, P5, R11, R4, 0x7 ;  /* 0x000000040b0ba211 */ /* 0x000fe200078a38ff */
[----:B------:R2:W-:Y:S01]  /*1c7d0*/  @!P1 STG.E.U8 desc[UR14][R8.64+0x69], R141 ;  /* 0x0000698d08009986 */ /* 0x0005e2000c10110e */
[----:B------:R-:W-:Y:S02]  /*1c7e0*/  FMUL R142, R142, UR13 ;  /* 0x0000000d8e8e7c20 */ /* 0x000fe40008400000 */
[----:B------:R-:W-:Y:S02]  /*1c7f0*/  @!P2 LEA.HI.X R10, R19, R3, R10, 0x7, P5 ;  /* 0x00000003130aa211 */ /* 0x000fe400028f3c0a */
[----:B0-----:R-:W-:Y:S01]  /*1c800*/  @!P2 IADD3 R6, P1, P5, R11, UR8, R16 ;  /* 0x000000080b06ac10 */ /* 0x001fe2000fd3e010 */
[----:B------:R-:W0:Y:S01]  /*1c810*/  @!P3 LDC.64 R18, c[0x0][0x650] ;  /* 0x00019400ff12bb82 */ /* 0x000e220000000a00 */
[----:B------:R-:W-:Y:S02]  /*1c820*/  IMAD.U32 R11, RZ, RZ, UR6 ;  /* 0x00000006ff0b7e24 */ /* 0x000fe4000f8e00ff */
[----:B------:R-:W-:Y:S01]  /*1c830*/  @!P2 IADD3.X R7, R10, UR5, R17, P1, P5 ;  /* 0x000000050a07ac10 */ /* 0x000fe20008fea411 */
[----:B------:R-:W-:Y:S01]  /*1c840*/  IMAD.U32 R17, RZ, RZ, UR6 ;  /* 0x00000006ff117e24 */ /* 0x000fe2000f8e00ff */
[----:B------:R-:W-:Y:S01]  /*1c850*/  ISETP.LT.OR P1, PT, R0, 0x71, !P6 ;  /* 0x000000710000780c */ /* 0x000fe20007721670 */
[----:B------:R-:W-:Y:S01]  /*1c860*/  IMAD.U32 R10, RZ, RZ, UR7 ;  /* 0x00000007ff0a7e24 */ /* 0x000fe2000f8e00ff */
[----:B------:R-:W-:-:S02]  /*1c870*/  F2FP.SATFINITE.E4M3.F32.PACK_AB_MERGE_C R13, RZ, R142, RZ ;  /* 0x0000008eff0d723e */ /* 0x000fc400048070ff */
[----:B------:R-:W-:-:S03]  /*1c880*/  @!P4 LEA R11, P5, R11, R4, 0x7 ;  /* 0x000000040b0bc211 */ /* 0x000fc600078a38ff */
[----:B------:R3:W-:Y:S01]  /*1c890*/  @!P2 STG.E.U8 desc[UR14][R6.64+0x68], R13 ;  /* 0x0000680d0600a986 */ /* 0x0007e2000c10110e */
[----:B------:R-:W-:Y:S02]  /*1c8a0*/  @!P4 LEA.HI.X R10, R17, R3, R10, 0x7, P5 ;  /* 0x00000003110ac211 */ /* 0x000fe400028f3c0a */
[----:B--2---:R-:W-:Y:S01]  /*1c8b0*/  @!P4 IADD3 R8, P2, P5, R11, UR8, R14 ;  /* 0x000000080b08cc10 */ /* 0x004fe2000fd5e00e */
[----:B------:R-:W-:Y:S02]  /*1c8c0*/  IMAD.U32 R11, RZ, RZ, UR6 ;  /* 0x00000006ff0b7e24 */ /* 0x000fe4000f8e00ff */
[----:B------:R-:W2:Y:S01]  /*1c8d0*/  @!P1 LDC.64 R16, c[0x0][0x650] ;  /* 0x00019400ff109b82 */ /* 0x000ea20000000a00 */
[----:B------:R-:W-:Y:S01]  /*1c8e0*/  @!P4 IADD3.X R9, R10, UR5, R15, P2, P5 ;  /* 0x000000050a09cc10 */ /* 0x000fe200097ea40f */
[----:B------:R-:W-:Y:S01]  /*1c8f0*/  IMAD.U32 R15, RZ, RZ, UR6 ;  /* 0x00000006ff0f7e24 */ /* 0x000fe2000f8e00ff */
[----:B------:R-:W-:Y:S01]  /*1c900*/  ISETP.LT.OR P2, PT, R0, 0x72, !P0 ;  /* 0x000000720000780c */ /* 0x000fe20004741670 */
[----:B------:R-:W-:Y:S01]  /*1c910*/  IMAD.U32 R14, RZ, RZ, UR7 ;  /* 0x00000007ff0e7e24 */ /* 0x000fe2000f8e00ff */
[----:B------:R-:W-:-:S04]  /*1c920*/  @!P3 LEA R11, P5, R11, R4, 0x7 ;  /* 0x000000040b0bb211 */ /* 0x000fc800078a38ff */
[----:B------:R-:W-:Y:S02]  /*1c930*/  @!P3 LEA.HI.X R14, R15, R3, R14, 0x7, P5 ;  /* 0x000000030f0eb211 */ /* 0x000fe400028f3c0e */
[----:B0-----:R-:W-:Y:S01]  /*1c940*/  @!P3 IADD3 R10, P5, R11, R18, RZ ;  /* 0x000000120b0ab210 */ /* 0x001fe20007fbe0ff */
[----:B------:R-:W-:Y:S01]  /*1c950*/  FMUL R143, R143, UR13 ;  /* 0x0000000d8f8f7c20 */ /* 0x000fe20008400000 */
[----:B------:R-:W-:-:S03]  /*1c960*/  FMUL R144, R144, UR13 ;  /* 0x0000000d90907c20 */ /* 0x000fc60008400000 */
[----:B------:R-:W-:Y:S02]  /*1c970*/  @!P3 IMAD.X R11, R14, 0x1, R19, P5 ;  /* 0x000000010e0bb824 */ /* 0x000fe400028e0613 */
[----:B------:R-:W0:Y:S01]  /*1c980*/  @!P2 LDC.64 R18, c[0x0][0x650] ;  /* 0x00019400ff12ab82 */ /* 0x000e220000000a00 */
[----:B------:R-:W-:Y:S01]  /*1c990*/  F2FP.SATFINITE.E4M3.F32.PACK_AB_MERGE_C R143, RZ, R143, RZ ;  /* 0x0000008fff8f723e */ /* 0x000fe200048070ff */
[----:B---3--:R-:W-:Y:S01]  /*1c9a0*/  IMAD.U32 R7, RZ, RZ, UR6 ;  /* 0x00000006ff077e24 */ /* 0x008fe2000f8e00ff */
[----:B------:R-:W-:Y:S01]  /*1c9b0*/  F2FP.SATFINITE.E4M3.F32.PACK_AB_MERGE_C R13, RZ, R144, RZ ;  /* 0x00000090ff0d723e */ /* 0x000fe200048070ff */
[----:B------:R-:W-:Y:S01]  /*1c9c0*/  IMAD.U32 R6, RZ, RZ, UR7 ;  /* 0x00000007ff067e24 */ /* 0x000fe2000f8e00ff */
[----:B------:R-:W-:Y:S01]  /*1c9d0*/  @!P1 LEA R15, P5, R15, R4, 0x7 ;  /* 0x000000040f0f9211 */ /* 0x000fe200078a38ff */
[----:B------:R3:W-:Y:S01]  /*1c9e0*/  @!P4 STG.E.U8 desc[UR14][R8.64+0x69], R143 ;  /* 0x0000698f0800c986 */ /* 0x0007e2000c10110e */
[----:B------:R-:W-:Y:S02]  /*1c9f0*/  ISETP.LT.OR P4, PT, R0, 0x72, !P6 ;  /* 0x000000720000780c */ /* 0x000fe40007781670 */
[----:B------:R-:W-:Y:S01]  /*1ca00*/  @!P1 LEA.HI.X R6, R7, R3, R6, 0x7, P5 ;  /* 0x0000000307069211 */ /* 0x000fe200028f3c06 */
[----:B------:R4:W-:Y:S01]  /*1ca10*/  @!P3 STG.E.U8 desc[UR14][R10.64+0x70], R13 ;  /* 0x0000700d0a00b986 */ /* 0x0009e2000c10110e */
[----:B--2---:R-:W-:Y:S01]  /*1ca20*/  @!P1 IADD3 R14, P3, P5, R15, UR8, R16 ;  /* 0x000000080f0e9c10 */ /* 0x004fe2000fd7e010 */
[----:B------:R-:W-:-:S03]  /*1ca30*/  IMAD.U32 R16, RZ, RZ, UR7 ;  /* 0x00000007ff107e24 */ /* 0x000fc6000f8e00ff */
[----:B------:R-:W-:Y:S01]  /*1ca40*/  @!P1 IADD3.X R15, R6, UR5, R17, P3, P5 ;  /* 0x00000005060f9c10 */ /* 0x000fe20009fea411 */
[----:B------:R-:W-:Y:S01]  /*1ca50*/  IMAD.U32 R17, RZ, RZ, UR6 ;  /* 0x00000006ff117e24 */ /* 0x000fe2000f8e00ff */
[----:B------:R-:W-:Y:S02]  /*1ca60*/  ISETP.LT.OR P3, PT, R0, 0x79, !P0 ;  /* 0x000000790000780c */ /* 0x000fe40004761670 */
[----:B------:R-:W-:Y:S01]  /*1ca70*/  @!P2 LEA R7, P5, R7, R4, 0x7 ;  /* 0x000000040707a211 */ /* 0x000fe200078a38ff */
[----:B------:R-:W2:Y:S03]  /*1ca80*/  @!P4 LDC.64 R20, c[0x0][0x650] ;  /* 0x00019400ff14cb82 */ /* 0x000ea60000000a00 */
[----:B------:R-:W-:Y:S02]  /*1ca90*/  @!P2 LEA.HI.X R16, R17, R3, R16, 0x7, P5 ;  /* 0x000000031110a211 */ /* 0x000fe400028f3c10 */
[----:B0-----:R-:W-:-:S02]  /*1caa0*/  @!P2 IADD3 R6, P5, R7, R18, RZ ;  /* 0x000000120706a210 */ /* 0x001fc40007fbe0ff */
[----:B------:R-:W-:-:S03]  /*1cab0*/  ISETP.LT.OR P0, PT, R0, 0x7a, !P0 ;  /* 0x0000007a0000780c */ /* 0x000fc60004701670 */
[----:B------:R-:W-:Y:S02]  /*1cac0*/  @!P2 IMAD.X R7, R16, 0x1, R19, P5 ;  /* 0x000000011007a824 */ /* 0x000fe400028e0613 */
[----:B------:R-:W0:Y:S01]  /*1cad0*/  @!P3 LDC.64 R18, c[0x0][0x650] ;  /* 0x00019400ff12bb82 */ /* 0x000e220000000a00 */
[----:B------:R-:W-:Y:S01]  /*1cae0*/  FMUL R145, R145, UR13 ;  /* 0x0000000d91917c20 */ /* 0x000fe20008400000 */
[----:B------:R-:W-:Y:S01]  /*1caf0*/  FMUL R146, R146, UR13 ;  /* 0x0000000d92927c20 */ /* 0x000fe20008400000 */
[----:B---3--:R-:W-:-:S05]  /*1cb00*/  IMAD.U32 R9, RZ, RZ, UR6 ;  /* 0x00000006ff097e24 */ /* 0x008fca000f8e00ff */
[----:B------:R-:W3:Y:S01]  /*1cb10*/  @!P0 LDC.64 R22, c[0x0][0x650] ;  /* 0x00019400ff168b82 */ /* 0x000ee20000000a00 */
[----:B------:R-:W-:Y:S01]  /*1cb20*/  F2FP.SATFINITE.E4M3.F32.PACK_AB_MERGE_C R145, RZ, R145, RZ ;  /* 0x00000091ff91723e */ /* 0x000fe200048070ff */
[----:B----4-:R-:W-:Y:S01]  /*1cb30*/  IMAD.U32 R11, RZ, RZ, UR6 ;  /* 0x00000006ff0b7e24 */ /* 0x010fe2000f8e00ff */
[----:B------:R-:W-:Y:S01]  /*1cb40*/  F2FP.SATFINITE.E4M3.F32.PACK_AB_MERGE_C R13, RZ, R146, RZ ;  /* 0x00000092ff0d723e */ /* 0x000fe200048070ff */
[----:B------:R-:W-:Y:S01]  /*1cb50*/  IMAD.U32 R10, RZ, RZ, UR7 ;  /* 0x00000007ff0a7e24 */ /* 0x000fe2000f8e00ff */
[----:B------:R-:W-:Y:S01]  /*1cb60*/  @!P4 LEA R9, P5, R9, R4, 0x7 ;  /* 0x000000040909c211 */ /* 0x000fe200078a38ff */
[----:B------:R4:W-:Y:S01]  /*1cb70*/  @!P2 STG.E.U8 desc[UR14][R6.64+0x71], R145 ;  /* 0x000071910600a986 */ /* 0x0009e2000c10110e */
[----:B------:R-:W-:Y:S02]  /*1cb80*/  IMAD.U32 R16, RZ, RZ, UR7 ;  /* 0x00000007ff107e24 */ /* 0x000fe4000f8e00ff */
[----:B------:R-:W-:Y:S01]  /*1cb90*/  @!P4 LEA.HI.X R10, R11, R3, R10, 0x7, P5 ;  /* 0x000000030b0ac211 */ /* 0x000fe200028f3c0a */
[----:B------:R1:W-:Y:S01]  /*1cba0*/  @!P1 STG.E.U8 desc[UR14][R14.64+0x70], R13 ;  /* 0x0000700d0e009986 */ /* 0x0003e2000c10110e */
[----:B--2---:R-:W-:-:S02]  /*1cbb0*/  @!P4 IADD3 R8, P1, P2, R9, UR8, R20 ;  /* 0x000000080908cc10 */ /* 0x004fc4000fa3e014 */
[----:B------:R-:W-:Y:S01]  /*1cbc0*/  @!P3 LEA R11, P5, R11, R4, 0x7 ;  /* 0x000000040b0bb211 */ /* 0x000fe200078a38ff */
[----:B------:R-:W-:Y:S01]  /*1cbd0*/  FMUL R147, R147, UR13 ;  /* 0x0000000d93937c20 */ /* 0x000fe20008400000 */
[----:B------:R-:W-:Y:S01]  /*1cbe0*/  @!P4 IADD3.X R9, R10, UR5, R21, P1, P2 ;  /* 0x000000050a09cc10 */ /* 0x000fe20008fe4415 */
[----:B----4-:R-:W-:Y:S01]  /*1cbf0*/  IMAD.U32 R7, RZ, RZ, UR6 ;  /* 0x00000006ff077e24 */ /* 0x010fe2000f8e00ff */
[----:B0-----:R-:W-:Y:S01]  /*1cc00*/  @!P3 IADD3 R10, P2, R11, R18, RZ ;  /* 0x000000120b0ab210 */ /* 0x001fe20007f5e0ff */
[----:B------:R-:W-:Y:S01]  /*1cc10*/  IMAD.U32 R11, RZ, RZ, UR6 ;  /* 0x00000006ff0b7e24 */ /* 0x000fe2000f8e00ff */
[----:B------:R-:W-:Y:S01]  /*1cc20*/  @!P3 LEA.HI.X R16, R17, R3, R16, 0x7, P5 ;  /* 0x000000031110b211 */ /* 0x000fe200028f3c10 */
[----:B-1----:R-:W-:Y:S01]  /*1cc30*/  IMAD.U32 R14, RZ, RZ, UR7 ;  /* 0x00000007ff0e7e24 */ /* 0x002fe2000f8e00ff */
[----:B------:R-:W-:Y:S01]  /*1cc40*/  ISETP.LT.OR P1, PT, R0, 0x79, !P6 ;  /* 0x000000790000780c */ /* 0x000fe20007721670 */
[----:B------:R-:W-:Y:S01]  /*1cc50*/  FMUL R148, R148, UR13 ;  /* 0x0000000d94947c20 */ /* 0x000fe20008400000 */
[----:B------:R-:W-:-:S02]  /*1cc60*/  @!P0 LEA R7, P5, R7, R4, 0x7 ;  /* 0x0000000407078211 */ /* 0x000fc400078a38ff */
[----:B------:R-:W-:Y:S02]  /*1cc70*/  F2FP.SATFINITE.E4M3.F32.PACK_AB_MERGE_C R147, RZ, R147, RZ ;  /* 0x00000093ff93723e */ /* 0x000fe400048070ff */
[----:B------:R-:W-:Y:S01]  /*1cc80*/  @!P0 LEA.HI.X R14, R11, R3, R14, 0x7, P5 ;  /* 0x000000030b0e8211 */ /* 0x000fe200028f3c0e */
[----:B------:R-:W-:Y:S01]  /*1cc90*/  @!P3 IMAD.X R11, R16, 0x1, R19, P2 ;  /* 0x00000001100bb824 */ /* 0x000fe200010e0613 */
[----:B------:R-:W-:Y:S01]  /*1cca0*/  F2FP.SATFINITE.E4M3.F32.PACK_AB_MERGE_C R13, RZ, R148, RZ ;  /* 0x00000094ff0d723e */ /* 0x000fe200048070ff */
[----:B------:R0:W-:Y:S01]  /*1ccb0*/  @!P4 STG.E.U8 desc[UR14][R8.64+0x71], R147 ;  /* 0x000071930800c986 */ /* 0x0001e2000c10110e */
[----:B---3--:R-:W-:Y:S01]  /*1ccc0*/  @!P0 IADD3 R6, P4, R7, R22, RZ ;  /* 0x0000001607068210 */ /* 0x008fe20007f9e0ff */
[----:B------:R-:W-:Y:S01]  /*1ccd0*/  IMAD.U32 R15, RZ, RZ, UR6 ;  /* 0x00000006ff0f7e24 */ /* 0x000fe2000f8e00ff */
[----:B------:R-:W-:Y:S02]  /*1cce0*/  ISETP.GE.AND P2, PT, R12, 0xc1, PT ;  /* 0x000000c10c00780c */ /* 0x000fe40003f46270 */
[C---:B------:R-:W-:Y:S01]  /*1ccf0*/  ISETP.LT.OR P6, PT, R0.reuse, 0x7a, !P6 ;  /* 0x0000007a0000780c */ /* 0x040fe200077c1670 */
[----:B------:R1:W-:Y:S01]  /*1cd00*/  @!P3 STG.E.U8 desc[UR14][R10.64+0x78], R13 ;  /* 0x0000780d0a00b986 */ /* 0x0003e2000c10110e */
[----:B------:R-:W-:Y:S01]  /*1cd10*/  ISETP.LT.OR P3, PT, R0, 0x1, !P2 ;  /* 0x000000010000780c */ /* 0x000fe20005761670 */
[----:B------:R-:W-:Y:S01]  /*1cd20*/  @!P0 IMAD.X R7, R14, 0x1, R23, P4 ;  /* 0x000000010e078824 */ /* 0x000fe200020e0617 */
[----:B------:R-:W2:Y:S01]  /*1cd30*/  @!P1 LDC.64 R16, c[0x0][0x650] ;  /* 0x00019400ff109b82 */ /* 0x000ea20000000a00 */
[----:B------:R-:W-:-:S02]  /*1cd40*/  IMAD.U32 R19, RZ, RZ, UR6 ;  /* 0x00000006ff137e24 */ /* 0x000fc4000f8e00ff */
[----:B0-----:R-:W-:Y:S01]  /*1cd50*/  IMAD.U32 R8, RZ, RZ, UR7 ;  /* 0x00000007ff087e24 */ /* 0x001fe2000f8e00ff */
[----:B------:R-:W-:Y:S01]  /*1cd60*/  @!P1 LEA R9, P4, R15, R4, 0x7 ;  /* 0x000000040f099211 */ /* 0x000fe200078838ff */
[----:B------:R-:W-:-:S03]  /*1cd70*/  IMAD.U32 R23, RZ, RZ, UR6 ;  /* 0x00000006ff177e24 */ /* 0x000fc6000f8e00ff */
[----:B-1----:R-:W-:Y:S01]  /*1cd80*/  @!P1 LEA.HI.X R10, R19, R3, R8, 0x7, P4 ;  /* 0x00000003130a9211 */ /* 0x002fe200020f3c08 */
[----:B------:R-:W0:Y:S01]  /*1cd90*/  @!P6 LDC.64 R20, c[0x0][0x650] ;  /* 0x00019400ff14eb82 */ /* 0x000e220000000a00 */
[----:B------:R-:W-:Y:S02]  /*1cda0*/  ISETP.LT.OR P4, PT, R0, 0x2, !P2 ;  /* 0x000000020000780c */ /* 0x000fe40005781670 */
[----:B------:R-:W-:Y:S01]  /*1cdb0*/  @!P6 LEA R11, P5, R23, R4, 0x7 ;  /* 0x00000004170be211 */ /* 0x000fe200078a38ff */
[----:B------:R-:W-:-:S04]  /*1cdc0*/  FMUL R149, R149, UR13 ;  /* 0x0000000d95957c20 */ /* 0x000fc80008400000 */
[----:B------:R-:W1:Y:S01]  /*1cdd0*/  @!P3 LDC.64 R22, c[0x0][0x650] ;  /* 0x00019400ff16bb82 */ /* 0x000e620000000a00 */
[----:B------:R-:W-:Y:S01]  /*1cde0*/  IMAD.U32 R13, RZ, RZ, UR6 ;  /* 0x00000006ff0d7e24 */ /* 0x000fe2000f8e00ff */
[----:B------:R-:W-:Y:S01]  /*1cdf0*/  F2FP.SATFINITE.E4M3.F32.PACK_AB_MERGE_C R149, RZ, R149, RZ ;  /* 0x00000095ff95723e */ /* 0x000fe200048070ff */
[----:B------:R-:W-:-:S05]  /*1ce00*/  IMAD.U32 R18, RZ, RZ, UR7 ;  /* 0x00000007ff127e24 */ /* 0x000fca000f8e00ff */
[----:B------:R-:W3:Y:S01]  /*1ce10*/  @!P4 LDC.64 R88, c[0x0][0x650] ;  /* 0x00019400ff58cb82 */ /* 0x000ee20000000a00 */
[----:B------:R-:W-:Y:S01]  /*1ce20*/  @!P6 LEA.HI.X R18, R13, R3, R18, 0x7, P5 ;  /* 0x000000030d12e211 */ /* 0x000fe200028f3c12 */
[----:B------:R4:W-:Y:S01]  /*1ce30*/  @!P0 STG.E.U8 desc[UR14][R6.64+0x79], R149 ;  /* 0x0000799506008986 */ /* 0x0009e2000c10110e */
[----:B------:R-:W-:Y:S01]  /*1ce40*/  FMUL R150, R150, UR13 ;  /* 0x0000000d96967c20 */ /* 0x000fe20008400000 */
[----:B--2---:R-:W-:Y:S01]  /*1ce50*/  @!P1 IADD3 R8, P0, P5, R9, UR8, R16 ;  /* 0x0000000809089c10 */ /* 0x004fe2000fd1e010 */
[----:B------:R-:W-:Y:S01]  /*1ce60*/  VOTEU.ALL UP0, P3 ;  /* 0x00000000003f7886 */ /* 0x000fe20001800000 */
[----:B------:R-:W-:Y:S02]  /*1ce70*/  FMUL R151, R151, UR13 ;  /* 0x0000000d97977c20 */ /* 0x000fe40008400000 */
[----:B------:R-:W-:Y:S01]  /*1ce80*/  @!P1 IADD3.X R9, R10, UR5, R17, P0, P5 ;  /* 0x000000050a099c10 */ /* 0x000fe200087ea411 */
[----:B------:R-:W-:Y:S01]  /*1ce90*/  IMAD.U32 R17, RZ, RZ, UR6 ;  /* 0x00000006ff117e24 */ /* 0x000fe2000f8e00ff */
[----:B------:R-:W-:Y:S01]  /*1cea0*/  F2FP.SATFINITE.E4M3.F32.PACK_AB_MERGE_C R13, RZ, R150, RZ ;  /* 0x00000096ff0d723e */ /* 0x000fe200048070ff */
[----:B----4-:R-:W-:-:S02]  /*1ceb0*/  @!P3 IMAD.MOV.U32 R6, RZ, RZ, R4 ;  /* 0x000000ffff06b224 */ /* 0x010fc400078e0004 */
[----:B------:R-:W-:Y:S01]  /*1cec0*/  @!P3 IMAD.MOV.U32 R7, RZ, RZ, R3 ;  /* 0x000000ffff07b224 */ /* 0x000fe200078e0003 */
[----:B0-----:R-:W-:Y:S01]  /*1ced0*/  @!P6 IADD3 R10, P0, P5, R11, UR8, R20 ;  /* 0x000000080b0aec10 */ /* 0x001fe2000fd1e014 */
[----:B------:R-:W-:Y:S01]  /*1cee0*/  @!P3 IMAD.WIDE.U32 R14, R15, 0xc0, R6 ;  /* 0x000000c00f0eb825 */ /* 0x000fe200078e0006 */
[----:B------:R-:W-:-:S03]  /*1cef0*/  @!UP0 UIMAD UR4, UR7, 0xc0, URZ ;  /* 0x000000c0070488a4 */ /* 0x000fc6000f8e023f */
[----:B------:R-:W-:Y:S02]  /*1cf00*/  @!P4 IMAD.MOV.U32 R6, RZ, RZ, R4 ;  /* 0x000000ffff06c224 */ /* 0x000fe400078e0004 */
[----:B------:R-:W-:Y:S01]  /*1cf10*/  @!P4 IMAD.MOV.U32 R7, RZ, RZ, R3 ;  /* 0x000000ffff07c224 */ /* 0x000fe200078e0003 */
[----:B------:R3:W-:Y:S01]  /*1cf20*/  @!P1 STG.E.U8 desc[UR14][R8.64+0x78], R13 ;  /* 0x0000780d08009986 */ /* 0x0007e2000c10110e */
[----:B------:R-:W-:Y:S01]  /*1cf30*/  VOTEU.ALL UP0, P4 ;  /* 0x00000000003f7886 */ /* 0x000fe20002000000 */
[----:B------:R-:W-:Y:S01]  /*1cf40*/  @!P4 IMAD.WIDE.U32 R16, R17, 0xc0, R6 ;  /* 0x000000c01110c825 */ /* 0x000fe200078e0006 */
[----:B-1----:R-:W-:Y:S02]  /*1cf50*/  @!P3 IADD3 R6, P1, R14, R22, RZ ;  /* 0x000000160e06b210 */ /* 0x002fe40007f3e0ff */
[----:B------:R-:W-:Y:S02]  /*1cf60*/  @!P6 IADD3.X R11, R18, UR5, R21, P0, P5 ;  /* 0x00000005120bec10 */ /* 0x000fe400087ea415 */
[----:B------:R-:W-:-:S02]  /*1cf70*/  F2FP.SATFINITE.E4M3.F32.PACK_AB_MERGE_C R151, RZ, R151, RZ ;  /* 0x00000097ff97723e */ /* 0x000fc400048070ff */
[C---:B------:R-:W-:Y:S02]  /*1cf80*/  ISETP.LT.OR P5, PT, R0.reuse, 0x9, !P2 ;  /* 0x000000090000780c */ /* 0x040fe400057a1670 */
[----:B------:R-:W-:Y:S01]  /*1cf90*/  ISETP.LT.OR P0, PT, R0, 0xa, !P2 ;  /* 0x0000000a0000780c */ /* 0x000fe20005701670 */
[----:B------:R-:W-:Y:S01]  /*1cfa0*/  FMUL R24, R24, UR13 ;  /* 0x0000000d18187c20 */ /* 0x000fe20008400000 */
[----:B------:R-:W-:Y:S01]  /*1cfb0*/  @!P3 IADD3.X R7, R23, UR4, R15, P1, !PT ;  /* 0x000000041707bc10 */ /* 0x000fe20008ffe40f */
[----:B------:R-:W-:Y:S01]  /*1cfc0*/  @!UP0 UIMAD UR4, UR7, 0xc0, URZ ;  /* 0x000000c0070488a4 */ /* 0x000fe2000f8e023f */
[----:B------:R0:W-:Y:S01]  /*1cfd0*/  @!P6 STG.E.U8 desc[UR14][R10.64+0x79], R151 ;  /* 0x000079970a00e986 */ /* 0x0001e2000c10110e */
[----:B------:R-:W-:Y:S01]  /*1cfe0*/  FMUL R25, R25, UR13 ;  /* 0x0000000d19197c20 */ /* 0x000fe20008400000 */
[----:B---3--:R-:W-:Y:S02]  /*1cff0*/  @!P4 IADD3 R8, P6, R16, R88, RZ ;  /* 0x000000581008c210 */ /* 0x008fe40007fde0ff */
[----:B------:R-:W-:-:S02]  /*1d000*/  F2FP.SATFINITE.E4M3.F32.PACK_AB_MERGE_C R15, RZ, R24, RZ ;  /* 0x00000018ff0f723e */ /* 0x000fc400048070ff */
[----:B------:R-:W-:Y:S01]  /*1d010*/  @!P4 IADD3.X R9, R89, UR4, R17, P6, !PT ;  /* 0x000000045909cc10 */ /* 0x000fe2000b7fe411 */
[----:B------:R-:W1:Y:S01]  /*1d020*/  @!P5 LDC.64 R18, c[0x0][0x650] ;  /* 0x00019400ff12db82 */ /* 0x000e620000000a00 */
[----:B------:R-:W-:Y:S01]  /*1d030*/  F2FP.SATFINITE.E4M3.F32.PACK_AB_MERGE_C R25, RZ, R25, RZ ;  /* 0x00000019ff19723e */ /* 0x000fe200048070ff */
[----:B------:R2:W-:Y:S01]  /*1d040*/  @!P3 STG.E.U8 desc[UR14][R6.64], R15 ;  /* 0x0000000f0600b986 */ /* 0x0005e2000c10110e */
[----:B------:R-:W-:-:S03]  /*1d050*/  ISETP.GE.AND P1, PT, R12, 0xc9, PT ;  /* 0x000000c90c00780c */ /* 0x000fc60003f26270 */
[----:B------:R2:W-:Y:S02]  /*1d060*/  @!P4 STG.E.U8 desc[UR14][R8.64+0x1], R25 ;  /* 0x000001190800c986 */ /* 0x0005e4000c10110e */
[----:B------:R-:W3:Y:S01]  /*1d070*/  @!P0 LDC.64 R20, c[0x0][0x650] ;  /* 0x00019400ff148b82 */ /* 0x000ee20000000a00 */
[----:B------:R-:W-:Y:S01]  /*1d080*/  ISETP.LT.OR P6, PT, R0, 0x1, !P1 ;  /* 0x000000010000780c */ /* 0x000fe20004fc1670 */
[----:B------:R-:W-:Y:S01]  /*1d090*/  FMUL R26, R26, UR13 ;  /* 0x0000000d1a1a7c20 */ /* 0x000fe20008400000 */
[----:B------:R-:W-:Y:S01]  /*1d0a0*/  BSSY B0, `(.L_x_31) ;  /* 0x0000011000007945 */ /* 0x000fe20003800000 */
[----:B------:R-:W-:Y:S01]  /*1d0b0*/  ISETP.LT.OR P3, PT, R0, 0x2, !P1 ;  /* 0x000000020000780c */ /* 0x000fe20004f61670 */
[----:B------:R-:W-:Y:S02]  /*1d0c0*/  FMUL R27, R27, UR13 ;  /* 0x0000000d1b1b7c20 */ /* 0x000fe40008400000 */
[----:B0-----:R-:W-:-:S07]  /*1d0d0*/  F2FP.SATFINITE.E4M3.F32.PACK_AB_MERGE_C R11, RZ, R26, RZ ;  /* 0x0000001aff0b723e */ /* 0x001fce00048070ff */
[----:B--2---:R-:W-:Y:S05]  /*1d0e0*/  @P6 BRA `(.L_x_32) ;  /* 0x0000000000306947 */ /* 0x004fea0003800000 */
[----:B------:R-:W-:Y:S01]  /*1d0f0*/  IMAD.U32 R9, RZ, RZ, UR6 ;  /* 0x00000006ff097e24 */ /* 0x000fe2000f8e00ff */
[----:B------:R-:W-:Y:S01]  /*1d100*/  UIMAD UR4, UR7, 0xc0, URZ ;  /* 0x000000c0070478a4 */ /* 0x000fe2000f8e023f */
[----:B------:R-:W-:Y:S01]  /*1d110*/  IMAD.MOV.U32 R6, RZ, RZ, R4 ;  /* 0x000000ffff067224 */ /* 0x000fe200078e0004 */
[----:B------:R-:W-:Y:S01]  /*1d120*/  ULDC.64 UR10, c[0x0][0x650] ;  /* 0x00019400000a7ab9 */ /* 0x000fe20000000a00 */
[----:B------:R-:W-:Y:S02]  /*1d130*/  IMAD.MOV.U32 R7, RZ, RZ, R3 ;  /* 0x000000ffff077224 */ /* 0x000fe400078e0003 */
[----:B------:R-:W-:Y:S02]  /*1d140*/  IMAD.U32 R8, RZ, RZ, UR11 ;  /* 0x0000000bff087e24 */ /* 0x000fe4000f8e00ff */
[----:B------:R-:W-:-:S04]  /*1d150*/  IMAD.WIDE.U32 R6, R9, 0xc0, R6 ;  /* 0x000000c009067825 */ /* 0x000fc800078e0006 */
[----:B------:R-:W-:Y:S02]  /*1d160*/  IMAD.U32 R9, RZ, RZ, UR10 ;  /* 0x0000000aff097e24 */ /* 0x000fe4000f8e00ff */
[----:B------:R-:W-:-:S03]  /*1d170*/  VIADD R7, R7, UR4 ;  /* 0x0000000407077c36 */ /* 0x000fc60008000000 */
[----:B------:R-:W-:-:S04]  /*1d180*/  IADD3 R6, P4, P6, R6, UR8, R9 ;  /* 0x0000000806067c10 */ /* 0x000fc8000fe9e009 */
[----:B------:R-:W-:-:S05]  /*1d190*/  IADD3.X R7, R7, UR5, R8, P4, P6 ;  /* 0x0000000507077c10 */ /* 0x000fca000a7ec408 */
[----:B------:R0:W-:Y:S04]  /*1d1a0*/  STG.E.U8 desc[UR14][R6.64], R11 ;  /* 0x0000000b06007986 */ /* 0x0001e8000c10110e */
.L_x_32:
[----:B------:R-:W-:Y:S05]  /*1d1b0*/  BSYNC B0 ;  /* 0x0000000000007941 */ /* 0x000fea0003800000 */
.L_x_31:
[----:B------:R-:W-:Y:S01]  /*1d1c0*/  BSSY B0, `(.L_x_33) ;  /* 0x000000f000007945 */ /* 0x000fe20003800000 */
[----:B------:R-:W-:-:S03]  /*1d1d0*/  F2FP.SATFINITE.E4M3.F32.PACK_AB_MERGE_C R27, RZ, R27, RZ ;  /* 0x0000001bff1b723e */ /* 0x000fc600048070ff */
[----:B------:R-:W-:Y:S05]  /*1d1e0*/  @P3 BRA `(.L_x_34) ;  /* 0x0000000000303947 */ /* 0x000fea0003800000 */
[----:B------:R-:W-:Y:S01]  /*1d1f0*/  IMAD.U32 R9, RZ, RZ, UR6 ;  /* 0x00000006ff097e24 */ /* 0x000fe2000f8e00ff */
[----:B------:R-:W-:Y:S01]  /*1d200*/  UIMAD UR4, UR7, 0xc0, URZ ;  /* 0x000000c0070478a4 */ /* 0x000fe2000f8e023f */
[----:B0-----:R-:W-:Y:S01]  /*1d210*/  IMAD.MOV.U32 R6, RZ, RZ, R4 ;  /* 0x000000ffff067224 */ /* 0x001fe200078e0004 */
        /* <DEDUP_REMOVED lines=9> */
.L_x_34:
[----:B------:R-:W-:Y:S05]  /*1d2b0*/  BSYNC B0 ;  /* 0x0000000000007941 */ /* 0x000fea0003800000 */
.L_x_33:
[----:B------:R-:W-:Y:S01]  /*1d2c0*/  IMAD.U32 R9, RZ, RZ, UR6 ;  /* 0x00000006ff097e24 */ /* 0x000fe2000f8e00ff */
[----:B------:R-:W-:Y:S01]  /*1d2d0*/  VOTEU.ALL UP0, P5 ;  /* 0x00000000003f7886 */ /* 0x000fe20002800000 */
[----:B0-2---:R-:W-:Y:S01]  /*1d2e0*/  @!P5 IMAD.MOV.U32 R6, RZ, RZ, R4 ;  /* 0x000000ffff06d224 */ /* 0x005fe200078e0004 */
[C---:B------:R-:W-:Y:S01]  /*1d2f0*/  ISETP.LT.OR P4, PT, R0.reuse, 0x11, !P2 ;  /* 0x000000110000780c */ /* 0x040fe20005781670 */
[----:B------:R-:W-:Y:S01]  /*1d300*/  @!P5 IMAD.MOV.U32 R7, RZ, RZ, R3 ;  /* 0x000000ffff07d224 */ /* 0x000fe200078e0003 */
[----:B------:R-:W-:Y:S01]  /*1d310*/  ISETP.LT.OR P3, PT, R0, 0x12, !P2 ;  /* 0x000000120000780c */ /* 0x000fe20005761670 */
[----:B------:R-:W-:Y:S01]  /*1d320*/  IMAD.U32 R11, RZ, RZ, UR6 ;  /* 0x00000006ff0b7e24 */ /* 0x000fe2000f8e00ff */
[----:B------:R-:W-:Y:S01]  /*1d330*/  @!UP0 UIMAD UR4, UR7, 0xc0, URZ ;  /* 0x000000c0070488a4 */ /* 0x000fe2000f8e023f */
[----:B------:R-:W-:Y:S01]  /*1d340*/  @!P5 IMAD.WIDE.U32 R6, R9, 0xc0, R6 ;  /* 0x000000c00906d825 */ /* 0x000fe200078e0006 */
[----:B------:R-:W-:-:S03]  /*1d350*/  VOTEU.ALL UP0, P0 ;  /* 0x00000000003f7886 */ /* 0x000fc60000000000 */
[----:B-----5:R-:W-:Y:S01]  /*1d360*/  FMUL R28, R28, UR13 ;  /* 0x0000000d1c1c7c20 */ /* 0x020fe20008400000 */
[----:B------:R-:W-:Y:S01]  /*1d370*/  FMUL R29, R29, UR13 ;  /* 0x0000000d1d1d7c20 */ /* 0x000fe20008400000 */
[----:B------:R-:W-:Y:S01]  /*1d380*/  @!P0 IMAD.MOV.U32 R8, RZ, RZ, R4 ;  /* 0x000000ffff088224 */ /* 0x000fe200078e0004 */
[----:B-1----:R-:W-:Y:S01]  /*1d390*/  @!P5 IADD3 R6, P6, R6, R18, RZ ;  /* 0x000000120606d210 */ /* 0x002fe20007fde0ff */
[----:B------:R-:W-:Y:S02]  /*1d3a0*/  @!P0 IMAD.MOV.U32 R9, RZ, RZ, R3 ;  /* 0x000000ffff098224 */ /* 0x000fe400078e0003 */
[----:B------:R-:W-:Y:S01]  /*1d3b0*/  FMUL R30, R30, UR13 ;  /* 0x0000000d1e1e7c20 */ /* 0x000fe20008400000 */
[----:B------:R-:W-:Y:S01]  /*1d3c0*/  F2FP.SATFINITE.E4M3.F32.PACK_AB_MERGE_C R29, RZ, R29, RZ ;  /* 0x0000001dff1d723e */ /* 0x000fe200048070ff */
[----:B------:R-:W0:Y:S01]  /*1d3d0*/  @!P4 LDC.64 R14, c[0x0][0x650] ;  /* 0x00019400ff0ecb82 */ /* 0x000e220000000a00 */
[----:B------:R-:W-:Y:S01]  /*1d3e0*/  @!P0 IMAD.WIDE.U32 R8, R11, 0xc0, R8 ;  /* 0x000000c00b088825 */ /* 0x000fe200078e0008 */
[----:B------:R-:W-:Y:S01]  /*1d3f0*/  @!P5 IADD3.X R7, R19, UR4, R7, P6, !PT ;  /* 0x000000041307dc10 */ /* 0x000fe2000b7fe407 */
[----:B------:R-:W-:Y:S01]  /*1d400*/  @!UP0 UIMAD UR4, UR7, 0xc0, URZ ;  /* 0x000000c0070488a4 */ /* 0x000fe2000f8e023f */
[----:B------:R-:W-:Y:S01]  /*1d410*/  F2FP.SATFINITE.E4M3.F32.PACK_AB_MERGE_C R11, RZ, R28, RZ ;  /* 0x0000001cff0b723e */ /* 0x000fe200048070ff */
[----:B------:R-:W-:Y:S01]  /*1d420*/  BSSY B0, `(.L_x_35) ;  /* 0x0000017000007945 */ /* 0x000fe20003800000 */
[----:B---3--:R-:W-:Y:S01]  /*1d430*/  @!P0 IADD3 R8, P6, R8, R20, RZ ;  /* 0x0000001408088210 */ /* 0x008fe20007fde0ff */
[----:B------:R-:W-:Y:S01]  /*1d440*/  FMUL R31, R31, UR13 ;  /* 0x0000000d1f1f7c20 */ /* 0x000fe20008400000 */
[----:B------:R-:W1:Y:S01]  /*1d450*/  @!P3 LDC.64 R16, c[0x0][0x650] ;  /* 0x00019400ff10bb82 */ /* 0x000e620000000a00 */
[----:B------:R2:W-:Y:S01]  /*1d460*/  @!P5 STG.E.U8 desc[UR14][R6.64+0x8], R11 ;  /* 0x0000080b0600d986 */ /* 0x0005e2000c10110e */
[----:B------:R-:W-:-:S02]  /*1d470*/  @!P0 IADD3.X R9, R21, UR4, R9, P6, !PT ;  /* 0x0000000415098c10 */ /* 0x000fc4000b7fe409 */
[C---:B------:R-:W-:Y:S02]  /*1d480*/  ISETP.LT.OR P6, PT, R0.reuse, 0x9, !P1 ;  /* 0x000000090000780c */ /* 0x040fe40004fc1670 */
[----:B------:R-:W-:Y:S01]  /*1d490*/  ISETP.LT.OR P5, PT, R0, 0xa, !P1 ;  /* 0x0000000a0000780c */ /* 0x000fe20004fa1670 */
[----:B------:R2:W-:Y:S01]  /*1d4a0*/  @!P0 STG.E.U8 desc[UR14][R8.64+0x9], R29 ;  /* 0x0000091d08008986 */ /* 0x0005e2000c10110e */
[----:B------:R-:W-:-:S09]  /*1d4b0*/  F2FP.SATFINITE.E4M3.F32.PACK_AB_MERGE_C R13, RZ, R30, RZ ;  /* 0x0000001eff0d723e */ /* 0x000fd200048070ff */
[----:B------:R-:W-:Y:S05]  /*1d4c0*/  @P6 BRA `(.L_x_36) ;  /* 0x0000000000306947 */ /* 0x000fea0003800000 */
[----:B--2---:R-:W-:Y:S01]  /*1d4d0*/  IMAD.U32 R9, RZ, RZ, UR6 ;  /* 0x00000006ff097e24 */ /* 0x004fe2000f8e00ff */
        /* <DEDUP_REMOVED lines=11> */
.L_x_36:
[----:B------:R-:W-:Y:S05]  /*1d590*/  BSYNC B0 ;  /* 0x0000000000007941 */ /* 0x000fea0003800000 */
.L_x_35:
[----:B------:R-:W-:Y:S01]  /*1d5a0*/  BSSY B0, `(.L_x_37) ;  /* 0x000000f000007945 */ /* 0x000fe20003800000 */
[----:B------:R-:W-:-:S03]  /*1d5b0*/  F2FP.SATFINITE.E4M3.F32.PACK_AB_MERGE_C R31, RZ, R31, RZ ;  /* 0x0000001fff1f723e */ /* 0x000fc600048070ff */
[----:B------:R-:W-:Y:S05]  /*1d5c0*/  @P5 BRA `(.L_x_38) ;  /* 0x0000000000305947 */ /* 0x000fea0003800000 */
[----:B--2---:R-:W-:Y:S01]  /*1d5d0*/  IMAD.U32 R9, RZ, RZ, UR6 ;  /* 0x00000006ff097e24 */ /* 0x004fe2000f8e00ff */
[----:B------:R-:W-:Y:S01]  /*1d5e0*/  UIMAD UR4, UR7, 0xc0, URZ ;  /* 0x000000c0070478a4 */ /* 0x000fe2000f8e023f */
[----:B---3--:R-:W-:Y:S01]  /*1d5f0*/  IMAD.MOV.U32 R6, RZ, RZ, R4 ;  /* 0x000000ffff067224 */ /* 0x008fe200078e0004 */
        /* <DEDUP_REMOVED lines=9> */
.L_x_38:
[----:B------:R-:W-:Y:S05]  /*1d690*/  BSYNC B0 ;  /* 0x0000000000007941 */ /* 0x000fea0003800000 */
.L_x_37:
[----:B--2---:R-:W-:Y:S01]  /*1d6a0*/  IMAD.U32 R9, RZ, RZ, UR6 ;  /* 0x00000006ff097e24 */ /* 0x004fe2000f8e00ff */
[----:B------:R-:W-:Y:S01]  /*1d6b0*/  VOTEU.ALL UP0, P4 ;  /* 0x00000000003f7886 */ /* 0x000fe20002000000 */
[----:B---34-:R-:W-:Y:S01]  /*1d6c0*/  @!P4 IMAD.MOV.U32 R6, RZ, RZ, R4 ;  /* 0x000000ffff06c224 */ /* 0x018fe200078e0004 */
[C---:B------:R-:W-:Y:S01]  /*1d6d0*/  ISETP.LT.OR P5, PT, R0.reuse, 0x19, !P2 ;  /* 0x000000190000780c */ /* 0x040fe200057a1670 */
[----:B------:R-:W-:Y:S01]  /*1d6e0*/  @!P4 IMAD.MOV.U32 R7, RZ, RZ, R3 ;  /* 0x000000ffff07c224 */ /* 0x000fe200078e0003 */
[----:B------:R-:W-:Y:S01]  /*1d6f0*/  ISETP.LT.OR P0, PT, R0, 0x1a, !P2 ;  /* 0x0000001a0000780c */ /* 0x000fe20005701670 */
[----:B------:R-:W-:Y:S01]  /*1d700*/  IMAD.U32 R11, RZ, RZ, UR6 ;  /* 0x00000006ff0b7e24 */ /* 0x000fe2000f8e00ff */
[----:B------:R-:W-:Y:S01]  /*1d710*/  @!UP0 UIMAD UR4, UR7, 0xc0, URZ ;  /* 0x000000c0070488a4 */ /* 0x000fe2000f8e023f */
[----:B------:R-:W-:Y:S01]  /*1d720*/  @!P4 IMAD.WIDE.U32 R6, R9, 0xc0, R6 ;  /* 0x000000c00906c825 */ /* 0x000fe200078e0006 */
[----:B------:R-:W-:-:S03]  /*1d730*/  VOTEU.ALL UP0, P3 ;  /* 0x00000000003f7886 */ /* 0x000fc60001800000 */
[----:B------:R-:W-:Y:S01]  /*1d740*/  FMUL R32, R32, UR13 ;  /* 0x0000000d20207c20 */ /* 0x000fe20008400000 */
[----:B------:R-:W-:Y:S01]  /*1d750*/  FMUL R33, R33, UR13 ;  /* 0x0000000d21217c20 */ /* 0x000fe20008400000 */
[----:B------:R-:W-:Y:S01]  /*1d760*/  @!P3 IMAD.MOV.U32 R8, RZ, RZ, R4 ;  /* 0x000000ffff08b224 */ /* 0x000fe200078e0004 */
[----:B0-----:R-:W-:Y:S01]  /*1d770*/  @!P4 IADD3 R6, P6, R6, R14, RZ ;  /* 0x0000000e0606c210 */ /* 0x001fe20007fde0ff */
[----:B------:R-:W-:Y:S02]  /*1d780*/  @!P3 IMAD.MOV.U32 R9, RZ, RZ, R3 ;  /* 0x000000ffff09b224 */ /* 0x000fe400078e0003 */
[----:B------:R-:W-:Y:S01]  /*1d790*/  FMUL R34, R34, UR13 ;  /* 0x0000000d22227c20 */ /* 0x000fe20008400000 */
[----:B------:R-:W-:Y:S01]  /*1d7a0*/  F2FP.SATFINITE.E4M3.F32.PACK_AB_MERGE_C R33, RZ, R33, RZ ;  /* 0x00000021ff21723e */ /* 0x000fe200048070ff */
[----:B------:R-:W-:Y:S01]  /*1d7b0*/  BSSY B0, `(.L_x_39) ;  /* 0x000001c000007945 */ /* 0x000fe20003800000 */
[----:B------:R-:W-:Y:S01]  /*1d7c0*/  @!P3 IMAD.WIDE.U32 R8, R11, 0xc0, R8 ;  /* 0x000000c00b08b825 */ /* 0x000fe200078e0008 */
[----:B------:R-:W-:Y:S01]  /*1d7d0*/  @!P4 IADD3.X R7, R15, UR4, R7, P6, !PT ;  /* 0x000000040f07cc10 */ /* 0x000fe2000b7fe407 */
[----:B------:R-:W-:Y:S01]  /*1d7e0*/  @!UP0 UIMAD UR4, UR7, 0xc0, URZ ;  /* 0x000000c0070488a4 */ /* 0x000fe2000f8e023f */
[----:B------:R-:W-:Y:S01]  /*1d7f0*/  F2FP.SATFINITE.E4M3.F32.PACK_AB_MERGE_C R11, RZ, R32, RZ ;  /* 0x00000020ff0b723e */ /* 0x000fe200048070ff */
[----:B------:R-:W0:Y:S01]  /*1d800*/  @!P5 LDC.64 R14, c[0x0][0x650] ;  /* 0x00019400ff0edb82 */ /* 0x000e220000000a00 */
[----:B-1----:R-:W-:Y:S01]  /*1d810*/  @!P3 IADD3 R8, P6, R8, R16, RZ ;  /* 0x000000100808b210 */ /* 0x002fe20007fde0ff */
[----:B------:R-:W-:Y:S01]  /*1d820*/  FMUL R35, R35, UR13 ;  /* 0x0000000d23237c20 */ /* 0x000fe20008400000 */
[----:B------:R-:W-:Y:S01]  /*1d830*/  F2FP.SATFINITE.E4M3.F32.PACK_AB_MERGE_C R13, RZ, R34, RZ ;  /* 0x00000022ff0d723e */ /* 0x000fe200048070ff */
[----:B------:R1:W-:Y:S01]  /*1d840*/  @!P4 STG.E.U8 desc[UR14][R6.64+0x10], R11 ;  /* 0x0000100b0600c986 */ /* 0x0003e2000c10110e */
[----:B------:R-:W-:-:S02]  /*1d850*/  @!P3 IADD3.X R9, R17, UR4, R9, P6, !PT ;  /* 0x000000041109bc10 */ /* 0x000fc4000b7fe409 */
[C---:B------:R-:W-:Y:S01]  /*1d860*/  ISETP.LT.OR P6, PT, R0.reuse, 0x11, !P1 ;  /* 0x000000110000780c */ /* 0x040fe20004fc1670 */
[----:B------:R-:W2:Y:S01]  /*1d870*/  @!P0 LDC.64 R18, c[0x0][0x650] ;  /* 0x00019400ff128b82 */ /* 0x000ea20000000a00 */
[----:B------:R-:W-:Y:S01]  /*1d880*/  ISETP.LT.OR P4, PT, R0, 0x12, !P1 ;  /* 0x000000120000780c */ /* 0x000fe20004f81670 */
[----:B------:R1:W-:Y:S10]  /*1d890*/  @!P3 STG.E.U8 desc[UR14][R8.64+0x11], R33 ;  /* 0x000011210800b986 */ /* 0x0003f4000c10110e */
[----:B------:R-:W-:Y:S05]  /*1d8a0*/  @P6 BRA `(.L_x_40) ;  /* 0x0000000000306947 */ /* 0x000fea0003800000 */
[----:B-1----:R-:W-:Y:S01]  /*1d8b0*/  IMAD.U32 R9, RZ, RZ, UR6 ;  /* 0x00000006ff097e24 */ /* 0x002fe2000f8e00ff */
        /* <DEDUP_REMOVED lines=11> */
.L_x_40:
[----:B------:R-:W-:Y:S05]  /*1d970*/  BSYNC B0 ;  /* 0x0000000000007941 */ /* 0x000fea0003800000 */
.L_x_39:
[----:B------:R-:W-:Y:S01]  /*1d980*/  BSSY B0, `(.L_x_41) ;  /* 0x000000f000007945 */ /* 0x000fe20003800000 */
[----:B------:R-:W-:-:S03]  /*1d990*/  F2FP.SATFINITE.E4M3.F32.PACK_AB_MERGE_C R35, RZ, R35, RZ ;  /* 0x00000023ff23723e */ /* 0x000fc600048070ff */
[----:B------:R-:W-:Y:S05]  /*1d9a0*/  @P4 BRA `(.L_x_42) ;  /* 0x0000000000304947 */ /* 0x000fea0003800000 */
[----:B-1----:R-:W-:Y:S01]  /*1d9b0*/  IMAD.U32 R9, RZ, RZ, UR6 ;  /* 0x00000006ff097e24 */ /* 0x002fe2000f8e00ff */
        /* <DEDUP_REMOVED lines=11> */
.L_x_42:
[----:B------:R-:W-:Y:S05]  /*1da70*/  BSYNC B0 ;  /* 0x0000000000007941 */ /* 0x000fea0003800000 */
.L_x_41:
[----:B-1----:R-:W-:Y:S01]  /*1da80*/  IMAD.U32 R9, RZ, RZ, UR6 ;  /* 0x00000006ff097e24 */ /* 0x002fe2000f8e00ff */
        /* <DEDUP_REMOVED lines=22> */
[----:B--2---:R-:W-:Y:S01]  /*1dbf0*/  @!P0 IADD3 R8, P6, R8, R18, RZ ;  /* 0x0000001208088210 */ /* 0x004fe20007fde0ff */
        /* <DEDUP_REMOVED lines=21> */
.L_x_44:
[----:B------:R-:W-:Y:S05]  /*1dd50*/  BSYNC B0 ;  /* 0x0000000000007941 */ /* 0x000fea0003800000 */
.L_x_43:
        /* <DEDUP_REMOVED lines=15> */
.L_x_46:
[----:B------:R-:W-:Y:S05]  /*1de50*/  BSYNC B0 ;  /* 0x0000000000007941 */ /* 0x000fea0003800000 */
.L_x_45:
        /* <DEDUP_REMOVED lines=45> */
.L_x_48:
[----:B------:R-:W-:Y:S05]  /*1e130*/  BSYNC B0 ;  /* 0x0000000000007941 */ /* 0x000fea0003800000 */
.L_x_47:
        /* <DEDUP_REMOVED lines=15> */
.L_x_50:
[----:B------:R-:W-:Y:S05]  /*1e230*/  BSYNC B0 ;  /* 0x0000000000007941 */ /* 0x000fea0003800000 */
.L_x_49:
        /* <DEDUP_REMOVED lines=45> */
.L_x_52:
[----:B------:R-:W-:Y:S05]  /*1e510*/  BSYNC B0 ;  /* 0x0000000000007941 */ /* 0x000fea0003800000 */
.L_x_51:
        /* <DEDUP_REMOVED lines=15> */
.L_x_54:
[----:B------:R-:W-:Y:S05]  /*1e610*/  BSYNC B0 ;  /* 0x0000000000007941 */ /* 0x000fea0003800000 */
.L_x_53:
        /* <DEDUP_REMOVED lines=45> */
.L_x_56:
[----:B------:R-:W-:Y:S05]  /*1e8f0*/  BSYNC B0 ;  /* 0x0000000000007941 */ /* 0x000fea0003800000 */
.L_x_55:
        /* <DEDUP_REMOVED lines=15> */
.L_x_58:
[----:B------:R-:W-:Y:S05]  /*1e9f0*/  BSYNC B0 ;  /* 0x0000000000007941 */ /* 0x000fea0003800000 */
.L_x_57:
        /* <DEDUP_REMOVED lines=45> */
.L_x_60:
[----:B------:R-:W-:Y:S05]  /*1ecd0*/  BSYNC B0 ;  /* 0x0000000000007941 */ /* 0x000fea0003800000 */
.L_x_59:
        /* <DEDUP_REMOVED lines=15> */
.L_x_62:
[----:B------:R-:W-:Y:S05]  /*1edd0*/  BSYNC B0 ;  /* 0x0000000000007941 */ /* 0x000fea0003800000 */
.L_x_61:
        /* <DEDUP_REMOVED lines=45> */
.L_x_64:
[----:B------:R-:W-:Y:S05]  /*1f0b0*/  BSYNC B0 ;  /* 0x0000000000007941 */ /* 0x000fea0003800000 */
.L_x_63:
        /* <DEDUP_REMOVED lines=15> */
.L_x_66:
[----:B------:R-:W-:Y:S05]  /*1f1b0*/  BSYNC B0 ;  /* 0x0000000000007941 */ /* 0x000fea0003800000 */
.L_x_65:
        /* <DEDUP_REMOVED lines=45> */
.L_x_68:
[----:B------:R-:W-:Y:S05]  /*1f490*/  BSYNC B0 ;  /* 0x0000000000007941 */ /* 0x000fea0003800000 */
.L_x_67:
        /* <DEDUP_REMOVED lines=15> */
.L_x_70:
[----:B------:R-:W-:Y:S05]  /*1f590*/  BSYNC B0 ;  /* 0x0000000000007941 */ /* 0x000fea0003800000 */
.L_x_69:
        /* <DEDUP_REMOVED lines=45> */
.L_x_72:
[----:B------:R-:W-:Y:S05]  /*1f870*/  BSYNC B0 ;  /* 0x0000000000007941 */ /* 0x000fea0003800000 */
.L_x_71:
        /* <DEDUP_REMOVED lines=15> */
.L_x_74:
[----:B------:R-:W-:Y:S05]  /*1f970*/  BSYNC B0 ;  /* 0x0000000000007941 */ /* 0x000fea0003800000 */
.L_x_73:
        /* <DEDUP_REMOVED lines=45> */
.L_x_76:
[----:B------:R-:W-:Y:S05]  /*1fc50*/  BSYNC B0 ;  /* 0x0000000000007941 */ /* 0x000fea0003800000 */
.L_x_75:
        /* <DEDUP_REMOVED lines=15> */
.L_x_78:
[----:B------:R-:W-:Y:S05]  /*1fd50*/  BSYNC B0 ;  /* 0x0000000000007941 */ /* 0x000fea0003800000 */
.L_x_77:
        /* <DEDUP_REMOVED lines=45> */
.L_x_80:
[----:B------:R-:W-:Y:S05]  /*20030*/  BSYNC B0 ;  /* 0x0000000000007941 */ /* 0x000fea0003800000 */
.L_x_79:
        /* <DEDUP_REMOVED lines=15> */
.L_x_82:
[----:B------:R-:W-:Y:S05]  /*20130*/  BSYNC B0 ;  /* 0x0000000000007941 */ /* 0x000fea0003800000 */
.L_x_81:
        /* <DEDUP_REMOVED lines=45> */
.L_x_84:
[----:B------:R-:W-:Y:S05]  /*20410*/  BSYNC B0 ;  /* 0x0000000000007941 */ /* 0x000fea0003800000 */
.L_x_83:
        /* <DEDUP_REMOVED lines=15> */
.L_x_86:
[----:B------:R-:W-:Y:S05]  /*20510*/  BSYNC B0 ;  /* 0x0000000000007941 */ /* 0x000fea0003800000 */
.L_x_85:
        /* <DEDUP_REMOVED lines=14> */
[----:B------:R-:W-:Y:S01]  /*20600*/  @!P3 IMAD.MOV.U32 R9, RZ, RZ, R3 ;  /* 0x000000ffff09b224 */ /* 0x000fe200078e0003 */
[----:B------:R-:W-:Y:S01]  /*20610*/  F2FP.SATFINITE.E4M3.F32.PACK_AB_MERGE_C R13, RZ, R80, RZ ;  /* 0x00000050ff0d723e */ /* 0x000fe200048070ff */
[----:B------:R-:W-:Y:S01]  /*20620*/  FMUL R82, R82, UR13 ;  /* 0x0000000d52527c20 */ /* 0x000fe20008400000 */
[----:B------:R-:W-:Y:S01]  /*20630*/  @!P4 IADD3.X R7, R15, UR4, R7, P5, !PT ;  /* 0x000000040f07cc10 */ /* 0x000fe2000affe407 */
[----:B------:R-:W-:Y:S01]  /*20640*/  @!P3 IMAD.WIDE.U32 R8, R11, 0xc0, R8 ;  /* 0x000000c00b08b825 */ /* 0x000fe200078e0008 */
[----:B------:R-:W-:Y:S01]  /*20650*/  @!UP0 UIMAD UR4, UR7, 0xc0, URZ ;  /* 0x000000c0070488a4 */ /* 0x000fe2000f8e023f */
[----:B------:R-:W-:Y:S01]  /*20660*/  F2FP.SATFINITE.E4M3.F32.PACK_AB_MERGE_C R81, RZ, R81, RZ ;  /* 0x00000051ff51723e */ /* 0x000fe200048070ff */
[----:B------:R-:W0:Y:S01]  /*20670*/  @!P0 LDC.64 R14, c[0x0][0x650] ;  /* 0x00019400ff0e8b82 */ /* 0x000e220000000a00 */
[----:B------:R1:W-:Y:S01]  /*20680*/  @!P4 STG.E.U8 desc[UR14][R6.64+0x70], R13 ;  /* 0x0000700d0600c986 */ /* 0x0003e2000c10110e */
[----:B--2---:R-:W-:Y:S01]  /*20690*/  @!P3 IADD3 R8, P5, R8, R16, RZ ;  /* 0x000000100808b210 */ /* 0x004fe20007fbe0ff */
[----:B------:R-:W-:Y:S01]  /*206a0*/  BSSY B0, `(.L_x_87) ;  /* 0x0000018000007945 */ /* 0x000fe20003800000 */
[----:B------:R-:W-:Y:S01]  /*206b0*/  ISETP.LT.OR P4, PT, R0, 0x72, !P1 ;  /* 0x000000720000780c */ /* 0x000fe20004f81670 */
[----:B------:R-:W-:Y:S01]  /*206c0*/  FMUL R83, R83, UR13 ;  /* 0x0000000d53537c20 */ /* 0x000fe20008400000 */
[----:B------:R-:W-:-:S02]  /*206d0*/  @!P3 IADD3.X R9, R17, UR4, R9, P5, !PT ;  /* 0x000000041109bc10 */ /* 0x000fc4000affe409 */
[----:B------:R-:W2:Y:S01]  /*206e0*/  @!P2 LDC.64 R18, c[0x0][0x650] ;  /* 0x00019400ff12ab82 */ /* 0x000ea20000000a00 */
[----:B------:R-:W-:Y:S02]  /*206f0*/  ISETP.LT.OR P5, PT, R0, 0x71, !P1 ;  /* 0x000000710000780c */ /* 0x000fe40004fa1670 */
[----:B------:R3:W-:Y:S01]  /*20700*/  @!P3 STG.E.U8 desc[UR14][R8.64+0x71], R81 ;  /* 0x000071510800b986 */ /* 0x0007e2000c10110e */
[----:B-1----:R-:W-:Y:S01]  /*20710*/  @!P0 IMAD.MOV.U32 R6, RZ, RZ, R4 ;  /* 0x000000ffff068224 */ /* 0x002fe200078e0004 */
[----:B------:R-:W-:Y:S01]  /*20720*/  F2FP.SATFINITE.E4M3.F32.PACK_AB_MERGE_C R13, RZ, R82, RZ ;  /* 0x00000052ff0d723e */ /* 0x000fe200048070ff */
[----:B------:R-:W-:Y:S02]  /*20730*/  @!P0 IMAD.MOV.U32 R7, RZ, RZ, R3 ;  /* 0x000000ffff078224 */ /* 0x000fe400078e0003 */
[----:B------:R-:W-:-:S06]  /*20740*/  @!P0 IMAD.WIDE.U32 R10, R11, 0xc0, R6 ;  /* 0x000000c00b0a8825 */ /* 0x000fcc00078e0006 */
[----:B------:R-:W-:Y:S05]  /*20750*/  @P5 BRA `(.L_x_88) ;  /* 0x0000000000305947 */ /* 0x000fea0003800000 */
[----:B---3--:R-:W-:Y:S01]  /*20760*/  IMAD.U32 R9, RZ, RZ, UR6 ;  /* 0x00000006ff097e24 */ /* 0x008fe2000f8e00ff */
        /* <DEDUP_REMOVED lines=11> */
.L_x_88:
[----:B------:R-:W-:Y:S05]  /*20820*/  BSYNC B0 ;  /* 0x0000000000007941 */ /* 0x000fea0003800000 */
.L_x_87:
[----:B------:R-:W-:Y:S01]  /*20830*/  BSSY B0, `(.L_x_89) ;  /* 0x0000010000007945 */ /* 0x000fe20003800000 */
[----:B-1----:R-:W-:Y:S01]  /*20840*/  IMAD.U32 R13, RZ, RZ, UR6 ;  /* 0x00000006ff0d7e24 */ /* 0x002fe2000f8e00ff */
[----:B------:R-:W-:Y:S02]  /*20850*/  F2FP.SATFINITE.E4M3.F32.PACK_AB_MERGE_C R83, RZ, R83, RZ ;  /* 0x00000053ff53723e */ /* 0x000fe400048070ff */
        /* <DEDUP_REMOVED lines=13> */
.L_x_90:
[----:B------:R-:W-:Y:S05]  /*20930*/  BSYNC B0 ;  /* 0x0000000000007941 */ /* 0x000fea0003800000 */
.L_x_89:
[----:B------:R-:W-:Y:S01]  /*20940*/  VOTEU.ALL UP0, P0 ;  /* 0x00000000003f7886 */ /* 0x000fe20000000000 */
[----:B-1----:R-:W-:Y:S01]  /*20950*/  @!P2 IMAD.MOV.U32 R6, RZ, RZ, R4 ;  /* 0x000000ffff06a224 */ /* 0x002fe200078e0004 */
[----:B------:R-:W-:Y:S01]  /*20960*/  VOTEU.ALL UP1, P2 ;  /* 0x00000000003f7886 */ /* 0x000fe20001020000 */
[----:B------:R-:W-:Y:S02]  /*20970*/  @!P2 IMAD.MOV.U32 R7, RZ, RZ, R3 ;  /* 0x000000ffff07a224 */ /* 0x000fe400078e0003 */
[----:B------:R-:W-:Y:S01]  /*20980*/  FMUL R84, R84, UR13 ;  /* 0x0000000d54547c20 */ /* 0x000fe20008400000 */
[----:B------:R-:W-:Y:S01]  /*20990*/  @!UP0 UIMAD UR4, UR7, 0xc0, URZ ;  /* 0x000000c0070488a4 */ /* 0x000fe2000f8e023f */
[----:B------:R-:W-:Y:S01]  /*209a0*/  FMUL R85, R85, UR13 ;  /* 0x0000000d55557c20 */ /* 0x000fe20008400000 */
[----:B---3--:R-:W-:Y:S01]  /*209b0*/  @!P2 IMAD.WIDE.U32 R8, R13, 0xc0, R6 ;  /* 0x000000c00d08a825 */ /* 0x008fe200078e0006 */
[----:B------:R-:W-:Y:S01]  /*209c0*/  @!UP1 UIMAD UR9, UR7, 0xc0, URZ ;  /* 0x000000c0070998a4 */ /* 0x000fe2000f8e023f */
[----:B0-----:R-:W-:-:S02]  /*209d0*/  @!P0 IADD3 R6, P3, R10, R14, RZ ;  /* 0x0000000e0a068210 */ /* 0x001fc40007f7e0ff */
[----:B------:R-:W-:Y:S01]  /*209e0*/  FMUL R86, R86, UR13 ;  /* 0x0000000d56567c20 */ /* 0x000fe20008400000 */
[----:B------:R-:W-:Y:S01]  /*209f0*/  F2FP.SATFINITE.E4M3.F32.PACK_AB_MERGE_C R85, RZ, R85, RZ ;  /* 0x00000055ff55723e */ /* 0x000fe200048070ff */
[----:B------:R-:W-:Y:S01]  /*20a00*/  BSSY B0, `(.L_x_91) ;  /* 0x0000018000007945 */ /* 0x000fe20003800000 */
[----:B--2---:R-:W-:Y:S01]  /*20a10*/  @!P2 IADD3 R8, P4, R8, R18, RZ ;  /* 0x000000120808a210 */ /* 0x004fe20007f9e0ff */
[----:B------:R-:W-:Y:S01]  /*20a20*/  FMUL R87, R87, UR13 ;  /* 0x0000000d57577c20 */ /* 0x000fe20008400000 */
[----:B------:R-:W-:Y:S02]  /*20a30*/  @!P0 IADD3.X R7, R15, UR4, R11, P3, !PT ;  /* 0x000000040f078c10 */ /* 0x000fe40009ffe40b */
[----:B------:R-:W-:Y:S02]  /*20a40*/  F2FP.SATFINITE.E4M3.F32.PACK_AB_MERGE_C R11, RZ, R84, RZ ;  /* 0x00000054ff0b723e */ /* 0x000fe400048070ff */
[----:B------:R-:W-:Y:S02]  /*20a50*/  @!P2 IADD3.X R9, R19, UR9, R9, P4, !PT ;  /* 0x000000091309ac10 */ /* 0x000fe4000a7fe409 */
[C---:B------:R-:W-:Y:S01]  /*20a60*/  ISETP.LT.OR P5, PT, R0.reuse, 0x79, !P1 ;  /* 0x000000790000780c */ /* 0x040fe20004fa1670 */
[----:B------:R0:W-:Y:S01]  /*20a70*/  @!P0 STG.E.U8 desc[UR14][R6.64+0x78], R11 ;  /* 0x0000780b06008986 */ /* 0x0001e2000c10110e */
[----:B------:R-:W-:-:S02]  /*20a80*/  ISETP.LT.OR P1, PT, R0, 0x7a, !P1 ;  /* 0x0000007a0000780c */ /* 0x000fc40004f21670 */
[----:B------:R-:W-:Y:S01]  /*20a90*/  F2FP.SATFINITE.E4M3.F32.PACK_AB_MERGE_C R13, RZ, R86, RZ ;  /* 0x00000056ff0d723e */ /* 0x000fe200048070ff */
[----:B------:R0:W-:Y:S08]  /*20aa0*/  @!P2 STG.E.U8 desc[UR14][R8.64+0x79], R85 ;  /* 0x000079550800a986 */ /* 0x0001f0000c10110e */
[----:B------:R-:W-:Y:S05]  /*20ab0*/  @P5 BRA `(.L_x_92) ;  /* 0x0000000000305947 */ /* 0x000fea0003800000 */
[----:B0-----:R-:W-:Y:S01]  /*20ac0*/  IMAD.U32 R9, RZ, RZ, UR6 ;  /* 0x00000006ff097e24 */ /* 0x001fe2000f8e00ff */
        /* <DEDUP_REMOVED lines=11> */
.L_x_92:
[----:B------:R-:W-:Y:S05]  /*20b80*/  BSYNC B0 ;  /* 0x0000000000007941 */ /* 0x000fea0003800000 */
.L_x_91:
[----:B------:R-:W-:Y:S05]  /*20b90*/  @P1 EXIT ;  /* 0x000000000000194d */ /* 0x000fea0003800000 */
[----:B------:R-:W-:Y:S01]  /*20ba0*/  IMAD.U32 R5, RZ, RZ, UR6 ;  /* 0x00000006ff057e24 */ /* 0x000fe2000f8e00ff */
[----:B------:R-:W-:Y:S01]  /*20bb0*/  UIMAD UR4, UR7, 0xc0, URZ ;  /* 0x000000c0070478a4 */ /* 0x000fe2000f8e023f */
[----:B------:R-:W-:Y:S01]  /*20bc0*/  IMAD.MOV.U32 R2, RZ, RZ, R4 ;  /* 0x000000ffff027224 */ /* 0x000fe200078e0004 */
[----:B------:R-:W-:Y:S01]  /*20bd0*/  ULDC.64 UR10, c[0x0][0x650] ;  /* 0x00019400000a7ab9 */ /* 0x000fe20000000a00 */
[----:B------:R-:W-:Y:S01]  /*20be0*/  F2FP.SATFINITE.E4M3.F32.PACK_AB_MERGE_C R87, RZ, R87, RZ ;  /* 0x00000057ff57723e */ /* 0x000fe200048070ff */
[----:B------:R-:W-:Y:S02]  /*20bf0*/  IMAD.U32 R0, RZ, RZ, UR11 ;  /* 0x0000000bff007e24 */ /* 0x000fe4000f8e00ff */
[----:B------:R-:W-:-:S04]  /*20c00*/  IMAD.WIDE.U32 R2, R5, 0xc0, R2 ;  /* 0x000000c005027825 */ /* 0x000fc800078e0002 */
[----:B------:R-:W-:Y:S02]  /*20c10*/  IMAD.U32 R5, RZ, RZ, UR10 ;  /* 0x0000000aff057e24 */ /* 0x000fe4000f8e00ff */
[----:B------:R-:W-:-:S03]  /*20c20*/  VIADD R3, R3, UR4 ;  /* 0x0000000403037c36 */ /* 0x000fc60008000000 */
[----:B------:R-:W-:-:S04]  /*20c30*/  IADD3 R2, P0, P1, R2, UR8, R5 ;  /* 0x0000000802027c10 */ /* 0x000fc8000f91e005 */
[----:B------:R-:W-:-:S05]  /*20c40*/  IADD3.X R3, R3, UR5, R0, P0, P1 ;  /* 0x0000000503037c10 */ /* 0x000fca00087e2400 */
[----:B------:R-:W-:Y:S01]  /*20c50*/  STG.E.U8 desc[UR14][R2.64+0x79], R87 ;  /* 0x0000795702007986 */ /* 0x000fe2000c10110e */
[----:B------:R-:W-:Y:S05]  /*20c60*/  EXIT ;  /* 0x000000000000794d */ /* 0x000fea0003800000 */
.L_x_14:
[----:B------:R-:W-:-:S13]  /*20c70*/  ISETP.NE.AND P0, PT, RZ, UR7, PT ;  /* 0x00000007ff007c0c */ /* 0x000fda000bf05270 */
[----:B------:R-:W-:Y:S05]  /*20c80*/  @P0 EXIT ;  /* 0x000000000000094d */ /* 0x000fea0003800000 */
[----:B------:R-:W-:-:S13]  /*20c90*/  ELECT P0, URZ, PT ;  /* 0x00000000003f782f */ /* 0x000fda0003800000 */
[----:B------:R-:W-:Y:S05]  /*20ca0*/  @!P0 BRA `(.L_x_93) ;  /* 0x0000000800188947 */ /* 0x000fea0003800000 */
[----:B------:R-:W-:-:S06]  /*20cb0*/  UISETP.GE.AND UP0, UPT, UR5, 0x1, UPT ;  /* 0x000000010500788c */ /* 0x000fcc000bf06270 */
[----:B------:R-:W-:-:S13]  /*20cc0*/  PLOP3.LUT P0, PT, PT, PT, UP0, 0x80, 0x0 ;  /* 0x000000000000781c */ /* 0x000fda0003f0f008 */
[----:B------:R-:W-:Y:S05]  /*20cd0*/  @!P0 BRA `(.L_x_93) ;  /* 0x00000008000c8947 */ /* 0x000fea0003800000 */
[----:B------:R-:W0:Y:S01]  /*20ce0*/  S2R R3, SR_CgaCtaId ;  /* 0x0000000000037919 */ /* 0x000e220000008800 */
[----:B------:R-:W-:Y:S01]  /*20cf0*/  LOP3.LUT P0, RZ, R4, 0x1f, RZ, 0xc0, !PT ;  /* 0x0000001f04ff7812 */ /* 0x000fe2000780c0ff */
[----:B------:R-:W-:Y:S01]  /*20d00*/  IMAD.SHL.U32 R22, R7, 0x100, RZ ;  /* 0x0000010007167824 */ /* 0x000fe200078e00ff */
[----:B------:R-:W-:Y:S01]  /*20d10*/  ULDC UR8, c[0x0][0x384] ;  /* 0x0000e10000087ab9 */ /* 0x000fe20000000800 */
[C---:B------:R-:W-:Y:S01]  /*20d20*/  ISETP.NE.AND P1, PT, R11.reuse, RZ, PT ;  /* 0x000000ff0b00720c */ /* 0x040fe20003f25270 */
[----:B------:R-:W-:Y:S01]  /*20d30*/  UIADD3 UR7, UR5, 0x1, URZ ;  /* 0x0000000105077890 */ /* 0x000fe2000fffe03f */
[----:B------:R-:W-:Y:S01]  /*20d40*/  ISETP.NE.OR P0, PT, R11, RZ, !P0 ;  /* 0x000000ff0b00720c */ /* 0x000fe20004705670 */
[----:B------:R-:W-:Y:S01]  /*20d50*/  IMAD.U32 R11, RZ, RZ, UR6 ;  /* 0x00000006ff0b7e24 */ /* 0x000fe2000f8e00ff */
[----:B------:R-:W-:Y:S01]  /*20d60*/  ULDC UR9, c[0x0][0x388] ;  /* 0x0000e20000097ab9 */ /* 0x000fe20000000800 */
[----:B------:R-:W-:Y:S01]  /*20d70*/  IMAD.HI.U32 R4, R22, UR8, RZ ;  /* 0x0000000816047c27 */ /* 0x000fe2000f8e00ff */
[----:B------:R-:W-:-:S03]  /*20d80*/  CS2R R6, SRZ ;  /* 0x0000000000067805 */ /* 0x000fc6000001ff00 */
[----:B------:R-:W-:Y:S01]  /*20d90*/  IMAD.MOV.U32 R5, RZ, RZ, 0x1 ;  /* 0x00000001ff057424 */ /* 0x000fe200078e00ff */
[----:B------:R-:W-:Y:S01]  /*20da0*/  SHF.R.U32.HI R4, RZ, UR9, R4 ;  /* 0x00000009ff047c19 */ /* 0x000fe20008011604 */
[----:B------:R-:W-:Y:S02]  /*20db0*/  IMAD.MOV.U32 R10, RZ, RZ, RZ ;  /* 0x000000ffff0a7224 */ /* 0x000fe400078e00ff */
[----:B------:R-:W-:Y:S02]  /*20dc0*/  IMAD.U32 R19, RZ, RZ, UR7 ;  /* 0x00000007ff137e24 */ /* 0x000fe4000f8e00ff */
[----:B0-----:R-:W-:-:S05]  /*20dd0*/  IMAD.SHL.U32 R0, R3, 0x40, RZ ;  /* 0x0000004003007824 */ /* 0x001fca00078e00ff */
[----:B------:R-:W-:-:S05]  /*20de0*/  LOP3.LUT R0, R0, 0x40, RZ, 0xc0, !PT ;  /* 0x0000004000007812 */ /* 0x000fca00078ec0ff */
[----:B------:R-:W-:Y:S01]  /*20df0*/  IMAD R2, R9, 0x80, R0 ;  /* 0x0000008009027824 */ /* 0x000fe200078e0200 */
[----:B------:R-:W-:Y:S01]  /*20e00*/  CS2R R8, SRZ ;  /* 0x0000000000087805 */ /* 0x000fe2000001ff00 */
[----:B------:R-:W-:Y:S01]  /*20e10*/  IMAD.SHL.U32 R0, R3, 0x1000, RZ ;  /* 0x0000100003007824 */ /* 0x000fe200078e00ff */
[----:B------:R-:W-:-:S04]  /*20e20*/  LOP3.LUT R3, R11, 0x2, RZ, 0xfc, !PT ;  /* 0x000000020b037812 */ /* 0x000fc800078efcff */
[----:B------:R-:W-:-:S07]  /*20e30*/  LOP3.LUT R0, R0, 0x1000, RZ, 0xc0, !PT ;  /* 0x0000100000007812 */ /* 0x000fce00078ec0ff */
.L_x_97:
[----:B------:R-:W0:Y:S01]  /*20e40*/  S2R R12, SR_CgaCtaId ;  /* 0x00000000000c7919 */ /* 0x000e220000008800 */
[----:B------:R-:W-:-:S04]  /*20e50*/  MOV R11, 0x400 ;  /* 0x00000400000b7802 */ /* 0x000fc80000000f00 */
[----:B0-----:R-:W-:Y:S02]  /*20e60*/  LEA R24, R12, R11, 0x18 ;  /* 0x0000000b0c187211 */ /* 0x001fe400078ec0ff */
[----:B------:R-:W-:-:S03]  /*20e70*/  SHF.L.U32 R11, R5, 0x1f, RZ ;  /* 0x0000001f050b7819 */ /* 0x000fc600000006ff */
[----:B------:R-:W-:-:S07]  /*20e80*/  IMAD R20, R7, 0x8, R24 ;  /* 0x0000000807147824 */ /* 0x000fce00078e0218 */
.L_x_94:
[----:B0-----:R0:W1:Y:S02]  /*20e90*/  SYNCS.PHASECHK.TRANS64.TRYWAIT P2, [R20+URZ+0x36048], R11 ;  /* 0x0360480b140075a7 */ /* 0x001064000804017f */
[----:B-1----:R-:W-:Y:S05]  /*20ea0*/  @!P2 NANOSLEEP.SYNCS 0x989680 ;  /* 0x009896800000a95d */ /* 0x002fea0003900000 */
[----:B------:R-:W1:Y:S02]  /*20eb0*/  @!P2 SYNCS.PHASECHK.TRANS64 P2, [R20+URZ+0x36048], R11 ;  /* 0x0360480b1400a5a7 */ /* 0x000e64000804007f */
[----:B-1----:R-:W-:Y:S05]  /*20ec0*/  @!P2 BRA `(.L_x_94) ;  /* 0xfffffffc00f0a947 */ /* 0x002fea000383ffff */
[----:B0-----:R-:W0:Y:S02]  /*20ed0*/  @!P1 LDC R11, c[0x0][0x580] ;  /* 0x00016000ff0b9b82 */ /* 0x001e240000000800 */
[----:B0-----:R0:W-:Y:S02]  /*20ee0*/  @!P1 SYNCS.ARRIVE.TRANS64 RZ, [R20+URZ+0x36000], R11 ;  /* 0x0360000b14ff99a7 */ /* 0x0011e4000800003f */
[----:B0-----:R-:W-:-:S04]  /*20ef0*/  PRMT R11, R3, 0x9910, RZ ;  /* 0x00009910030b7816 */ /* 0x001fc800000000ff */
[----:B------:R-:W-:-:S13]  /*20f00*/  ISETP.NE.AND P2, PT, R11, 0x2, PT ;  /* 0x000000020b00780c */ /* 0x000fda0003f45270 */
[----:B------:R-:W-:Y:S05]  /*20f10*/  @P2 BRA `(.L_x_95) ;  /* 0x0000000000042947 */ /* 0x000fea0003800000 */
[----:B------:R-:W-:Y:S01]  /*20f20*/  BPT.TRAP 0x1 ;  /* 0x000000040000795c */ /* 0x000fe20000300000 */
.L_x_95:
[----:B------:R-:W-:Y:S05]  /*20f30*/  @P0 BRA `(.L_x_96) ;  /* 0x0000000000040947 */ /* 0x000fea0003800000 */
[----:B------:R-:W-:Y:S01]  /*20f40*/  BPT.TRAP 0x1 ;  /* 0x000000040000795c */ /* 0x000fe20000300000 */
.L_x_96:
[----:B------:R-:W0:Y:S01]  /*20f50*/  LDC R13, c[0x0][0x380] ;  /* 0x0000e000ff0d7b82 */ /* 0x000e220000000800 */
[----:B------:R-:W-:Y:S01]  /*20f60*/  R2UR UR7, R4 ;  /* 0x00000000040772ca */ /* 0x000fe200000e0000 */
[----:B------:R-:W-:Y:S01]  /*20f70*/  ULDC.64 UR8, c[0x0][0x3c8] ;  /* 0x0000f20000087ab9 */ /* 0x000fe20000000a00 */
[----:B------:R-:W-:Y:S01]  /*20f80*/  ULDC UR13, c[0x0][0x38c] ;  /* 0x0000e300000d7ab9 */ /* 0x000fe20000000800 */
[----:B------:R-:W-:Y:S01]  /*20f90*/  ULDC UR25, c[0x0][0x398] ;  /* 0x0000e60000197ab9 */ /* 0x000fe20000000800 */
[----:B------:R-:W-:Y:S01]  /*20fa0*/  UISETP.NE.AND UP0, UPT, UR13, 0x1, UPT ;  /* 0x000000010d00788c */ /* 0x000fe2000bf05270 */
[----:B------:R-:W-:Y:S01]  /*20fb0*/  R2UR UR18, R10 ;  /* 0x000000000a1272ca */ /* 0x000fe200000e0000 */
[----:B------:R-:W-:Y:S01]  /*20fc0*/  VIADD R19, R19, 0xffffffff ;  /* 0xffffffff13137836 */ /* 0x000fe20000000000 */
[----:B------:R-:W1:Y:S01]  /*20fd0*/  LDC.64 R14, c[0x0][0x3f8] ;  /* 0x0000fe00ff0e7b82 */ /* 0x000e620000000a00 */
[----:B------:R-:W-:Y:S01]  /*20fe0*/  R2UR UR31, R24 ;  /* 0x00000000181f72ca */ /* 0x000fe200000e0000 */
[----:B------:R-:W-:Y:S01]  /*20ff0*/  ULDC UR12, c[0x0][0x3ec] ;  /* 0x0000fb00000c7ab9 */ /* 0x000fe20000000800 */
[----:B------:R-:W-:Y:S01]  /*21000*/  R2UR UR17, R20 ;  /* 0x00000000141172ca */ /* 0x000fe200000e0000 */
[----:B------:R-:W-:Y:S01]  /*21010*/  ULDC.64 UR28, c[0x0][0x198] ;  /* 0x00006600001c7ab9 */ /* 0x000fe20000000a00 */
[----:B------:R-:W-:Y:S01]  /*21020*/  R2UR UR16, R7 ;  /* 0x00000000071072ca */ /* 0x000fe200000e0000 */
[----:B------:R-:W-:Y:S01]  /*21030*/  UIADD3 UR24, UP1, UR28, 0xf0, URZ ;  /* 0x000000f01c187890 */ /* 0x000fe2000ff3e03f */
[----:B------:R-:W-:Y:S01]  /*21040*/  ISETP.GT.AND P6, PT, R19, 0x1, PT ;  /* 0x000000011300780c */ /* 0x000fe20003fc4270 */
[----:B------:R-:W1:Y:S01]  /*21050*/  LDC.64 R16, c[0x0][0x3d0] ;  /* 0x0000f400ff107b82 */ /* 0x000e620000000a00 */
[----:B------:R-:W-:Y:S01]  /*21060*/  @UP0 ULDC.64 UR14, c[0x0][0x390] ;  /* 0x0000e400000e0ab9 */ /* 0x000fe20000000a00 */
[----:B------:R-:W-:Y:S01]  /*21070*/  ULDC.64 UR20, c[0x0][0x3f0] ;  /* 0x0000fc0000147ab9 */ /* 0x000fe20000000a00 */
[----:B------:R-:W-:-:S02]  /*21080*/  UIADD3 UR28, UP2, UR28, 0x270, URZ ;  /* 0x000002701c1c7890 */ /* 0x000fc4000ff5e03f */
[----:B------:R-:W-:Y:S01]  /*21090*/  USHF.L.U32 UR18, UR18, 0x6, URZ ;  /* 0x0000000612127899 */ /* 0x000fe2000800063f */
[----:B------:R-:W-:Y:S01]  /*210a0*/  UMOV UR34, 0x30000 ;  /* 0x0003000000227882 */ /* 0x000fe20000000000 */
[----:B0-----:R-:W-:Y:S01]  /*210b0*/  ISETP.NE.AND P2, PT, R13, 0x1, PT ;  /* 0x000000010d00780c */ /* 0x001fe20003f45270 */
[----:B------:R-:W0:Y:S01]  /*210c0*/  LDC R18, c[0x0][0x400] ;  /* 0x00010000ff127b82 */ /* 0x000e220000000800 */
[----:B------:R-:W-:Y:S02]  /*210d0*/  UIADD3 UR17, UR17, 0x36000, URZ ;  /* 0x0003600011117890 */ /* 0x000fe4000fffe03f */
[----:B------:R-:W-:Y:S01]  /*210e0*/  ULEA UR16, UR16, UR31, 0xe ;  /* 0x0000001f10107291 */ /* 0x000fe2000f8e703f */
[----:B------:R-:W-:Y:S01]  /*210f0*/  UMOV UR26, 0x0 ;  /* 0x00000000001a7882 */ /* 0x000fe20000000000 */
[----:B------:R-:W-:-:S07]  /*21100*/  UMOV UR27, 0x10000000 ;  /* 0x10000000001b7882 */ /* 0x000fce0000000000 */
[----:B------:R-:W-:Y:S01]  /*21110*/  @P2 IMAD.U32 R11, RZ, RZ, UR7 ;  /* 0x00000007ff0b2e24 */ /* 0x000fe2000f8e00ff */
[----:B------:R-:W-:Y:S01]  /*21120*/  R2UR UR7, R22 ;  /* 0x00000000160772ca */ /* 0x000fe200000e0000 */
[----:B-1----:R-:W-:-:S03]  /*21130*/  IMAD R12, R8, R16, R15 ;  /* 0x00000010080c7224 */ /* 0x002fc600078e020f */
[----:B------:R-:W-:Y:S01]  /*21140*/  @P2 R2UR UR7, R11 ;  /* 0x000000000b0722ca */ /* 0x000fe200000e0000 */
[----:B------:R-:W-:Y:S02]  /*21150*/  IMAD R11, R9, UR9, R14 ;  /* 0x00000009090b7c24 */ /* 0x000fe4000f8e020e */
[----:B------:R-:W1:Y:S02]  /*21160*/  LDC.64 R14, c[0x0][0x3e0] ;  /* 0x0000f800ff0e7b82 */ /* 0x000e640000000a00 */
[----:B------:R-:W-:Y:S02]  /*21170*/  IMAD.U32 R11, R12, 0x20, R11 ;  /* 0x000000200c0b7824 */ /* 0x000fe400078e000b */
[----:B------:R-:W-:Y:S02]  /*21180*/  VIADD R12, R10, 0x1 ;  /* 0x000000010a0c7836 */ /* 0x000fe40000000000 */
[----:B0-----:R-:W-:-:S03]  /*21190*/  IMAD R10, R6, R17, R18 ;  /* 0x00000011060a7224 */ /* 0x001fc600078e0212 */
[----:B------:R-:W-:Y:S01]  /*211a0*/  ISETP.NE.AND P2, PT, R12, UR4, PT ;  /* 0x000000040c007c0c */ /* 0x000fe2000bf45270 */
[----:B------:R-:W-:Y:S01]  /*211b0*/  UIADD3 UR10, -UR7, URZ, URZ ;  /* 0x0000003f070a7290 */ /* 0x000fe2000fffe13f */
[----:B------:R-:W-:Y:S01]  /*211c0*/  IMAD.U32 R10, R10, 0x400, R11 ;  /* 0x000004000a0a7824 */ /* 0x000fe200078e000b */
[----:B------:R-:W-:Y:S01]  /*211d0*/  UMOV UR9, UR7 ;  /* 0x0000000700097c82 */ /* 0x000fe20008000000 */
[C---:B------:R-:W-:Y:S02]  /*211e0*/  IMAD R11, R7.reuse, 0x2000, R0 ;  /* 0x00002000070b7824 */ /* 0x040fe400078e0200 */
[----:B------:R-:W-:Y:S01]  /*211f0*/  VIADD R7, R7, 0x1 ;  /* 0x0000000107077836 */ /* 0x000fe20000000000 */
[----:B------:R-:W-:Y:S01]  /*21200*/  R2UR UR32, R10 ;  /* 0x000000000a2072ca */ /* 0x000fe200000e0000 */
[----:B------:R-:W-:Y:S01]  /*21210*/  IMAD R13, R13, UR10, R22 ;  /* 0x0000000a0d0d7c24 */ /* 0x000fe2000f8e0216 */
[----:B------:R-:W-:Y:S01]  /*21220*/  UIMAD.WIDE.U32 UR10, UR7, UR14, URZ ;  /* 0x0000000e070a72a5 */ /* 0x000fe2000f8e003f */
[----:B------:R-:W-:Y:S01]  /*21230*/  R2UR UR23, R11 ;  /* 0x000000000b1772ca */ /* 0x000fe200000e0000 */
[----:B------:R-:W-:Y:S01]  /*21240*/  VIADD R11, R6, 0x1 ;  /* 0x00000001060b7836 */ /* 0x000fe20000000000 */
[----:B------:R-:W-:Y:S01]  /*21250*/  ISETP.NE.AND P5, PT, R7, 0x9, PT ;  /* 0x000000090700780c */ /* 0x000fe20003fa5270 */
[----:B------:R-:W-:Y:S01]  /*21260*/  @UP0 USHF.R.U32.HI UR9, URZ, UR15, UR11 ;  /* 0x0000000f3f090299 */ /* 0x000fe2000801160b */
[----:B------:R-:W-:Y:S01]  /*21270*/  R2UR UR19, R13 ;  /* 0x000000000d1372ca */ /* 0x000fe200000e0000 */
[----:B------:R-:W-:Y:S01]  /*21280*/  UISETP.NE.AND UP0, UPT, UR25, 0x1, UPT ;  /* 0x000000011900788c */ /* 0x000fe2000bf05270 */
[----:B------:R-:W-:Y:S01]  /*21290*/  VIADD R13, R9, 0x1 ;  /* 0x00000001090d7836 */ /* 0x000fe20000000000 */
[----:B------:R-:W-:Y:S01]  /*212a0*/  UIADD3 UR30, -UR9, URZ, URZ ;  /* 0x0000003f091e7290 */ /* 0x000fe2000fffe13f */
[----:B------:R-:W-:Y:S01]  /*212b0*/  @P2 IMAD.MOV R13, RZ, RZ, R9 ;  /* 0x000000ffff0d2224 */ /* 0x000fe200078e0209 */
[----:B------:R-:W-:Y:S01]  /*212c0*/  ULDC.64 UR14, c[0x0][0x3c0] ;  /* 0x0000f000000e7ab9 */ /* 0x000fe20000000a00 */
[----:B------:R-:W-:Y:S01]  /*212d0*/  UMOV UR22, UR9 ;  /* 0x0000000900167c82 */ /* 0x000fe20008000000 */
[----:B------:R-:W-:-:S02]  /*212e0*/  SEL R10, R12, RZ, P2 ;  /* 0x000000ff0c0a7207 */ /* 0x000fc40001000000 */
[----:B-1----:R-:W-:Y:S01]  /*212f0*/  ISETP.NE.AND P3, PT, R13, R14, PT ;  /* 0x0000000e0d00720c */ /* 0x002fe20003f65270 */
[C---:B------:R-:W-:Y:S01]  /*21300*/  VIADD R14, R8.reuse, 0x1 ;  /* 0x00000001080e7836 */ /* 0x040fe20000000000 */
[----:B------:R-:W-:Y:S01]  /*21310*/  SEL R7, R7, RZ, P5 ;  /* 0x000000ff07077207 */ /* 0x000fe20002800000 */
[----:B------:R-:W-:Y:S01]  /*21320*/  @UP0 ULDC UR10, c[0x0][0x39c] ;  /* 0x0000e700000a0ab9 */ /* 0x000fe20000000800 */
[----:B------:R-:W-:Y:S01]  /*21330*/  @UP0 ULDC UR33, c[0x0][0x3a0] ;  /* 0x0000e80000210ab9 */ /* 0x000fe20000000800 */
[----:B------:R-:W-:Y:S02]  /*21340*/  UIMAD.WIDE.U32 UR10, UR9, UR10, URZ ;  /* 0x0000000a090a72a5 */ /* 0x000fe4000f8e003f */
[----:B------:R-:W-:Y:S01]  /*21350*/  UIMAD UR10, UR13, UR30, UR7 ;  /* 0x0000001e0d0a72a4 */ /* 0x000fe2000f8e0207 */
[----:B------:R-:W-:Y:S01]  /*21360*/  R2UR UR13, R8 ;  /* 0x00000000080d72ca */ /* 0x000fe200000e0000 */
[----:B------:R-:W-:Y:S02]  /*21370*/  @UP0 USHF.R.U32.HI UR22, URZ, UR33, UR11 ;  /* 0x000000213f160299 */ /* 0x000fe4000801160b */
[----:B------:R-:W-:Y:S01]  /*21380*/  UIMAD UR19, UR19, UR14, UR12 ;  /* 0x0000000e131372a4 */ /* 0x000fe2000f8e020c */
[----:B------:R-:W-:Y:S01]  /*21390*/  R2UR UR12, R9 ;  /* 0x00000000090c72ca */ /* 0x000fe200000e0000 */
[----:B------:R-:W-:Y:S01]  /*213a0*/  UIADD3 UR11, -UR22, URZ, URZ ;  /* 0x0000003f160b7290 */ /* 0x000fe2000fffe13f */
[----:B------:R-:W-:Y:S01]  /*213b0*/  @P3 IMAD.MOV R14, RZ, RZ, R8 ;  /* 0x000000ffff0e3224 */ /* 0x000fe200078e0208 */
[----:B------:R-:W-:Y:S01]  /*213c0*/  R2UR UR14, R6 ;  /* 0x00000000060e72ca */ /* 0x000fe200000e0000 */
[----:B------:R-:W-:Y:S01]  /*213d0*/  UIMAD UR20, UR10, UR15, UR20 ;  /* 0x0000000f0a1472a4 */ /* 0x000fe2000f8e0214 */
[----:B------:R-:W-:Y:S01]  /*213e0*/  SEL R8, RZ, 0x1, P5 ;  /* 0x00000001ff087807 */ /* 0x000fe20002800000 */
[----:B------:R-:W-:Y:S01]  /*213f0*/  UIMAD UR7, UR25, UR11, UR9 ;  /* 0x0000000b190772a4 */ /* 0x000fe2000f8e0209 */
[----:B------:R-:W-:Y:S01]  /*21400*/  ISETP.NE.AND P4, PT, R14, R15, PT ;  /* 0x0000000f0e00720c */ /* 0x000fe20003f85270 */
[----:B------:R-:W-:Y:S01]  /*21410*/  UIADD3.X UR25, URZ, UR29, URZ, UP1, !UPT ;  /* 0x0000001d3f197290 */ /* 0x000fe20008ffe43f */
[----:B------:R-:W-:Y:S01]  /*21420*/  R2UR UR11, R2 ;  /* 0x00000000020b72ca */ /* 0x000fe200000e0000 */
[----:B------:R-:W-:Y:S01]  /*21430*/  UIMAD UR21, UR7, UR8, UR21 ;  /* 0x00000008071572a4 */ /* 0x000fe2000f8e0215 */
[----:B------:R-:W-:Y:S01]  /*21440*/  LOP3.LUT R5, R5, R8, RZ, 0x3c, !PT ;  /* 0x0000000805057212 */ /* 0x000fe200078e3cff */
[----:B------:R-:W-:Y:S01]  /*21450*/  UPRMT UR7, UR32, 0x5410, URZ ;  /* 0x0000541020077896 */ /* 0x000fe2000800003f */
[----:B------:R-:W-:Y:S01]  /*21460*/  SEL R9, R13, RZ, P3 ;  /* 0x000000ff0d097207 */ /* 0x000fe20001800000 */
[----:B------:R-:W-:Y:S01]  /*21470*/  UIADD3 UR8, UR31, 0x24000, UR23 ;  /* 0x000240001f087890 */ /* 0x000fe2000fffe017 */
[----:B------:R-:W-:Y:S01]  /*21480*/  SEL R8, R14, RZ, P4 ;  /* 0x000000ff0e087207 */ /* 0x000fe20002000000 */
[----:B------:R-:W-:Y:S01]  /*21490*/  UIADD3.X UR29, URZ, UR29, URZ, UP2, !UPT ;  /* 0x0000001d3f1d7290 */ /* 0x000fe200097fe43f */
[----:B------:R-:W-:Y:S01]  /*214a0*/  UMOV UR9, UR17 ;  /* 0x0000001100097c82 */ /* 0x000fe20008000000 */
[----:B------:R-:W-:-:S02]  /*214b0*/  UMOV UR10, UR18 ;  /* 0x00000012000a7c82 */ /* 0x000fc40008000000 */
[----:B------:R-:W-:Y:S01]  /*214c0*/  @P4 IMAD.MOV R11, RZ, RZ, R6 ;  /* 0x000000ffff0b4224 */ /* 0x000fe200078e0206 */
[----:B------:R0:W-:Y:S03]  /*214d0*/  UTMALDG.5D.IM2COL [UR16], [UR24], UR7 ;  /* 0x00000010180073b4 */ /* 0x0001e60008060007 */
[----:B------:R-:W-:Y:S01]  /*214e0*/  IMAD.MOV.U32 R6, RZ, RZ, R11 ;  /* 0x000000ffff067224 */ /* 0x000fe200078e000b */
[----:B------:R0:W-:Y:S02]  /*214f0*/  UTMALDG.5D.MULTICAST [UR8], [UR28], UR34, desc[UR26] ;  /* 0x00001a081c0073b4 */ /* 0x0001e40008021822 */
[----:B0-----:R-:W-:Y:S05]  /*21500*/  @P6 BRA `(.L_x_97) ;  /* 0xfffffff8004c6947 */ /* 0x001fea000383ffff */
.L_x_93:
[----:B------:R-:W-:Y:S01]  /*21510*/  UISETP.GE.U32.AND UP1, UPT, UR5, 0x9, UPT ;  /* 0x000000090500788c */ /* 0x000fe2000bf26070 */
[----:B------:R-:W-:-:S05]  /*21520*/  IMAD.MOV.U32 R0, RZ, RZ, 0x1 ;  /* 0x00000001ff007424 */ /* 0x000fca00078e00ff */
[----:B------:R-:W-:-:S05]  /*21530*/  PLOP3.LUT P0, PT, PT, PT, UP1, 0x80, 0x0 ;  /* 0x000000000000781c */ /* 0x000fca0003f0f018 */
[----:B------:R-:W-:-:S04]  /*21540*/  @UP1 UIMAD.WIDE.U32 UR8, UR5, 0x38e38e39, URZ ;  /* 0x38e38e39050818a5 */ /* 0x000fc8000f8e003f */
[----:B------:R-:W-:-:S04]  /*21550*/  @UP1 USHF.R.U32.HI UR7, URZ, 0x1, UR9 ;  /* 0x000000013f071899 */ /* 0x000fc80008011609 */
[----:B------:R-:W-:-:S04]  /*21560*/  @UP1 ULOP3.LUT UR7, UR7, 0x1, URZ, 0xc0, !UPT ;  /* 0x0000000107071892 */ /* 0x000fc8000f8ec03f */
[----:B------:R-:W-:-:S04]  /*21570*/  @UP1 UISETP.NE.U32.AND UP0, UPT, UR7, 0x1, UPT ;  /* 0x000000010700188c */ /* 0x000fc8000bf05070 */
[----:B------:R-:W-:-:S04]  /*21580*/  @UP1 UISETP.NE.U32.AND.EX UP0, UPT, URZ, URZ, UPT, UP0 ;  /* 0x0000003f3f00128c */ /* 0x000fc8000bf05100 */
[----:B------:R-:W-:-:S06]  /*21590*/  @UP1 USEL UR7, URZ, 0x1, !UP0 ;  /* 0x000000013f071887 */ /* 0x000fcc000c000000 */
[----:B------:R-:W-:Y:S01]  /*215a0*/  @P0 IMAD.U32 R0, RZ, RZ, UR7 ;  /* 0x00000007ff000e24 */ /* 0x000fe2000f8e00ff */
[----:B------:R-:W-:Y:S05]  /*215b0*/  WARPSYNC.ALL ;  /* 0x0000000000007948 */ /* 0x000fea0003800000 */
[----:B------:R-:W-:-:S13]  /*215c0*/  ELECT P0, URZ, PT ;  /* 0x00000000003f782f */ /* 0x000fda0003800000 */
[----:B------:R-:W-:Y:S05]  /*215d0*/  @!P0 EXIT ;  /* 0x000000000000894d */ /* 0x000fea0003800000 */
[----:B------:R-:W-:-:S04]  /*215e0*/  ULOP3.LUT UR6, UR6, 0x2, URZ, 0xfc, !UPT ;  /* 0x0000000206067892 */ /* 0x000fc8000f8efc3f */
[----:B------:R-:W-:-:S06]  /*215f0*/  UISETP.NE.AND UP0, UPT, UR6, 0x3, UPT ;  /* 0x000000030600788c */ /* 0x000fcc000bf05270 */
[----:B------:R-:W-:-:S13]  /*21600*/  PLOP3.LUT P0, PT, PT, PT, UP0, 0x80, 0x0 ;  /* 0x000000000000781c */ /* 0x000fda0003f0f008 */
[----:B------:R-:W-:Y:S05]  /*21610*/  @!P0 BRA `(.L_x_98) ;  /* 0x0000000000048947 */ /* 0x000fea0003800000 */
[----:B------:R-:W-:Y:S01]  /*21620*/  BPT.TRAP 0x1 ;  /* 0x000000040000795c */ /* 0x000fe20000300000 */
.L_x_98:
[----:B------:R-:W0:Y:S01]  /*21630*/  S2UR UR8, SR_CgaCtaId ;  /* 0x00000000000879c3 */ /* 0x000e220000008800 */
[----:B------:R-:W-:Y:S01]  /*21640*/  UIMAD.WIDE.U32 UR6, UR5, 0x38e38e39, URZ ;  /* 0x38e38e39050678a5 */ /* 0x000fe2000f8e003f */
[----:B------:R-:W-:Y:S01]  /*21650*/  SHF.L.U32 R2, R0, 0x1f, RZ ;  /* 0x0000001f00027819 */ /* 0x000fe200000006ff */
[----:B------:R-:W-:Y:S02]  /*21660*/  UMOV UR4, 0x400 ;  /* 0x0000040000047882 */ /* 0x000fe40000000000 */
[----:B------:R-:W-:-:S04]  /*21670*/  USHF.R.U32.HI UR6, URZ, 0x1, UR7 ;  /* 0x000000013f067899 */ /* 0x000fc80008011607 */
[----:B------:R-:W-:Y:S02]  /*21680*/  UIMAD UR5, UR6, -0x9, UR5 ;  /* 0xfffffff7060578a4 */ /* 0x000fe4000f8e0205 */
[----:B0-----:R-:W-:-:S04]  /*21690*/  ULEA UR4, UR8, UR4, 0x18 ;  /* 0x0000000408047291 */ /* 0x001fc8000f8ec03f */
[----:B------:R-:W-:-:S04]  /*216a0*/  UIADD3 UR4, UR4, 0x36048, URZ ;  /* 0x0003604804047890 */ /* 0x000fc8000fffe03f */
[----:B------:R-:W-:-:S12]  /*216b0*/  ULEA UR6, UR5, UR4, 0x3 ;  /* 0x0000000405067291 */ /* 0x000fd8000f8e183f */
.L_x_99:
[----:B0-----:R-:W-:-:S04]  /*216c0*/  IMAD.U32 R3, RZ, RZ, UR6 ;  /* 0x00000006ff037e24 */ /* 0x001fc8000f8e00ff */
[----:B------:R0:W1:Y:S03]  /*216d0*/  SYNCS.PHASECHK.TRANS64.TRYWAIT P0, [R3+URZ], R2 ;  /* 0x00000002030075a7 */ /* 0x000066000800017f */
[----:B-1----:R-:W-:Y:S05]  /*216e0*/  @!P0 NANOSLEEP.SYNCS 0x989680 ;  /* 0x009896800000895d */ /* 0x002fea0003900000 */
[----:B------:R-:W1:Y:S02]  /*216f0*/  @!P0 SYNCS.PHASECHK.TRANS64 P0, [R3+URZ], R2 ;  /* 0x00000002030085a7 */ /* 0x000e64000800007f */
[----:B-1----:R-:W-:Y:S05]  /*21700*/  @!P0 BRA `(.L_x_99) ;  /* 0xfffffffc00ec8947 */ /* 0x002fea000383ffff */
[----:B------:R-:W-:-:S04]  /*21710*/  UIADD3 UR5, UR5, 0x1, URZ ;  /* 0x0000000105057890 */ /* 0x000fc8000fffe03f */
[----:B------:R-:W-:-:S04]  /*21720*/  UISETP.NE.AND UP0, UPT, UR5, 0x9, UPT ;  /* 0x000000090500788c */ /* 0x000fc8000bf05270 */
[----:B------:R-:W-:Y:S02]  /*21730*/  USEL UR6, URZ, 0x1, UP0 ;  /* 0x000000013f067887 */ /* 0x000fe40008000000 */
[----:B------:R-:W-:-:S04]  /*21740*/  USEL UR5, UR5, URZ, UP0 ;  /* 0x0000003f05057287 */ /* 0x000fc80008000000 */
[----:B0-----:R-:W-:Y:S01]  /*21750*/  LOP3.LUT R2, R0, UR6, RZ, 0x3c, !PT ;  /* 0x0000000600027c12 */ /* 0x001fe2000f8e3cff */
[----:B------:R-:W-:-:S03]  /*21760*/  ULEA UR7, UR5, UR4, 0x3 ;  /* 0x0000000405077291 */ /* 0x000fc6000f8e183f */
[----:B------:R-:W-:-:S09]  /*21770*/  SHF.L.U32 R0, R2, 0x1f, RZ ;  /* 0x0000001f02007819 */ /* 0x000fd200000006ff */
.L_x_100:
        /* <DEDUP_REMOVED lines=9> */
[----:B------:R-:W-:Y:S01]  /*21810*/  LOP3.LUT R2, R2, UR6, RZ, 0x3c, !PT ;  /* 0x0000000602027c12 */ /* 0x000fe2000f8e3cff */
[----:B------:R-:W-:-:S03]  /*21820*/  ULEA UR7, UR5, UR4, 0x3 ;  /* 0x0000000405077291 */ /* 0x000fc6000f8e183f */
[----:B0-----:R-:W-:-:S09]  /*21830*/  SHF.L.U32 R0, R2, 0x1f, RZ ;  /* 0x0000001f02007819 */ /* 0x001fd200000006ff */
.L_x_101:
        /* <DEDUP_REMOVED lines=12> */
.L_x_102:
        /* <DEDUP_REMOVED lines=12> */
.L_x_103:
        /* <DEDUP_REMOVED lines=12> */
.L_x_104:
        /* <DEDUP_REMOVED lines=12> */
.L_x_105:
        /* <DEDUP_REMOVED lines=12> */
.L_x_106:
        /* <DEDUP_REMOVED lines=12> */
.L_x_107:
[----:B0-----:R-:W-:-:S04]  /*21cc0*/  IMAD.U32 R3, RZ, RZ, UR5 ;  /* 0x00000005ff037e24 */ /* 0x001fc8000f8e00ff */
[----:B------:R0:W1:Y:S03]  /*21cd0*/  SYNCS.PHASECHK.TRANS64.TRYWAIT P0, [R3+URZ], R0 ;  /* 0x00000000030075a7 */ /* 0x000066000800017f */
[----:B-1----:R-:W-:Y:S05]  /*21ce0*/  @!P0 NANOSLEEP.SYNCS 0x989680 ;  /* 0x009896800000895d */ /* 0x002fea0003900000 */
[----:B------:R-:W1:Y:S02]  /*21cf0*/  @!P0 SYNCS.PHASECHK.TRANS64 P0, [R3+URZ], R0 ;  /* 0x00000000030085a7 */ /* 0x000e64000800007f */
[----:B-1----:R-:W-:Y:S05]  /*21d00*/  @P0 EXIT ;  /* 0x000000000000094d */ /* 0x002fea0003800000 */
[----:B------:R-:W-:Y:S05]  /*21d10*/  BRA `(.L_x_107) ;  /* 0xfffffffc00e87947 */ /* 0x000fea000383ffff */
.L_x_108:
[----:B------:R-:W-:-:S00]  /*21d20*/  BRA `(.L_x_108) ;  /* 0xfffffffc00fc7947 */ /* 0x000fc0000383ffff */
[----:B------:R-:W-:-:S00]  /*21d30*/  NOP ;  /* 0x0000000000007918 */ /* 0x000fc00000000000 */
        /* <DEDUP_REMOVED lines=12> */
.L_x_109:


//--------------------- .nv.shared._ZN7cutlass13device_kernelINS_4conv6kernel13ConvUniversalINS1_16ConvProblemShapeILNS1_8OperatorE0ELi3EEENS1_10collective14CollectiveConvINS1_46MainloopSm90TmaGmmaWarpSpecializedImplicitGemmILS5_0ELi9ELi3EN4cute5tupleIJNSA_1CILi2EEENSC_ILi1EEESE_EEENS1_36KernelImplicitTmaWarpSpecializedSm90ELi1EEENSB_IJNSC_ILi256EEENSC_ILi128EEENSB_IJNSC_ILi64EEEEEEEEENS_12float_e4m3_tESN_NSA_8TiledMMAINSA_8MMA_AtomIJNSA_4SM904GMMA31MMA_64x128x32_F32E4M3E4M3_SS_TNILNSR_7ScaleInE1ELST_1EEEEEENSA_6LayoutINSB_IJSE_SE_SE_EEENSB_IJNSC_ILi0EEESY_SY_EEEEENSB_IJNSA_10UnderscoreES11_S11_EEEEENS7_6detail26Sm90ImplicitGemmTileTraitsINSA_20SM90_TMA_LOAD_IM2COLENSA_14ComposedLayoutINSA_7SwizzleILi2ELi4ELi3EEENSA_18smem_ptr_flag_bitsILi8EEENSW_INSB_IJNSB_IJNSC_ILi8EEENSC_ILi32EEEEEENSB_IJSK_SE_EEENSB_IJSE_NSC_ILi9EEEEEEEEENSB_IJNSB_IJSK_NSC_ILi512EEEEEENSB_IJSE_SY_EEENSB_IJSY_NSC_ILi16384EEEEEEEEEEEEEvEENS15_INSA_23SM90_TMA_LOAD_MULTICASTENS17_IS19_S1B_NSW_INSB_IJNSB_IJS1C_NSC_ILi16EEEEEES1F_S1H_EEENSB_IJS1K_S1L_NSB_IJSY_NSC_ILi8192EEEEEEEEEEEEEvEEEENS_8epilogue10collective6detail29Sm90TmaWarpSpecializedAdapterINS24_15DefaultEpilogueISN_NSB_IJNSB_IJllllEEESE_SY_EEES29_NS23_6thread17LinearCombinationISN_Li1EffLNS2A_9ScaleType4KindE0ELNS_15FloatRoundStyleE2ESN_EENS_4gemm15EpilogueDefaultEEEEEvvEEEEvNT_6ParamsE --------------------------
	.section	.nv.shared._ZN7cutlass13device_kernelINS_4conv6kernel13ConvUniversalINS1_16ConvProblemShapeILNS1_8OperatorE0ELi3EEENS1_10collective14CollectiveConvINS1_46MainloopSm90TmaGmmaWarpSpecializedImplicitGemmILS5_0ELi9ELi3EN4cute5tupleIJNSA_1CILi2EEENSC_ILi1EEESE_EEENS1_36KernelImplicitTmaWarpSpecializedSm90ELi1EEENSB_IJNSC_ILi256EEENSC_ILi128EEENSB_IJNSC_ILi64EEEEEEEEENS_12float_e4m3_tESN_NSA_8TiledMMAINSA_8MMA_AtomIJNSA_4SM904GMMA31MMA_64x128x32_F32E4M3E4M3_SS_TNILNSR_7ScaleInE1ELST_1EEEEEENSA_6LayoutINSB_IJSE_SE_SE_EEENSB_IJNSC_ILi0EEESY_SY_EEEEENSB_IJNSA_10UnderscoreES11_S11_EEEEENS7_6detail26Sm90ImplicitGemmTileTraitsINSA_20SM90_TMA_LOAD_IM2COLENSA_14ComposedLayoutINSA_7SwizzleILi2ELi4ELi3EEENSA_18smem_ptr_flag_bitsILi8EEENSW_INSB_IJNSB_IJNSC_ILi8EEENSC_ILi32EEEEEENSB_IJSK_SE_EEENSB_IJSE_NSC_ILi9EEEEEEEEENSB_IJNSB_IJSK_NSC_ILi512EEEEEENSB_IJSE_SY_EEENSB_IJSY_NSC_ILi16384EEEEEEEEEEEEEvEENS15_INSA_23SM90_TMA_LOAD_MULTICASTENS17_IS19_S1B_NSW_INSB_IJNSB_IJS1C_NSC_ILi16EEEEEES1F_S1H_EEENSB_IJS1K_S1L_NSB_IJSY_NSC_ILi8192EEEEEEEEEEEEEvEEEENS_8epilogue10collective6detail29Sm90TmaWarpSpecializedAdapterINS24_15DefaultEpilogueISN_NSB_IJNSB_IJllllEEESE_SY_EEES29_NS23_6thread17LinearCombinationISN_Li1EffLNS2A_9ScaleType4KindE0ELNS_15FloatRoundStyleE2ESN_EENS_4gemm15EpilogueDefaultEEEEEvvEEEEvNT_6ParamsE,"aw",@nobits
	.sectionflags	@""
	.align	16
	.zero		1024


//--------------------- .nv.shared.reserved.0     --------------------------
	.section	.nv.shared.reserved.0,"aw",@nobits
	.weak		__nv_reservedSMEM_offset_0_alias
	.size		__nv_reservedSMEM_offset_0_alias, 0, 0
	.other		__nv_reservedSMEM_offset_0_alias,@"STO_CUDA_RESERVED_SHARED STV_DEFAULT"
__nv_reservedSMEM_offset_0_alias:
	.zero		0


//--------------------- .nv.global                --------------------------
	.section	.nv.global,"aw",@nobits
.nv.global:
	.type		_ZN39_INTERNAL_496b8564_4_k_cu_a4fc0240_40144cute1_E,@object
	.size		_ZN39_INTERNAL_496b8564_4_k_cu_a4fc0240_40144cute1_E,(_ZN39_INTERNAL_496b8564_4_k_cu_a4fc0240_40144cuda3std3__45__cpo6cbeginE - _ZN39_INTERNAL_496b8564_4_k_cu_a4fc0240_40144cute1_E)
_ZN39_INTERNAL_496b8564_4_k_cu_a4fc0240_40144cute1_E:
	.zero		1
	.type		_ZN39_INTERNAL_496b8564_4_k_cu_a4fc0240_40144cuda3std3__45__cpo6cbeginE,@object
	.size		_ZN39_INTERNAL_496b8564_4_k_cu_a4fc0240_40144cuda3std3__45__cpo6cbeginE,(_ZN39_INTERNAL_496b8564_4_k_cu_a4fc0240_40144cuda3std3__48in_placeE - _ZN39_INTERNAL_496b8564_4_k_cu_a4fc0240_40144cuda3std3__45__cpo6cbeginE)
_ZN39_INTERNAL_496b8564_4_k_cu_a4fc0240_40144cuda3std3__45__cpo6cbeginE:
	.zero		1
	.type		_ZN39_INTERNAL_496b8564_4_k_cu_a4fc0240_40144cuda3std3__48in_placeE,@object
	.size		_ZN39_INTERNAL_496b8564_4_k_cu_a4fc0240_40144cuda3std3__48in_placeE,(_ZN39_INTERNAL_496b8564_4_k_cu_a4fc0240_40144cuda3std6ranges3__45__cpo9iter_moveE - _ZN39_INTERNAL_496b8564_4_k_cu_a4fc0240_40144cuda3std3__48in_placeE)
_ZN39_INTERNAL_496b8564_4_k_cu_a4fc0240_40144cuda3std3__48in_placeE:
	.zero		1
	.type		_ZN39_INTERNAL_496b8564_4_k_cu_a4fc0240_40144cuda3std6ranges3__45__cpo9iter_moveE,@object
	.size		_ZN39_INTERNAL_496b8564_4_k_cu_a4fc0240_40144cuda3std6ranges3__45__cpo9iter_moveE,(_ZN39_INTERNAL_496b8564_4_k_cu_a4fc0240_40144cuda3std3__45__cpo5beginE - _ZN39_INTERNAL_496b8564_4_k_cu_a4fc0240_40144cuda3std6ranges3__45__cpo9iter_moveE)
_ZN39_INTERNAL_496b8564_4_k_cu_a4fc0240_40144cuda3std6ranges3__45__cpo9iter_moveE:
	.zero		1
	.type		_ZN39_INTERNAL_496b8564_4_k_cu_a4fc0240_40144cuda3std3__45__cpo5beginE,@object
	.size		_ZN39_INTERNAL_496b8564_4_k_cu_a4fc0240_40144cuda3std3__45__cpo5beginE,(_ZN39_INTERNAL_496b8564_4_k_cu_a4fc0240_40144cuda3std3__441_GLOBAL__N__496b8564_4_k_cu_a4fc0240_40146ignoreE - _ZN39_INTERNAL_496b8564_4_k_cu_a4fc0240_40144cuda3std3__45__cpo5beginE)
_ZN39_INTERNAL_496b8564_4_k_cu_a4fc0240_40144cuda3std3__45__cpo5beginE:
	.zero		1
	.type		_ZN39_INTERNAL_496b8564_4_k_cu_a4fc0240_40144cuda3std3__441_GLOBAL__N__496b8564_4_k_cu_a4fc0240_40146ignoreE,@object
	.size		_ZN39_INTERNAL_496b8564_4_k_cu_a4fc0240_40144cuda3std3__441_GLOBAL__N__496b8564_4_k_cu_a4fc0240_40146ignoreE,(_ZN39_INTERNAL_496b8564_4_k_cu_a4fc0240_40144cute7productE - _ZN39_INTERNAL_496b8564_4_k_cu_a4fc0240_40144cuda3std3__441_GLOBAL__N__496b8564_4_k_cu_a4fc0240_40146ignoreE)
_ZN39_INTERNAL_496b8564_4_k_cu_a4fc0240_40144cuda3std3__441_GLOBAL__N__496b8564_4_k_cu_a4fc0240_40146ignoreE:
	.zero		1
	.type		_ZN39_INTERNAL_496b8564_4_k_cu_a4fc0240_40144cute7productE,@object
	.size		_ZN39_INTERNAL_496b8564_4_k_cu_a4fc0240_40144cute7productE,(_ZN39_INTERNAL_496b8564_4_k_cu_a4fc0240_40144cuda3std3__45__cpo3endE - _ZN39_INTERNAL_496b8564_4_k_cu_a4fc0240_40144cute7productE)
_ZN39_INTERNAL_496b8564_4_k_cu_a4fc0240_40144cute7productE:
	.zero		1
	.type		_ZN39_INTERNAL_496b8564_4_k_cu_a4fc0240_40144cuda3std3__45__cpo3endE,@object
	.size		_ZN39_INTERNAL_496b8564_4_k_cu_a4fc0240_40144cuda3std3__45__cpo3endE,(_ZN39_INTERNAL_496b8564_4_k_cu_a4fc0240_40144cuda3std3__419piecewise_constructE - _ZN39_INTERNAL_496b8564_4_k_cu_a4fc0240_40144cuda3std3__45__cpo3endE)
_ZN39_INTERNAL_496b8564_4_k_cu_a4fc0240_40144cuda3std3__45__cpo3endE:
	.zero		1
	.type		_ZN39_INTERNAL_496b8564_4_k_cu_a4fc0240_40144cuda3std3__419piecewise_constructE,@object
	.size		_ZN39_INTERNAL_496b8564_4_k_cu_a4fc0240_40144cuda3std3__419piecewise_constructE,(_ZN39_INTERNAL_496b8564_4_k_cu_a4fc0240_40144cuda3std3__45__cpo4cendE - _ZN39_INTERNAL_496b8564_4_k_cu_a4fc0240_40144cuda3std3__419piecewise_constructE)
_ZN39_INTERNAL_496b8564_4_k_cu_a4fc0240_40144cuda3std3__419piecewise_constructE:
	.zero		1
	.type		_ZN39_INTERNAL_496b8564_4_k_cu_a4fc0240_40144cuda3std3__45__cpo4cendE,@object
	.size		_ZN39_INTERNAL_496b8564_4_k_cu_a4fc0240_40144cuda3std3__45__cpo4cendE,(_ZN39_INTERNAL_496b8564_4_k_cu_a4fc0240_40144cuda3std6ranges3__45__cpo4swapE - _ZN39_INTERNAL_496b8564_4_k_cu_a4fc0240_40144cuda3std3__45__cpo4cendE)
_ZN39_INTERNAL_496b8564_4_k_cu_a4fc0240_40144cuda3std3__45__cpo4cendE:
	.zero		1
	.type		_ZN39_INTERNAL_496b8564_4_k_cu_a4fc0240_40144cuda3std6ranges3__45__cpo4swapE,@object
	.size		_ZN39_INTERNAL_496b8564_4_k_cu_a4fc0240_40144cuda3std6ranges3__45__cpo4swapE,(.L_7 - _ZN39_INTERNAL_496b8564_4_k_cu_a4fc0240_40144cuda3std6ranges3__45__cpo4swapE)
_ZN39_INTERNAL_496b8564_4_k_cu_a4fc0240_40144cuda3std6ranges3__45__cpo4swapE:
	.zero		1
.L_7:


//--------------------- .nv.constant0._ZN7cutlass13device_kernelINS_4conv6kernel13ConvUniversalINS1_16ConvProblemShapeILNS1_8OperatorE0ELi3EEENS1_10collective14CollectiveConvINS1_46MainloopSm90TmaGmmaWarpSpecializedImplicitGemmILS5_0ELi9ELi3EN4cute5tupleIJNSA_1CILi2EEENSC_ILi1EEESE_EEENS1_36KernelImplicitTmaWarpSpecializedSm90ELi1EEENSB_IJNSC_ILi256EEENSC_ILi128EEENSB_IJNSC_ILi64EEEEEEEEENS_12float_e4m3_tESN_NSA_8TiledMMAINSA_8MMA_AtomIJNSA_4SM904GMMA31MMA_64x128x32_F32E4M3E4M3_SS_TNILNSR_7ScaleInE1ELST_1EEEEEENSA_6LayoutINSB_IJSE_SE_SE_EEENSB_IJNSC_ILi0EEESY_SY_EEEEENSB_IJNSA_10UnderscoreES11_S11_EEEEENS7_6detail26Sm90ImplicitGemmTileTraitsINSA_20SM90_TMA_LOAD_IM2COLENSA_14ComposedLayoutINSA_7SwizzleILi2ELi4ELi3EEENSA_18smem_ptr_flag_bitsILi8EEENSW_INSB_IJNSB_IJNSC_ILi8EEENSC_ILi32EEEEEENSB_IJSK_SE_EEENSB_IJSE_NSC_ILi9EEEEEEEEENSB_IJNSB_IJSK_NSC_ILi512EEEEEENSB_IJSE_SY_EEENSB_IJSY_NSC_ILi16384EEEEEEEEEEEEEvEENS15_INSA_23SM90_TMA_LOAD_MULTICASTENS17_IS19_S1B_NSW_INSB_IJNSB_IJS1C_NSC_ILi16EEEEEES1F_S1H_EEENSB_IJS1K_S1L_NSB_IJSY_NSC_ILi8192EEEEEEEEEEEEEvEEEENS_8epilogue10collective6detail29Sm90TmaWarpSpecializedAdapterINS24_15DefaultEpilogueISN_NSB_IJNSB_IJllllEEESE_SY_EEES29_NS23_6thread17LinearCombinationISN_Li1EffLNS2A_9ScaleType4KindE0ELNS_15FloatRoundStyleE2ESN_EENS_4gemm15EpilogueDefaultEEEEEvvEEEEvNT_6ParamsE --------------------------
	.section	.nv.constant0._ZN7cutlass13device_kernelINS_4conv6kernel13ConvUniversalINS1_16ConvProblemShapeILNS1_8OperatorE0ELi3EEENS1_10collective14CollectiveConvINS1_46MainloopSm90TmaGmmaWarpSpecializedImplicitGemmILS5_0ELi9ELi3EN4cute5tupleIJNSA_1CILi2EEENSC_ILi1EEESE_EEENS1_36KernelImplicitTmaWarpSpecializedSm90ELi1EEENSB_IJNSC_ILi256EEENSC_ILi128EEENSB_IJNSC_ILi64EEEEEEEEENS_12float_e4m3_tESN_NSA_8TiledMMAINSA_8MMA_AtomIJNSA_4SM904GMMA31MMA_64x128x32_F32E4M3E4M3_SS_TNILNSR_7ScaleInE1ELST_1EEEEEENSA_6LayoutINSB_IJSE_SE_SE_EEENSB_IJNSC_ILi0EEESY_SY_EEEEENSB_IJNSA_10UnderscoreES11_S11_EEEEENS7_6detail26Sm90ImplicitGemmTileTraitsINSA_20SM90_TMA_LOAD_IM2COLENSA_14ComposedLayoutINSA_7SwizzleILi2ELi4ELi3EEENSA_18smem_ptr_flag_bitsILi8EEENSW_INSB_IJNSB_IJNSC_ILi8EEENSC_ILi32EEEEEENSB_IJSK_SE_EEENSB_IJSE_NSC_ILi9EEEEEEEEENSB_IJNSB_IJSK_NSC_ILi512EEEEEENSB_IJSE_SY_EEENSB_IJSY_NSC_ILi16384EEEEEEEEEEEEEvEENS15_INSA_23SM90_TMA_LOAD_MULTICASTENS17_IS19_S1B_NSW_INSB_IJNSB_IJS1C_NSC_ILi16EEEEEES1F_S1H_EEENSB_IJS1K_S1L_NSB_IJSY_NSC_ILi8192EEEEEEEEEEEEEvEEEENS_8epilogue10collective6detail29Sm90TmaWarpSpecializedAdapterINS24_15DefaultEpilogueISN_NSB_IJNSB_IJllllEEESE_SY_EEES29_NS23_6thread17LinearCombinationISN_Li1EffLNS2A_9ScaleType4KindE0ELNS_15FloatRoundStyleE2ESN_EENS_4gemm15EpilogueDefaultEEEEEvvEEEEvNT_6ParamsE,"a",@progbits
	.sectionflags	@""
	.align	4
.nv.constant0._ZN7cutlass13device_kernelINS_4conv6kernel13ConvUniversalINS1_16ConvProblemShapeILNS1_8OperatorE0ELi3EEENS1_10collective14CollectiveConvINS1_46MainloopSm90TmaGmmaWarpSpecializedImplicitGemmILS5_0ELi9ELi3EN4cute5tupleIJNSA_1CILi2EEENSC_ILi1EEESE_EEENS1_36KernelImplicitTmaWarpSpecializedSm90ELi1EEENSB_IJNSC_ILi256EEENSC_ILi128EEENSB_IJNSC_ILi64EEEEEEEEENS_12float_e4m3_tESN_NSA_8TiledMMAINSA_8MMA_AtomIJNSA_4SM904GMMA31MMA_64x128x32_F32E4M3E4M3_SS_TNILNSR_7ScaleInE1ELST_1EEEEEENSA_6LayoutINSB_IJSE_SE_SE_EEENSB_IJNSC_ILi0EEESY_SY_EEEEENSB_IJNSA_10UnderscoreES11_S11_EEEEENS7_6detail26Sm90ImplicitGemmTileTraitsINSA_20SM90_TMA_LOAD_IM2COLENSA_14ComposedLayoutINSA_7SwizzleILi2ELi4ELi3EEENSA_18smem_ptr_flag_bitsILi8EEENSW_INSB_IJNSB_IJNSC_ILi8EEENSC_ILi32EEEEEENSB_IJSK_SE_EEENSB_IJSE_NSC_ILi9EEEEEEEEENSB_IJNSB_IJSK_NSC_ILi512EEEEEENSB_IJSE_SY_EEENSB_IJSY_NSC_ILi16384EEEEEEEEEEEEEvEENS15_INSA_23SM90_TMA_LOAD_MULTICASTENS17_IS19_S1B_NSW_INSB_IJNSB_IJS1C_NSC_ILi16EEEEEES1F_S1H_EEENSB_IJS1K_S1L_NSB_IJSY_NSC_ILi8192EEEEEEEEEEEEEvEEEENS_8epilogue10collective6detail29Sm90TmaWarpSpecializedAdapterINS24_15DefaultEpilogueISN_NSB_IJNSB_IJllllEEESE_SY_EEES29_NS23_6thread17LinearCombinationISN_Li1EffLNS2A_9ScaleType4KindE0ELNS_15FloatRoundStyleE2ESN_EENS_4gemm15EpilogueDefaultEEEEEvvEEEEvNT_6ParamsE:
	.zero		1664


//--------------------- SYMBOLS --------------------------

	.type		.nv.reservedSmem.offset0,@object
	.size		.nv.reservedSmem.offset0,0x4
